def attn_fwd(
    Q,
    K,
    V,
    Out,
    Lse,
    sm_scale,
    stride_qz,
    stride_qh,
    stride_qm,
    stride_qk,
    stride_kz,
    stride_kh,
    stride_kn,
    stride_kk,
    stride_vz,
    stride_vh,
    stride_vn,
    stride_vk,
    stride_oz,
    stride_oh,
    stride_om,
    stride_ok,
    seqlen_q,
    seqlen_k,
    BLOCK_M: tl.constexpr,
    BLOCK_N: tl.constexpr,
    HEAD_DIM: tl.constexpr,
    CAUSAL: tl.constexpr,
):
    start_m = tl.program_id(0)
    off_hz = tl.program_id(1)
    q_off = off_hz * stride_qh
    k_off = off_hz * stride_kh
    v_off = off_hz * stride_vh
    offs_m = start_m * BLOCK_M + tl.arange(0, BLOCK_M)
    offs_d = tl.arange(0, HEAD_DIM)
    offs_n = tl.arange(0, BLOCK_N)
    q_ptrs = Q + q_off + offs_m[:, None] * stride_qm + offs_d[None, :] * stride_qk
    k_ptrs = K + k_off + offs_d[:, None] * stride_kk + offs_n[None, :] * stride_kn
    v_ptrs = V + v_off + offs_n[:, None] * stride_vn + offs_d[None, :] * stride_vk
    m_i = tl.full([BLOCK_M], float("-inf"), dtype=tl.float32)
    l_i = tl.zeros([BLOCK_M], dtype=tl.float32) + 1.0
    acc = tl.zeros([BLOCK_M, HEAD_DIM], dtype=tl.float32)
    q = tl.load(q_ptrs)
    acc, l_i, m_i = _attn_fwd_inner(
        acc,
        l_i,
        m_i,
        q,
        k_ptrs,
        v_ptrs,
        sm_scale,
        stride_kn,
        stride_vn,
        start_m,
        seqlen_k,
        BLOCK_M,
        BLOCK_N,
        HEAD_DIM,
        CAUSAL,
    )
    acc = acc / l_i[:, None]
    lse = m_i + tl.math.log2(l_i) / 1.4426950408889634
    o_ptrs = (
        Out
        + off_hz * stride_oh
        + offs_m[:, None] * stride_om
        + offs_d[None, :] * stride_ok
    )
    tl.store(o_ptrs, acc.to(Out.dtype.element_ty))
    tl.store(Lse + off_hz * seqlen_q + offs_m, lse)

# config = {"BLOCK_M": 128, "BLOCK_N": 64, "HEAD_DIM": 256, "arch": "sm_100", "causal": false, "dtype": "fp8e4m3", "num_stages": 3, "num_warps": 4}
# arch = sm_100


// ===== COMPILED SASS (sm_100a) =====

	.target	sm_100a

	.elftype	@"ET_EXEC"


//--------------------- .note.nv.tkinfo           --------------------------
	.section	.note.nv.tkinfo,"",@"SHT_NOTE"
	.sectionflags	@"SHF_NOTE_NV_TKINFO"
	.tkinfo
        /*0018*/ 	.word	0x00000081
        /*0030*/ 	.string	""
        /*0030*/ 	.string	"ptxas-blackwell"
        /*0030*/ 	.string	"Cuda compilation tools, release 12.9, V12.9.86"
        /*0030*/ 	.string	"Build cuda_12.9.r12.9/compiler.36037853_0"
        /*0030*/ 	.string	"-v  -suppress-debug-info  -lineinfo  -arch sm_100a "



//--------------------- .note.nv.cuver            --------------------------
	.section	.note.nv.cuver,"",@"SHT_NOTE"
	.sectionflags	@"SHF_NOTE_NV_CUVER"
        /*0018*/ 	.short	0x0001
        /*001a*/ 	.short	0x0064
        /*001c*/ 	.short	0x0001
        /*001e*/ 	.short	0x0000
        /*0020*/ 	.short	0x0001
        /*0022*/ 	.short	0x0000


//--------------------- .nv.info                  --------------------------
	.section	.nv.info,"",@"SHT_CUDA_INFO"
	.align	4


	//----- nvinfo : EIATTR_REGCOUNT
	.align		4
        /*0000*/ 	.byte	0x04, 0x2f
        /*0002*/ 	.short	(.L_5 - .L_4)
	.align		4
.L_4:
        /*0004*/ 	.word	index@(attn_fwd)
        /*0008*/ 	.word	0x000000ff


	//----- nvinfo : EIATTR_FRAME_SIZE
	.align		4
.L_5:
        /*000c*/ 	.byte	0x04, 0x11
        /*000e*/ 	.short	(.L_7 - .L_6)
	.align		4
.L_6:
        /*0010*/ 	.word	index@($__internal_2_$__cuda_sm10x_tcgen05_guardrail_trap_unallocated_columns_being_dealloced)
        /*0014*/ 	.word	0x00000a38


	//----- nvinfo : EIATTR_FRAME_SIZE
	.align		4
.L_7:
        /*0018*/ 	.byte	0x04, 0x11
        /*001a*/ 	.short	(.L_9 - .L_8)
	.align		4
.L_8:
        /*001c*/ 	.word	index@($__internal_1_$__cuda_sm10x_tcgen05_guardrail_trap_phase_invalid_during_alloc)
        /*0020*/ 	.word	0x00000a38


	//----- nvinfo : EIATTR_FRAME_SIZE
	.align		4
.L_9:
        /*0024*/ 	.byte	0x04, 0x11
        /*0026*/ 	.short	(.L_11 - .L_10)
	.align		4
.L_10:
        /*0028*/ 	.word	index@($__internal_0_$__cuda_sm10x_tcgen05_guardrail_trap_col_being_dealloced_not_returned_by_alloc)
        /*002c*/ 	.word	0x00000a38


	//----- nvinfo : EIATTR_FRAME_SIZE
	.align		4
.L_11:
        /*0030*/ 	.byte	0x04, 0x11
        /*0032*/ 	.short	(.L_13 - .L_12)
	.align		4
.L_12:
        /*0034*/ 	.word	index@(attn_fwd)
        /*0038*/ 	.word	0x00000a38


	//----- nvinfo : EIATTR_MIN_STACK_SIZE
	.align		4
.L_13:
        /*003c*/ 	.byte	0x04, 0x12
        /*003e*/ 	.short	(.L_15 - .L_14)
	.align		4
.L_14:
        /*0040*/ 	.word	index@(attn_fwd)
        /*0044*/ 	.word	0x00000a38
.L_15:


//--------------------- .nv.info.attn_fwd         --------------------------
	.section	.nv.info.attn_fwd,"",@"SHT_CUDA_INFO"
	.sectionflags	@""
	.align	4


	//----- nvinfo : EIATTR_CUDA_API_VERSION
	.align		4
        /*0000*/ 	.byte	0x04, 0x37
        /*0002*/ 	.short	(.L_17 - .L_16)
.L_16:
        /*0004*/ 	.word	0x00000081


	//----- nvinfo : EIATTR_KPARAM_INFO
	.align		4
.L_17:
        /*0008*/ 	.byte	0x04, 0x17
        /*000a*/ 	.short	(.L_19 - .L_18)
.L_18:
        /*000c*/ 	.word	0x00000000
        /*0010*/ 	.short	0x0019
        /*0012*/ 	.short	0x0080
        /*0014*/ 	.byte	0x00, 0xf4, 0x21, 0x00


	//----- nvinfo : EIATTR_KPARAM_INFO
	.align		4
.L_19:
        /*0018*/ 	.byte	0x04, 0x17
        /*001a*/ 	.short	(.L_21 - .L_20)
.L_20:
        /*001c*/ 	.word	0x00000000
        /*0020*/ 	.short	0x0018
        /*0022*/ 	.short	0x0078
        /*0024*/ 	.byte	0x00, 0xf4, 0x21, 0x00


	//----- nvinfo : EIATTR_KPARAM_INFO
	.align		4
.L_21:
        /*0028*/ 	.byte	0x04, 0x17
        /*002a*/ 	.short	(.L_23 - .L_22)
.L_22:
        /*002c*/ 	.word	0x00000000
        /*0030*/ 	.short	0x0017
        /*0032*/ 	.short	0x0070
        /*0034*/ 	.byte	0x00, 0xf0, 0x11, 0x00


	//----- nvinfo : EIATTR_KPARAM_INFO
	.align		4
.L_23:
        /*0038*/ 	.byte	0x04, 0x17
        /*003a*/ 	.short	(.L_25 - .L_24)
.L_24:
        /*003c*/ 	.word	0x00000000
        /*0040*/ 	.short	0x0016
        /*0042*/ 	.short	0x006c
        /*0044*/ 	.byte	0x00, 0xf0, 0x11, 0x00


	//----- nvinfo : EIATTR_KPARAM_INFO
	.align		4
.L_25:
        /*0048*/ 	.byte	0x04, 0x17
        /*004a*/ 	.short	(.L_27 - .L_26)
.L_26:
        /*004c*/ 	.word	0x00000000
        /*0050*/ 	.short	0x0015
        /*0052*/ 	.short	0x0068
        /*0054*/ 	.byte	0x00, 0xf0, 0x11, 0x00


	//----- nvinfo : EIATTR_KPARAM_INFO
	.align		4
.L_27:
        /*0058*/ 	.byte	0x04, 0x17
        /*005a*/ 	.short	(.L_29 - .L_28)
.L_28:
        /*005c*/ 	.word	0x00000000
        /*0060*/ 	.short	0x0014
        /*0062*/ 	.short	0x0064
        /*0064*/ 	.byte	0x00, 0xf0, 0x11, 0x00


	//----- nvinfo : EIATTR_KPARAM_INFO
	.align		4
.L_29:
        /*0068*/ 	.byte	0x04, 0x17
        /*006a*/ 	.short	(.L_31 - .L_30)
.L_30:
        /*006c*/ 	.word	0x00000000
        /*0070*/ 	.short	0x0013
        /*0072*/ 	.short	0x0060
        /*0074*/ 	.byte	0x00, 0xf0, 0x11, 0x00


	//----- nvinfo : EIATTR_KPARAM_INFO
	.align		4
.L_31:
        /*0078*/ 	.byte	0x04, 0x17
        /*007a*/ 	.short	(.L_33 - .L_32)
.L_32:
        /*007c*/ 	.word	0x00000000
        /*0080*/ 	.short	0x0012
        /*0082*/ 	.short	0x005c
        /*0084*/ 	.byte	0x00, 0xf0, 0x11, 0x00


	//----- nvinfo : EIATTR_KPARAM_INFO
	.align		4
.L_33:
        /*0088*/ 	.byte	0x04, 0x17
        /*008a*/ 	.short	(.L_35 - .L_34)
.L_34:
        /*008c*/ 	.word	0x00000000
        /*0090*/ 	.short	0x0011
        /*0092*/ 	.short	0x0058
        /*0094*/ 	.byte	0x00, 0xf0, 0x11, 0x00


	//----- nvinfo : EIATTR_KPARAM_INFO
	.align		4
.L_35:
        /*0098*/ 	.byte	0x04, 0x17
        /*009a*/ 	.short	(.L_37 - .L_36)
.L_36:
        /*009c*/ 	.word	0x00000000
        /*00a0*/ 	.short	0x0010
        /*00a2*/ 	.short	0x0054
        /*00a4*/ 	.byte	0x00, 0xf0, 0x11, 0x00


	//----- nvinfo : EIATTR_KPARAM_INFO
	.align		4
.L_37:
        /*00a8*/ 	.byte	0x04, 0x17
        /*00aa*/ 	.short	(.L_39 - .L_38)
.L_38:
        /*00ac*/ 	.word	0x00000000
        /*00b0*/ 	.short	0x000f
        /*00b2*/ 	.short	0x0050
        /*00b4*/ 	.byte	0x00, 0xf0, 0x11, 0x00


	//----- nvinfo : EIATTR_KPARAM_INFO
	.align		4
.L_39:
        /*00b8*/ 	.byte	0x04, 0x17
        /*00ba*/ 	.short	(.L_41 - .L_40)
.L_40:
        /*00bc*/ 	.word	0x00000000
        /*00c0*/ 	.short	0x000e
        /*00c2*/ 	.short	0x004c
        /*00c4*/ 	.byte	0x00, 0xf0, 0x11, 0x00


	//----- nvinfo : EIATTR_KPARAM_INFO
	.align		4
.L_41:
        /*00c8*/ 	.byte	0x04, 0x17
        /*00ca*/ 	.short	(.L_43 - .L_42)
.L_42:
        /*00cc*/ 	.word	0x00000000
        /*00d0*/ 	.short	0x000d
        /*00d2*/ 	.short	0x0048
        /*00d4*/ 	.byte	0x00, 0xf0, 0x11, 0x00


	//----- nvinfo : EIATTR_KPARAM_INFO
	.align		4
.L_43:
        /*00d8*/ 	.byte	0x04, 0x17
        /*00da*/ 	.short	(.L_45 - .L_44)
.L_44:
        /*00dc*/ 	.word	0x00000000
        /*00e0*/ 	.short	0x000c
        /*00e2*/ 	.short	0x0044
        /*00e4*/ 	.byte	0x00, 0xf0, 0x11, 0x00


	//----- nvinfo : EIATTR_KPARAM_INFO
	.align		4
.L_45:
        /*00e8*/ 	.byte	0x04, 0x17
        /*00ea*/ 	.short	(.L_47 - .L_46)
.L_46:
        /*00ec*/ 	.word	0x00000000
        /*00f0*/ 	.short	0x000b
        /*00f2*/ 	.short	0x0040
        /*00f4*/ 	.byte	0x00, 0xf0, 0x11, 0x00


	//----- nvinfo : EIATTR_KPARAM_INFO
	.align		4
.L_47:
        /*00f8*/ 	.byte	0x04, 0x17
        /*00fa*/ 	.short	(.L_49 - .L_48)
.L_48:
        /*00fc*/ 	.word	0x00000000
        /*0100*/ 	.short	0x000a
        /*0102*/ 	.short	0x003c
        /*0104*/ 	.byte	0x00, 0xf0, 0x11, 0x00


	//----- nvinfo : EIATTR_KPARAM_INFO
	.align		4
.L_49:
        /*0108*/ 	.byte	0x04, 0x17
        /*010a*/ 	.short	(.L_51 - .L_50)
.L_50:
        /*010c*/ 	.word	0x00000000
        /*0110*/ 	.short	0x0009
        /*0112*/ 	.short	0x0038
        /*0114*/ 	.byte	0x00, 0xf0, 0x11, 0x00


	//----- nvinfo : EIATTR_KPARAM_INFO
	.align		4
.L_51:
        /*0118*/ 	.byte	0x04, 0x17
        /*011a*/ 	.short	(.L_53 - .L_52)
.L_52:
        /*011c*/ 	.word	0x00000000
        /*0120*/ 	.short	0x0008
        /*0122*/ 	.short	0x0034
        /*0124*/ 	.byte	0x00, 0xf0, 0x11, 0x00


	//----- nvinfo : EIATTR_KPARAM_INFO
	.align		4
.L_53:
        /*0128*/ 	.byte	0x04, 0x17
        /*012a*/ 	.short	(.L_55 - .L_54)
.L_54:
        /*012c*/ 	.word	0x00000000
        /*0130*/ 	.short	0x0007
        /*0132*/ 	.short	0x0030
        /*0134*/ 	.byte	0x00, 0xf0, 0x11, 0x00


	//----- nvinfo : EIATTR_KPARAM_INFO
	.align		4
.L_55:
        /*0138*/ 	.byte	0x04, 0x17
        /*013a*/ 	.short	(.L_57 - .L_56)
.L_56:
        /*013c*/ 	.word	0x00000000
        /*0140*/ 	.short	0x0006
        /*0142*/ 	.short	0x002c
        /*0144*/ 	.byte	0x00, 0xf0, 0x11, 0x00


	//----- nvinfo : EIATTR_KPARAM_INFO
	.align		4
.L_57:
        /*0148*/ 	.byte	0x04, 0x17
        /*014a*/ 	.short	(.L_59 - .L_58)
.L_58:
        /*014c*/ 	.word	0x00000000
        /*0150*/ 	.short	0x0005
        /*0152*/ 	.short	0x0028
        /*0154*/ 	.byte	0x00, 0xf0, 0x11, 0x00


	//----- nvinfo : EIATTR_KPARAM_INFO
	.align		4
.L_59:
        /*0158*/ 	.byte	0x04, 0x17
        /*015a*/ 	.short	(.L_61 - .L_60)
.L_60:
        /*015c*/ 	.word	0x00000000
        /*0160*/ 	.short	0x0004
        /*0162*/ 	.short	0x0020
        /*0164*/ 	.byte	0x00, 0xf4, 0x21, 0x00


	//----- nvinfo : EIATTR_KPARAM_INFO
	.align		4
.L_61:
        /*0168*/ 	.byte	0x04, 0x17
        /*016a*/ 	.short	(.L_63 - .L_62)
.L_62:
        /*016c*/ 	.word	0x00000000
        /*0170*/ 	.short	0x0003
        /*0172*/ 	.short	0x0018
        /*0174*/ 	.byte	0x00, 0xf4, 0x21, 0x00


	//----- nvinfo : EIATTR_KPARAM_INFO
	.align		4
.L_63:
        /*0178*/ 	.byte	0x04, 0x17
        /*017a*/ 	.short	(.L_65 - .L_64)
.L_64:
        /*017c*/ 	.word	0x00000000
        /*0180*/ 	.short	0x0002
        /*0182*/ 	.short	0x0010
        /*0184*/ 	.byte	0x00, 0xf4, 0x21, 0x00


	//----- nvinfo : EIATTR_KPARAM_INFO
	.align		4
.L_65:
        /*0188*/ 	.byte	0x04, 0x17
        /*018a*/ 	.short	(.L_67 - .L_66)
.L_66:
        /*018c*/ 	.word	0x00000000
        /*0190*/ 	.short	0x0001
        /*0192*/ 	.short	0x0008
        /*0194*/ 	.byte	0x00, 0xf4, 0x21, 0x00


	//----- nvinfo : EIATTR_KPARAM_INFO
	.align		4
.L_67:
        /*0198*/ 	.byte	0x04, 0x17
        /*019a*/ 	.short	(.L_69 - .L_68)
.L_68:
        /*019c*/ 	.word	0x00000000
        /*01a0*/ 	.short	0x0000
        /*01a2*/ 	.short	0x0000
        /*01a4*/ 	.byte	0x00, 0xf4, 0x21, 0x00


	//----- nvinfo : EIATTR_AT_ENTRY_FRAGMENTS
	.align		4
.L_69:
        /*01a8*/ 	.byte	0x04, 0x4f
        /*01aa*/ 	.short	(.L_71 - .L_70)


	//   ....[0]....
.L_70:
        /*01ac*/ 	.word	0x00000004


	//----- nvinfo : EIATTR_RESERVED_SMEM_USED
	.align		4
.L_71:
        /*01b0*/ 	.byte	0x01, 0x41
	.zero		2


	//----- nvinfo : EIATTR_SPARSE_MMA_MASK
	.align		4
        /*01b4*/ 	.byte	0x03, 0x50
        /*01b6*/ 	.short	0x0000


	//----- nvinfo : EIATTR_TCGEN05_1CTA_USED
	.align		4
        /*01b8*/ 	.byte	0x01, 0x51
	.zero		2


	//----- nvinfo : EIATTR_MAXREG_COUNT
	.align		4
        /*01bc*/ 	.byte	0x03, 0x1b
        /*01be*/ 	.short	0x00ff


	//----- nvinfo : EIATTR_NUM_BARRIERS
	.align		4
        /*01c0*/ 	.byte	0x02, 0x4c
        /*01c2*/ 	.byte	0x01
	.zero		1


	//----- nvinfo : EIATTR_ANNOTATIONS
	.align		4
        /*01c4*/ 	.byte	0x04, 0x55
        /*01c6*/ 	.short	(.L_73 - .L_72)


	//   ....[0]....
.L_72:
        /*01c8*/ 	.word	0x00000001
        /*01cc*/ 	.byte	0xe0, 0x5e, 0x00, 0x00, 0x01, 0x00, 0x00, 0x00, 0x60, 0x60, 0x00, 0x00, 0x01, 0x00, 0x00, 0x00
        /* <DEDUP_REMOVED lines=405> */
        /*1b2c*/ 	.byte	0x50, 0xa9, 0x01, 0x00


	//----- nvinfo : EIATTR_INT_WARP_WIDE_INSTR_OFFSETS
	.align		4
.L_73:
        /*1b30*/ 	.byte	0x04, 0x31
        /*1b32*/ 	.short	(.L_75 - .L_74)


	//   ....[0]....
.L_74:
        /*1b34*/ 	.word	0x00005de0


	//   ....[1]....
        /*1b38*/ 	.word	0x00005e60


	//   ....[2]....
        /*1b3c*/ 	.word	0x00008ab0


	//   ....[3]....
        /*1b40*/ 	.word	0x000092b0


	//   ....[4]....
        /*1b44*/ 	.word	0x00013c40


	//   ....[5]....
        /*1b48*/ 	.word	0x00023c60


	//   ....[6]....
        /*1b4c*/ 	.word	0x00023cb0


	//----- nvinfo : EIATTR_COOP_GROUP_MASK_REGIDS
	.align		4
.L_75:
        /*1b50*/ 	.byte	0x04, 0x29
        /*1b52*/ 	.short	(.L_77 - .L_76)


	//   ....[0]....
.L_76:
        /*1b54*/ 	.word	0xffffffff


	//   ....[1]....
        /*1b58*/ 	.word	0xffffffff


	//   ....[2]....
        /*1b5c*/ 	.word	0xffffffff


	//   ....[3]....
        /*1b60*/ 	.word	0xffffffff


	//----- nvinfo : EIATTR_COOP_GROUP_INSTR_OFFSETS
	.align		4
.L_77:
        /*1b64*/ 	.byte	0x04, 0x28
        /*1b66*/ 	.short	(.L_79 - .L_78)


	//   ....[0]....
.L_78:
        /*1b68*/ 	.word	0x00000060


	//   ....[1]....
        /*1b6c*/ 	.word	0x00000320


	//   ....[2]....
        /*1b70*/ 	.word	0x00023af0


	//   ....[3]....
        /*1b74*/ 	.word	0x00023d60


	//----- nvinfo : EIATTR_VRC_CTA_INIT_COUNT
	.align		4
.L_79:
        /*1b78*/ 	.byte	0x02, 0x4a
        /*1b7a*/ 	.byte	0x80
	.zero		1


	//----- nvinfo : EIATTR_MBARRIER_INSTR_OFFSETS
	.align		4
        /*1b7c*/ 	.byte	0x04, 0x39
        /*1b7e*/ 	.short	(.L_81 - .L_80)


	//   ....[0]....
.L_80:
        /*1b80*/ 	.word	0x00005eb0
        /*1b84*/ 	.word	0x000000ff
        /*1b88*/ 	.word	0x00000000
        /*1b8c*/ 	.short	0x0100
        /*1b8e*/ 	.byte	0x47
	.zero		1


	//   ....[1]....
        /*1b90*/ 	.word	0x00008e00
        /*1b94*/ 	.word	0x000000ff
        /*1b98*/ 	.word	0x00016008
        /*1b9c*/ 	.short	0x0100
        /*1b9e*/ 	.byte	0x4b
	.zero		1


	//   ....[2]....
        /*1ba0*/ 	.word	0x000096f0
        /*1ba4*/ 	.word	0x000000ff
        /*1ba8*/ 	.word	0x0000c000
        /*1bac*/ 	.short	0x0100
        /*1bae*/ 	.byte	0x4b
	.zero		1


	//   ....[3]....
        /*1bb0*/ 	.word	0x00009a90
        /*1bb4*/ 	.word	0x000000ff
        /*1bb8*/ 	.word	0x0000c000
        /*1bbc*/ 	.short	0x010a
        /*1bbe*/ 	.byte	0x4b
	.zero		1


	//   ....[4]....
        /*1bc0*/ 	.word	0x00009b80
        /*1bc4*/ 	.word	0x000000ff
        /*1bc8*/ 	.word	0x0000c000
        /*1bcc*/ 	.short	0x0108
        /*1bce*/ 	.byte	0x4b
	.zero		1


	//   ....[5]....
        /*1bd0*/ 	.word	0x00013f90
        /*1bd4*/ 	.word	0x000000ff
        /*1bd8*/ 	.word	0x00016010
        /*1bdc*/ 	.short	0x0100
        /*1bde*/ 	.byte	0x4b
	.zero		1


	//   ....[6]....
        /*1be0*/ 	.word	0x00014200
        /*1be4*/ 	.word	0x000000ff
        /*1be8*/ 	.word	0x00016010
        /*1bec*/ 	.short	0x010a
        /*1bee*/ 	.byte	0x4b
	.zero		1


	//   ....[7]....
        /*1bf0*/ 	.word	0x00014270
        /*1bf4*/ 	.word	0x000000ff
        /*1bf8*/ 	.word	0x00016010
        /*1bfc*/ 	.short	0x0108
        /*1bfe*/ 	.byte	0x4b
	.zero		1


	//   ....[8]....
        /*1c00*/ 	.word	0x00014290
        /*1c04*/ 	.word	0x000000ff
        /*1c08*/ 	.word	0x00000000
        /*1c0c*/ 	.short	0x010a
        /*1c0e*/ 	.byte	0x47
	.zero		1


	//   ....[9]....
        /*1c10*/ 	.word	0x0001a9d0
        /*1c14*/ 	.word	0x000000ff
        /*1c18*/ 	.word	0x00000000
        /*1c1c*/ 	.short	0x010a
        /*1c1e*/ 	.byte	0x47
	.zero		1


	//   ....[10]....
        /*1c20*/ 	.word	0x0001ab00
        /*1c24*/ 	.word	0x000000ff
        /*1c28*/ 	.word	0x00016000
        /*1c2c*/ 	.short	0x0108
        /*1c2e*/ 	.byte	0x4b
	.zero		1


	//   ....[11]....
        /*1c30*/ 	.word	0x0001abd0
        /*1c34*/ 	.word	0x000000ff
        /*1c38*/ 	.word	0x00016008
        /*1c3c*/ 	.short	0x0108
        /*1c3e*/ 	.byte	0x4b
	.zero		1


	//   ....[12]....
        /*1c40*/ 	.word	0x00023d80
        /*1c44*/ 	.word	0x000000ff
        /*1c48*/ 	.word	0x0000c000
        /*1c4c*/ 	.short	0x010a
        /*1c4e*/ 	.byte	0x4b
	.zero		1


	//   ....[13]....
        /*1c50*/ 	.word	0x00023db0
        /*1c54*/ 	.word	0x000000ff
        /*1c58*/ 	.word	0x00016010
        /*1c5c*/ 	.short	0x010a
        /*1c5e*/ 	.byte	0x4b
	.zero		1


	//   ....[14]....
        /*1c60*/ 	.word	0x00023de0
        /*1c64*/ 	.word	0x000000ff
        /*1c68*/ 	.word	0x00000000
        /*1c6c*/ 	.short	0x010a
        /*1c6e*/ 	.byte	0x47
	.zero		1


	//   ....[15]....
        /*1c70*/ 	.word	0x00023e10
        /*1c74*/ 	.word	0x000000ff
        /*1c78*/ 	.word	0x00000000
        /*1c7c*/ 	.short	0x010a
        /*1c7e*/ 	.byte	0x47
	.zero		1


	//----- nvinfo : EIATTR_NUM_MBARRIERS
	.align		4
.L_81:
        /*1c80*/ 	.byte	0x03, 0x38
        /*1c82*/ 	.short	0xffff


	//----- nvinfo : EIATTR_EXIT_INSTR_OFFSETS
	.align		4
        /*1c84*/ 	.byte	0x04, 0x1c
        /*1c86*/ 	.short	(.L_83 - .L_82)


	//   ....[0]....
.L_82:
        /*1c88*/ 	.word	0x00023d70


	//----- nvinfo : EIATTR_REQNTID
	.align		4
.L_83:
        /*1c8c*/ 	.byte	0x04, 0x10
        /*1c8e*/ 	.short	(.L_85 - .L_84)
.L_84:
        /*1c90*/ 	.word	0x00000080
        /*1c94*/ 	.word	0x00000001
        /*1c98*/ 	.word	0x00000001


	//----- nvinfo : EIATTR_CRS_STACK_SIZE
	.align		4
.L_85:
        /*1c9c*/ 	.byte	0x04, 0x1e
        /*1c9e*/ 	.short	(.L_87 - .L_86)
.L_86:
        /*1ca0*/ 	.word	0x00000000


	//----- nvinfo : EIATTR_CBANK_PARAM_SIZE
	.align		4
.L_87:
        /*1ca4*/ 	.byte	0x03, 0x19
        /*1ca6*/ 	.short	0x0088


	//----- nvinfo : EIATTR_PARAM_CBANK
	.align		4
        /*1ca8*/ 	.byte	0x04, 0x0a
        /*1caa*/ 	.short	(.L_89 - .L_88)
	.align		4
.L_88:
        /*1cac*/ 	.word	index@(.nv.constant0.attn_fwd)
        /*1cb0*/ 	.short	0x0380
        /*1cb2*/ 	.short	0x0088


	//----- nvinfo : EIATTR_SW_WAR
	.align		4
.L_89:
        /*1cb4*/ 	.byte	0x04, 0x36
        /*1cb6*/ 	.short	(.L_91 - .L_90)
.L_90:
        /*1cb8*/ 	.word	0x00000008
.L_91:


//--------------------- .nv.compat                --------------------------
	.section	.nv.compat,"",@"SHT_CUDA_COMPAT_INFO"
	.align	4
        /*0000*/ 	.byte	0x02, 0x02, 0x02, 0x00, 0x02, 0x05, 0x05, 0x00, 0x02, 0x03, 0x00, 0x00, 0x02, 0x06, 0x01, 0x00


//--------------------- .nv.callgraph             --------------------------
	.section	.nv.callgraph,"",@"SHT_CUDA_CALLGRAPH"
	.align	4
	.sectionentsize	8
	.align		4
        /*0000*/ 	.word	0x00000000
	.align		4
        /*0004*/ 	.word	0xffffffff
	.align		4
        /*0008*/ 	.word	0x00000000
	.align		4
        /*000c*/ 	.word	0xfffffffe
	.align		4
        /*0010*/ 	.word	0x00000000
	.align		4
        /*0014*/ 	.word	0xfffffffd
	.align		4
        /*0018*/ 	.word	0x00000000
	.align		4
        /*001c*/ 	.word	0xfffffffc


//--------------------- .nv.constant4             --------------------------
	.section	.nv.constant4,"a",@progbits
	.align	8
	.align		8
.nv.constant4:
        /*0000*/ 	.dword	_$_str


//--------------------- .text.attn_fwd            --------------------------
	.section	.text.attn_fwd,"ax",@progbits
	.align	128
        .global         attn_fwd
        .type           attn_fwd,@function
        .size           attn_fwd,(.L_x_28 - attn_fwd)
        .other          attn_fwd,@"STO_CUDA_ENTRY STV_DEFAULT"
attn_fwd:
.text.attn_fwd:
[----:B------:R-:W0:Y:S01]  /*0000*/  LDC R1, c[0x0][0x37c] ;  /* 0x0000df00ff017b82 */ /* 0x000e220000000800 */
[----:B------:R-:W1:Y:S01]  /*0010*/  S2R R0, SR_TID.X ;  /* 0x0000000000007919 */ /* 0x000e620000002100 */
[----:B0-----:R-:W-:Y:S01]  /*0020*/  VIADD R1, R1, 0xfffff5c8 ;  /* 0xfffff5c801017836 */ /* 0x001fe20000000000 */
[----:B-1----:R-:W-:-:S13]  /*0030*/  ISETP.GE.U32.AND P0, PT, R0, 0x20, PT ;  /* 0x000000200000780c */ /* 0x002fda0003f06070 */
[----:B------:R-:W-:Y:S05]  /*0040*/  @P0 BRA `(.L_x_0) ;  /* 0x0000000000b80947 */ /* 0x000fea0003800000 */
[----:B------:R-:W0:Y:S01]  /*0050*/  S2UR UR6, SR_CgaCtaId ;  /* 0x00000000000679c3 */ /* 0x000e220000008800 */
[----:B------:R-:W-:Y:S01]  /*0060*/  NOP ;  /* 0x0000000000007918 */ /* 0x000fe20000000000 */
[----:B------:R-:W-:Y:S02]  /*0070*/  UMOV UR4, 0x40 ;  /* 0x0000004000047882 */ /* 0x000fe40000000000 */
[----:B0-----:R-:W-:-:S09]  /*0080*/  ULEA UR4, UR6, UR4, 0x18 ;  /* 0x0000000406047291 */ /* 0x001fd2000f8ec0ff */
[----:B------:R-:W0:Y:S01]  /*0090*/  LDS.U8 R0, [UR4] ;  /* 0x00000004ff007984 */ /* 0x000e220008000000 */
[----:B------:R-:W-:Y:S02]  /*00a0*/  UMOV UR4, 0x400 ;  /* 0x0000040000047882 */ /* 0x000fe40000000000 */
[----:B------:R-:W-:Y:S01]  /*00b0*/  ULEA UR4, UR6, UR4, 0x18 ;  /* 0x0000000406047291 */ /* 0x000fe2000f8ec0ff */
[----:B0-----:R-:W-:-:S13]  /*00c0*/  ISETP.NE.AND P1, PT, R0, RZ, PT ;  /* 0x000000ff0000720c */ /* 0x001fda0003f25270 */
[----:B------:R-:W-:Y:S05]  /*00d0*/  @P1 BRA `(.L_x_1) ;  /* 0x00000000007c1947 */ /* 0x000fea0003800000 */
[----:B------:R-:W-:-:S13]  /*00e0*/  ELECT P1, URZ, PT ;  /* 0x0000000000ff782f */ /* 0x000fda0003820000 */
[----:B------:R-:W-:Y:S05]  /*00f0*/  @!P1 BRA `(.L_x_2) ;  /* 0x0000000000849947 */ /* 0x000fea0003800000 */
[----:B------:R-:W-:Y:S01]  /*0100*/  UMOV UR5, 0x10 ;  /* 0x0000001000057882 */ /* 0x000fe20000000000 */
[----:B------:R-:W-:Y:S02]  /*0110*/  IMAD.MOV.U32 R4, RZ, RZ, 0x1 ;  /* 0x00000001ff047424 */ /* 0x000fe400078e00ff */
[----:B------:R-:W-:Y:S02]  /*0120*/  IMAD.MOV.U32 R5, RZ, RZ, 0xffff ;  /* 0x0000ffffff057424 */ /* 0x000fe400078e00ff */
[----:B------:R-:W-:Y:S04]  /*0130*/  DEPBAR.LE SB0, 0x36 ;  /* 0x00008d800000791a */ /* 0x000fe80000000000 */
[----:B------:R-:W0:Y:S02]  /*0140*/  UTCATOMSWS.FIND_AND_SET.ALIGN UP0, UR5, UR5 ;  /* 0x00000005000575e3 */ /* 0x000e240008000800 */
[----:B0-----:R-:W-:-:S04]  /*0150*/  PLOP3.LUT P1, PT, PT, PT, UP0, 0x80, 0x8 ;  /* 0x000000000008781c */ /* 0x001fc80003f2f008 */
[----:B------:R-:W-:-:S04]  /*0160*/  SEL R0, RZ, 0xffffffff, !P1 ;  /* 0xffffffffff007807 */ /* 0x000fc80004800000 */
[----:B------:R-:W-:Y:S01]  /*0170*/  ISETP.NE.AND P1, PT, R0, RZ, PT ;  /* 0x000000ff0000720c */ /* 0x000fe20003f25270 */
[----:B------:R-:W-:-:S12]  /*0180*/  IMAD.U32 R0, RZ, RZ, UR5 ;  /* 0x00000005ff007e24 */ /* 0x000fd8000f8e00ff */
[----:B------:R-:W-:Y:S05]  /*0190*/  @P1 BRA `(.L_x_3) ;  /* 0x0000000000241947 */ /* 0x000fea0003800000 */
.L_x_4:
[----:B------:R-:W-:Y:S05]  /*01a0*/  NANOSLEEP 0x64 ;  /* 0x000000640000795d */ /* 0x000fea0003800000 */
[----:B------:R-:W-:-:S05]  /*01b0*/  UMOV UR5, 0x10 ;  /* 0x0000001000057882 */ /* 0x000fca0000000000 */
[----:B------:R-:W-:Y:S04]  /*01c0*/  DEPBAR.LE SB0, 0x36 ;  /* 0x00008d800000791a */ /* 0x000fe80000000000 */
[----:B------:R-:W0:Y:S02]  /*01d0*/  UTCATOMSWS.FIND_AND_SET.ALIGN UP0, UR5, UR5 ;  /* 0x00000005000575e3 */ /* 0x000e240008000800 */
[----:B0-----:R-:W-:-:S04]  /*01e0*/  PLOP3.LUT P1, PT, PT, PT, UP0, 0x80, 0x8 ;  /* 0x000000000008781c */ /* 0x001fc80003f2f008 */
[----:B------:R-:W-:-:S04]  /*01f0*/  SEL R0, RZ, 0xffffffff, !P1 ;  /* 0xffffffffff007807 */ /* 0x000fc80004800000 */
[----:B------:R-:W-:Y:S01]  /*0200*/  ISETP.NE.AND P1, PT, R0, RZ, PT ;  /* 0x000000ff0000720c */ /* 0x000fe20003f25270 */
[----:B------:R-:W-:-:S12]  /*0210*/  IMAD.U32 R0, RZ, RZ, UR5 ;  /* 0x00000005ff007e24 */ /* 0x000fd8000f8e00ff */
[----:B------:R-:W-:Y:S05]  /*0220*/  @!P1 BRA `(.L_x_4) ;  /* 0xfffffffc00dc9947 */ /* 0x000fea000383ffff */
.L_x_3:
[C---:B------:R-:W-:Y:S01]  /*0230*/  VIADD R3, R0.reuse, 0x10 ;  /* 0x0000001000037836 */ /* 0x040fe20000000000 */
[----:B------:R-:W-:Y:S01]  /*0240*/  UMOV UR5, 0x50 ;  /* 0x0000005000057882 */ /* 0x000fe20000000000 */
[----:B------:R-:W-:Y:S01]  /*0250*/  SHF.L.U32 R2, R5, R0, RZ ;  /* 0x0000000005027219 */ /* 0x000fe200000006ff */
[----:B------:R-:W-:Y:S01]  /*0260*/  ULEA UR5, UR6, UR5, 0x18 ;  /* 0x0000000506057291 */ /* 0x000fe2000f8ec0ff */
[----:B------:R-:W-:Y:S01]  /*0270*/  IMAD.SHL.U32 R0, R0, 0x20, RZ ;  /* 0x0000002000007824 */ /* 0x000fe200078e00ff */
[----:B------:R-:W-:-:S04]  /*0280*/  SHF.L.U32 R3, R4, R3, RZ ;  /* 0x0000000304037219 */ /* 0x000fc800000006ff */
[----:B------:R-:W-:-:S05]  /*0290*/  LOP3.LUT R2, R3, R2, RZ, 0xfc, !PT ;  /* 0x0000000203027212 */ /* 0x000fca00078efcff */
[----:B------:R0:W-:Y:S04]  /*02a0*/  ATOMS.OR RZ, [UR5], R2 ;  /* 0x00000002ffff798c */ /* 0x0001e8000b000005 */
[----:B------:R0:W-:Y:S01]  /*02b0*/  STS [UR4], R0 ;  /* 0x00000000ff007988 */ /* 0x0001e20008000804 */
[----:B------:R-:W-:Y:S05]  /*02c0*/  BRA `(.L_x_2) ;  /* 0x0000000000107947 */ /* 0x000fea0003800000 */
.L_x_1:
[----:B------:R-:W-:Y:S01]  /*02d0*/  IMAD.MOV.U32 R0, RZ, RZ, -0x1 ;  /* 0xffffffffff007424 */ /* 0x000fe200078e00ff */
[----:B------:R-:W-:-:S04]  /*02e0*/  MOV R2, 0x310 ;  /* 0x0000031000027802 */ /* 0x000fc80000000f00 */
[----:B------:R0:W-:Y:S03]  /*02f0*/  STS [UR4], R0 ;  /* 0x00000000ff007988 */ /* 0x0001e60008000804 */
[----:B0-----:R-:W-:Y:S05]  /*0300*/  CALL.REL.NOINC `($__internal_1_$__cuda_sm10x_tcgen05_guardrail_trap_phase_invalid_during_alloc) ;  /* 0x0000023800d87944 */ /* 0x001fea0003c00000 */
.L_x_2:
[----:B------:R-:W-:Y:S05]  /*0310*/  WARPSYNC.ALL ;  /* 0x0000000000007948 */ /* 0x000fea0003800000 */
[----:B------:R-:W-:Y:S01]  /*0320*/  NOP ;  /* 0x0000000000007918 */ /* 0x000fe20000000000 */
.L_x_0:
[----:B------:R-:W1:Y:S01]  /*0330*/  S2R R189, SR_TID.X ;  /* 0x0000000000bd7919 */ /* 0x000e620000002100 */
[----:B------:R-:W2:Y:S01]  /*0340*/  S2UR UR76, SR_CTAID.Y ;  /* 0x00000000004c79c3 */ /* 0x000ea20000002600 */
[----:B------:R-:W2:Y:S01]  /*0350*/  LDCU.64 UR4, c[0x0][0x3b0] ;  /* 0x00007600ff0477ac */ /* 0x000ea20008000a00 */
[----:B0-----:R-:W0:Y:S01]  /*0360*/  S2R R0, SR_CTAID.X ;  /* 0x0000000000007919 */ /* 0x001e220000002500 */
[----:B------:R-:W3:Y:S05]  /*0370*/  LDCU.64 UR8, c[0x0][0x3b0] ;  /* 0x00007600ff0877ac */ /* 0x000eea0008000a00 */
[----:B------:R-:W4:Y:S01]  /*0380*/  S2UR UR6, SR_CgaCtaId ;  /* 0x00000000000679c3 */ /* 0x000f220000008800 */
[----:B------:R-:W-:Y:S01]  /*0390*/  UMOV UR75, 0x400 ;  /* 0x00000400004b7882 */ /* 0x000fe20000000000 */
[----:B------:R-:W0:Y:S06]  /*03a0*/  LDCU.64 UR20, c[0x0][0x358] ;  /* 0x00006b00ff1477ac */ /* 0x000e2c0008000a00 */
[----:B------:R-:W5:Y:S08]  /*03b0*/  LDC.64 R8, c[0x0][0x380] ;  /* 0x0000e000ff087b82 */ /* 0x000f700000000a00 */
[----:B------:R-:W5:Y:S01]  /*03c0*/  LDC R4, c[0x0][0x3b8] ;  /* 0x0000ee00ff047b82 */ /* 0x000f620000000800 */
[----:B--2---:R-:W-:-:S02]  /*03d0*/  UIMAD UR4, UR76, UR4, URZ ;  /* 0x000000044c0472a4 */ /* 0x004fc4000f8e02ff */
[----:B---3--:R-:W-:Y:S01]  /*03e0*/  UIMAD UR8, UR76, UR8, URZ ;  /* 0x000000084c0872a4 */ /* 0x008fe2000f8e02ff */
[----:B-1----:R-:W-:-:S04]  /*03f0*/  LOP3.LUT R171, R189, 0x7f, RZ, 0xc0, !PT ;  /* 0x0000007fbdab7812 */ /* 0x002fc800078ec0ff */
[----:B------:R-:W1:Y:S01]  /*0400*/  LDC.64 R6, c[0x0][0x380] ;  /* 0x0000e000ff067b82 */ /* 0x000e620000000a00 */
[----:B----4-:R-:W-:-:S07]  /*0410*/  ULEA UR75, UR6, UR75, 0x18 ;  /* 0x0000004b064b7291 */ /* 0x010fce000f8ec0ff */
[----:B------:R-:W-:Y:S01]  /*0420*/  BAR.SYNC.DEFER_BLOCKING 0x0 ;  /* 0x0000000000007b1d */ /* 0x000fe20000010000 */
[----:B------:R-:W-:Y:S01]  /*0430*/  USHF.R.S32.HI UR7, URZ, 0x1f, UR8 ;  /* 0x0000001fff077899 */ /* 0x000fe20008011408 */
[----:B0-----:R-:W-:-:S04]  /*0440*/  IMAD R2, R0, 0x80, R171 ;  /* 0x0000008000027824 */ /* 0x001fc800078e02ab */
[C---:B------:R-:W-:Y:S01]  /*0450*/  IMAD R3, R2.reuse, UR5, RZ ;  /* 0x0000000502037c24 */ /* 0x040fe2000f8e02ff */
[----:B------:R-:W-:Y:S01]  /*0460*/  USHF.R.S32.HI UR5, URZ, 0x1f, UR4 ;  /* 0x0000001fff057899 */ /* 0x000fe20008011404 */
[----:B------:R-:W-:-:S03]  /*0470*/  IMAD R5, R2, UR9, RZ ;  /* 0x0000000902057c24 */ /* 0x000fc6000f8e02ff */
[----:B-----5:R-:W-:Y:S02]  /*0480*/  IADD3 R0, P1, P2, R3, UR4, R8 ;  /* 0x0000000403007c10 */ /* 0x020fe4000fa3e008 */
[----:B------:R-:W-:Y:S01]  /*0490*/  SHF.R.S32.HI R2, RZ, 0x1f, R3 ;  /* 0x0000001fff027819 */ /* 0x000fe20000011403 */
[C---:B------:R-:W-:Y:S01]  /*04a0*/  IMAD.SHL.U32 R3, R4.reuse, 0x8, RZ ;  /* 0x0000000804037824 */ /* 0x040fe200078e00ff */
[----:B------:R-:W-:Y:S01]  /*04b0*/  SHF.R.S32.HI R10, RZ, 0x1f, R5 ;  /* 0x0000001fff0a7819 */ /* 0x000fe20000011405 */
[----:B------:R-:W-:Y:S01]  /*04c0*/  IMAD R13, R4, 0x18, RZ ;  /* 0x00000018040d7824 */ /* 0x000fe200078e02ff */
[----:B------:R-:W-:Y:S02]  /*04d0*/  IADD3.X R2, PT, PT, R2, UR5, R9, P1, P2 ;  /* 0x0000000502027c10 */ /* 0x000fe40008fe4409 */
[----:B------:R-:W-:Y:S02]  /*04e0*/  IADD3 R8, P1, PT, R3, R0, RZ ;  /* 0x0000000003087210 */ /* 0x000fe40007f3e0ff */
[----:B-1----:R-:W-:Y:S01]  /*04f0*/  IADD3 R6, P4, P3, R5, UR8, R6 ;  /* 0x0000000805067c10 */ /* 0x002fe2000fb9e006 */
[----:B------:R-:W-:Y:S01]  /*0500*/  IMAD.SHL.U32 R5, R4, 0x10, RZ ;  /* 0x0000001004057824 */ /* 0x000fe200078e00ff */
[----:B------:R-:W0:Y:S01]  /*0510*/  LDS R169, [UR75] ;  /* 0x0000004bffa97984 */ /* 0x000e220008000800 */
[----:B------:R-:W-:-:S02]  /*0520*/  LEA.HI.X.SX32 R9, R3, R2, 0x1, P1 ;  /* 0x0000000203097211 */ /* 0x000fc400008f0eff */
[----:B------:R-:W-:Y:S01]  /*0530*/  IADD3.X R7, PT, PT, R10, UR7, R7, P4, P3 ;  /* 0x000000070a077c10 */ /* 0x000fe2000a7e6407 */
[----:B------:R-:W-:Y:S01]  /*0540*/  BAR.SYNC.DEFER_BLOCKING 0x0 ;  /* 0x0000000000007b1d */ /* 0x000fe20000010000 */
[----:B------:R-:W-:-:S05]  /*0550*/  IADD3 R10, P2, PT, R5, R0, RZ ;  /* 0x00000000050a7210 */ /* 0x000fca0007f5e0ff */
[----:B------:R-:W-:Y:S08]  /*0560*/  @P0 BRA `(.L_x_5) ;  /* 0x0000000000180947 */ /* 0x000ff00003800000 */
[----:B------:R-:W-:Y:S01]  /*0570*/  ELECT P1, URZ, PT ;  /* 0x0000000000ff782f */ /* 0x000fe20003820000 */
[----:B------:R-:W-:Y:S01]  /*0580*/  IMAD.MOV.U32 R3, RZ, RZ, 0x1 ;  /* 0x00000001ff037424 */ /* 0x000fe200078e00ff */
[----:B------:R-:W-:Y:S01]  /*0590*/  UMOV UR4, 0x40 ;  /* 0x0000004000047882 */ /* 0x000fe20000000000 */
[----:B------:R-:W-:Y:S01]  /*05a0*/  UVIRTCOUNT.DEALLOC.SMPOOL 0x80 ;  /* 0x000000800000784c */ /* 0x000fe20000000000 */
[----:B------:R-:W-:-:S09]  /*05b0*/  ULEA UR4, UR6, UR4, 0x18 ;  /* 0x0000000406047291 */ /* 0x000fd2000f8ec0ff */
[----:B------:R1:W-:Y:S03]  /*05c0*/  @P1 STS.U8 [UR4], R3 ;  /* 0x00000003ff001988 */ /* 0x0003e60008000004 */
.L_x_5:
[C---:B-1----:R-:W-:Y:S01]  /*05d0*/  IMAD.SHL.U32 R3, R4.reuse, 0x20, RZ ;  /* 0x0000002004037824 */ /* 0x042fe200078e00ff */
[----:B------:R-:W-:Y:S01]  /*05e0*/  LEA.HI.X.SX32 R11, R5, R2, 0x1, P2 ;  /* 0x00000002050b7211 */ /* 0x000fe200010f0eff */
[C---:B------:R-:W-:Y:S01]  /*05f0*/  IMAD R5, R4.reuse, 0x28, RZ ;  /* 0x0000002804057824 */ /* 0x040fe200078e02ff */
[-C--:B------:R-:W-:Y:S01]  /*0600*/  IADD3 R12, P1, PT, R13, R0.reuse, RZ ;  /* 0x000000000d0c7210 */ /* 0x080fe20007f3e0ff */
[----:B------:R-:W-:Y:S01]  /*0610*/  IMAD R17, R4, 0x30, RZ ;  /* 0x0000003004117824 */ /* 0x000fe200078e02ff */
[----:B------:R-:W-:Y:S01]  /*0620*/  IADD3 R98, P2, PT, R3, R0, RZ ;  /* 0x0000000003627210 */ /* 0x000fe20007f5e0ff */
[----:B------:R1:W2:Y:S01]  /*0630*/  LDG.E.U8 R97, desc[UR20][R6.64] ;  /* 0x0000001406617981 */ /* 0x0002a2000c1e1100 */
[----:B------:R-:W-:-:S03]  /*0640*/  LEA.HI.X.SX32 R13, R13, R2, 0x1, P1 ;  /* 0x000000020d0d7211 */ /* 0x000fc600008f0eff */
[----:B------:R3:W4:Y:S01]  /*0650*/  LDG.E.U8 R101, desc[UR20][R8.64] ;  /* 0x0000001408657981 */ /* 0x000722000c1e1100 */
[----:B------:R-:W-:Y:S01]  /*0660*/  IADD3 R14, P1, PT, R5, R0, RZ ;  /* 0x00000000050e7210 */ /* 0x000fe20007f3e0ff */
[C---:B------:R-:W-:Y:S01]  /*0670*/  IMAD R19, R4.reuse, 0x60, RZ ;  /* 0x0000006004137824 */ /* 0x040fe200078e02ff */
[-C--:B------:R-:W-:Y:S01]  /*0680*/  LEA.HI.X.SX32 R99, R3, R2.reuse, 0x1, P2 ;  /* 0x0000000203637211 */ /* 0x080fe200010f0eff */
[C---:B------:R-:W-:Y:S01]  /*0690*/  IMAD R3, R4.reuse, 0x38, RZ ;  /* 0x0000003804037824 */ /* 0x040fe200078e02ff */
[----:B------:R-:W-:Y:S01]  /*06a0*/  LEA.HI.X.SX32 R15, R5, R2, 0x1, P1 ;  /* 0x00000002050f7211 */ /* 0x000fe200008f0eff */
[C---:B------:R-:W-:Y:S01]  /*06b0*/  IMAD.SHL.U32 R5, R4.reuse, 0x40, RZ ;  /* 0x0000004004057824 */ /* 0x040fe200078e00ff */
[-C--:B-1----:R-:W-:Y:S01]  /*06c0*/  IADD3 R6, P2, PT, R17, R0.reuse, RZ ;  /* 0x0000000011067210 */ /* 0x082fe20007f5e0ff */
[----:B------:R1:W5:Y:S01]  /*06d0*/  LDG.E.U8 R105, desc[UR20][R10.64] ;  /* 0x000000140a697981 */ /* 0x000362000c1e1100 */
[C---:B------:R-:W-:Y:S01]  /*06e0*/  IMAD R21, R4.reuse, 0xf9, RZ ;  /* 0x000000f904157824 */ /* 0x040fe200078e02ff */
[----:B---3--:R-:W-:Y:S01]  /*06f0*/  IADD3 R8, P1, PT, R3, R0, RZ ;  /* 0x0000000003087210 */ /* 0x008fe20007f3e0ff */
[C---:B------:R-:W-:Y:S01]  /*0700*/  IMAD R173, R4.reuse, 0xec, RZ ;  /* 0x000000ec04ad7824 */ /* 0x040fe200078e02ff */
[-C--:B------:R-:W-:Y:S01]  /*0710*/  LEA.HI.X.SX32 R7, R17, R2.reuse, 0x1, P2 ;  /* 0x0000000211077211 */ /* 0x080fe200010f0eff */
[C---:B------:R-:W-:Y:S01]  /*0720*/  IMAD R17, R4.reuse, 0x48, RZ ;  /* 0x0000004804117824 */ /* 0x040fe200078e02ff */
[----:B------:R-:W-:Y:S01]  /*0730*/  LEA.HI.X.SX32 R9, R3, R2, 0x1, P1 ;  /* 0x0000000203097211 */ /* 0x000fe200008f0eff */
[C---:B------:R-:W-:Y:S01]  /*0740*/  IMAD R3, R4.reuse, 0x50, RZ ;  /* 0x0000005004037824 */ /* 0x040fe200078e02ff */
[----:B------:R3:W2:Y:S01]  /*0750*/  LDG.E.U8 R102, desc[UR20][R12.64] ;  /* 0x000000140c667981 */ /* 0x0006a2000c1e1100 */
[----:B------:R-:W0:Y:S01]  /*0760*/  LDC R179, c[0x0][0x3b8] ;  /* 0x0000ee00ffb37b82 */ /* 0x000e220000000800 */
[C---:B-1----:R-:W-:Y:S01]  /*0770*/  IADD3 R10, P2, PT, R5.reuse, R0, RZ ;  /* 0x00000000050a7210 */ /* 0x042fe20007f5e0ff */
[----:B------:R-:W1:Y:S01]  /*0780*/  LDCU UR4, c[0x0][0x3b8] ;  /* 0x00007700ff0477ac */ /* 0x000e620008000800 */
[----:B------:R3:W2:Y:S02]  /*0790*/  LDG.E.U8 R103, desc[UR20][R14.64] ;  /* 0x000000140e677981 */ /* 0x0006a4000c1e1100 */
[----:B------:R-:W-:Y:S01]  /*07a0*/  LEA.HI.X.SX32 R11, R5, R2, 0x1, P2 ;  /* 0x00000002050b7211 */ /* 0x000fe200010f0eff */
[C---:B------:R-:W-:Y:S01]  /*07b0*/  IMAD R5, R4.reuse, 0x58, RZ ;  /* 0x0000005804057824 */ /* 0x040fe200078e02ff */
[----:B------:R1:W2:Y:S01]  /*07c0*/  LDG.E.U8 R107, desc[UR20][R6.64] ;  /* 0x00000014066b7981 */ /* 0x0002a2000c1e1100 */
[C---:B------:R-:W-:Y:S01]  /*07d0*/  IMAD R175, R4.reuse, 0xf4, RZ ;  /* 0x000000f404af7824 */ /* 0x040fe200078e02ff */
[-C--:B---3--:R-:W-:Y:S01]  /*07e0*/  IADD3 R12, P1, PT, R17, R0.reuse, RZ ;  /* 0x00000000110c7210 */ /* 0x088fe20007f3e0ff */
[C---:B------:R-:W-:Y:S01]  /*07f0*/  IMAD R177, R4.reuse, 0x25, RZ ;  /* 0x0000002504b17824 */ /* 0x040fe200078e02ff */
[----:B------:R-:W-:Y:S01]  /*0800*/  IADD3 R16, P2, PT, R3, R0, RZ ;  /* 0x0000000003107210 */ /* 0x000fe20007f5e0ff */
[----:B------:R3:W2:Y:S01]  /*0810*/  LDG.E.U8 R100, desc[UR20][R8.64] ;  /* 0x0000001408647981 */ /* 0x0006a2000c1e1100 */
[----:B------:R-:W-:Y:S01]  /*0820*/  LEA.HI.X.SX32 R13, R17, R2, 0x1, P1 ;  /* 0x00000002110d7211 */ /* 0x000fe200008f0eff */
[C---:B------:R-:W-:Y:S01]  /*0830*/  IMAD R181, R4.reuse, 0xf5, RZ ;  /* 0x000000f504b57824 */ /* 0x040fe200078e02ff */
[----:B------:R-:W-:Y:S01]  /*0840*/  IADD3 R14, P1, PT, R5, R0, RZ ;  /* 0x00000000050e7210 */ /* 0x000fe20007f3e0ff */
[----:B------:R3:W2:Y:S01]  /*0850*/  LDG.E.U8 R106, desc[UR20][R10.64] ;  /* 0x000000140a6a7981 */ /* 0x0006a2000c1e1100 */
[-C--:B------:R-:W-:Y:S01]  /*0860*/  LEA.HI.X.SX32 R17, R3, R2.reuse, 0x1, P2 ;  /* 0x0000000203117211 */ /* 0x080fe200010f0eff */
[C---:B------:R-:W-:Y:S01]  /*0870*/  IMAD R3, R4.reuse, 0x68, RZ ;  /* 0x0000006804037824 */ /* 0x040fe200078e02ff */
[----:B------:R-:W-:Y:S01]  /*0880*/  LEA.HI.X.SX32 R15, R5, R2, 0x1, P1 ;  /* 0x00000002050f7211 */ /* 0x000fe200008f0eff */
[C---:B------:R-:W-:Y:S01]  /*0890*/  IMAD R5, R4.reuse, 0x70, RZ ;  /* 0x0000007004057824 */ /* 0x040fe200078e02ff */
[-C--:B-1----:R-:W-:Y:S01]  /*08a0*/  IADD3 R6, P2, PT, R19, R0.reuse, RZ ;  /* 0x0000000013067210 */ /* 0x082fe20007f5e0ff */
[----:B------:R1:W2:Y:S01]  /*08b0*/  LDG.E.U8 R104, desc[UR20][R12.64] ;  /* 0x000000140c687981 */ /* 0x0002a2000c1e1100 */
[----:B---3--:R-:W-:Y:S01]  /*08c0*/  IADD3 R8, P1, PT, R3, R0, RZ ;  /* 0x0000000003087210 */ /* 0x008fe20007f3e0ff */
[C---:B------:R-:W-:Y:S01]  /*08d0*/  IMAD R183, R4.reuse, 0x3e, RZ ;  /* 0x0000003e04b77824 */ /* 0x040fe200078e02ff */
[----:B------:R-:W-:Y:S01]  /*08e0*/  LEA.HI.X.SX32 R7, R19, R2, 0x1, P2 ;  /* 0x0000000213077211 */ /* 0x000fe200010f0eff */
[C---:B------:R-:W-:Y:S01]  /*08f0*/  IMAD R19, R4.reuse, 0x78, RZ ;  /* 0x0000007804137824 */ /* 0x040fe200078e02ff */
[----:B------:R-:W-:Y:S01]  /*0900*/  IADD3 R10, P2, PT, R5, R0, RZ ;  /* 0x00000000050a7210 */ /* 0x000fe20007f5e0ff */
[----:B------:R3:W2:Y:S01]  /*0910*/  LDG.E.U8 R108, desc[UR20][R16.64] ;  /* 0x00000014106c7981 */ /* 0x0006a2000c1e1100 */
[-C--:B------:R-:W-:Y:S01]  /*0920*/  LEA.HI.X.SX32 R9, R3, R2.reuse, 0x1, P1 ;  /* 0x0000000203097211 */ /* 0x080fe200008f0eff */
[C---:B------:R-:W-:Y:S01]  /*0930*/  IMAD.SHL.U32 R3, R4.reuse, 0x80, RZ ;  /* 0x0000008004037824 */ /* 0x040fe200078e00ff */
[----:B------:R-:W-:Y:S01]  /*0940*/  LEA.HI.X.SX32 R11, R5, R2, 0x1, P2 ;  /* 0x00000002050b7211 */ /* 0x000fe200010f0eff */
[C---:B------:R-:W-:Y:S01]  /*0950*/  IMAD R5, R4.reuse, 0x88, RZ ;  /* 0x0000008804057824 */ /* 0x040fe200078e02ff */
[----:B-1----:R-:W-:Y:S01]  /*0960*/  IADD3 R12, P1, PT, R19, R0, RZ ;  /* 0x00000000130c7210 */ /* 0x002fe20007f3e0ff */
[----:B------:R-:W2:Y:S01]  /*0970*/  LDG.E.U8 R98, desc[UR20][R98.64] ;  /* 0x0000001462627981 */ /* 0x000ea2000c1e1100 */
[----:B------:R-:W-:Y:S01]  /*0980*/  LOP3.LUT R187, R189, 0x7f, RZ, 0xc0, !PT ;  /* 0x0000007fbdbb7812 */ /* 0x000fe200078ec0ff */
[----:B------:R-:W1:Y:S01]  /*0990*/  LDCU UR6, c[0x0][0x3c8] ;  /* 0x00007900ff0677ac */ /* 0x000e620008000800 */
[----:B------:R-:W-:Y:S01]  /*09a0*/  LEA.HI.X.SX32 R13, R19, R2, 0x1, P1 ;  /* 0x00000002130d7211 */ /* 0x000fe200008f0eff */
[----:B------:R0:W2:Y:S01]  /*09b0*/  LDG.E.U8 R109, desc[UR20][R6.64] ;  /* 0x00000014066d7981 */ /* 0x0000a2000c1e1100 */
[----:B---3--:R-:W-:Y:S01]  /*09c0*/  IADD3 R16, P2, PT, R3, R0, RZ ;  /* 0x0000000003107210 */ /* 0x008fe20007f5e0ff */
[C---:B------:R-:W-:Y:S01]  /*09d0*/  IMAD R19, R4.reuse, 0x90, RZ ;  /* 0x0000009004137824 */ /* 0x040fe200078e02ff */
[----:B------:R-:W-:Y:S01]  /*09e0*/  LOP3.LUT R191, R189, 0x7f, RZ, 0xc0, !PT ;  /* 0x0000007fbdbf7812 */ /* 0x000fe200078ec0ff */
[----:B------:R-:W3:Y:S01]  /*09f0*/  LDG.E.U8 R110, desc[UR20][R8.64] ;  /* 0x00000014086e7981 */ /* 0x000ee2000c1e1100 */
[----:B------:R-:W-:Y:S01]  /*0a00*/  LEA.HI.X.SX32 R17, R3, R2, 0x1, P2 ;  /* 0x0000000203117211 */ /* 0x000fe200010f0eff */
[----:B------:R-:W1:Y:S02]  /*0a10*/  LDCU UR5, c[0x0][0x3c4] ;  /* 0x00007880ff0577ac */ /* 0x000e640008000800 */
[----:B------:R1:W2:Y:S01]  /*0a20*/  LDG.E.U8 R99, desc[UR20][R14.64] ;  /* 0x000000140e637981 */ /* 0x0002a2000c1e1100 */
[----:B------:R-:W-:Y:S01]  /*0a30*/  IMAD R3, R4, 0x98, RZ ;  /* 0x0000009804037824 */ /* 0x000fe200078e02ff */
[----:B0-----:R-:W-:Y:S01]  /*0a40*/  IADD3 R6, P2, PT, R19, R0, RZ ;  /* 0x0000000013067210 */ /* 0x001fe20007f5e0ff */
[----:B------:R-:W0:Y:S01]  /*0a50*/  LDCU UR7, c[0x0][0x3f0] ;  /* 0x00007e00ff0777ac */ /* 0x000e220008000800 */
[----:B------:R1:W2:Y:S01]  /*0a60*/  LDG.E.U8 R111, desc[UR20][R10.64] ;  /* 0x000000140a6f7981 */ /* 0x0002a2000c1e1100 */
[----:B------:R-:W-:Y:S01]  /*0a70*/  R2UR UR73, R169 ;  /* 0x00000000a94972ca */ /* 0x000fe200000e0000 */
[----:B------:R-:W-:-:S02]  /*0a80*/  UIADD3 UR71, UPT, UPT, UR75, 0x16000, URZ ;  /* 0x000160004b477890 */ /* 0x000fc4000fffe0ff */
[----:B------:R0:W2:Y:S01]  /*0a90*/  LDG.E.U8 R112, desc[UR20][R12.64] ;  /* 0x000000140c707981 */ /* 0x0000a2000c1e1100 */
[----:B------:R-:W2:Y:S01]  /*0aa0*/  LDCU UR34, c[0x0][0x3c4] ;  /* 0x00007880ff2277ac */ /* 0x000ea20008000800 */
[C---:B-1----:R-:W-:Y:S02]  /*0ab0*/  IADD3 R14, P1, PT, R5.reuse, R0, RZ ;  /* 0x00000000050e7210 */ /* 0x042fe40007f3e0ff */
[----:B------:R1:W2:Y:S01]  /*0ac0*/  LDG.E.U8 R113, desc[UR20][R16.64] ;  /* 0x0000001410717981 */ /* 0x0002a2000c1e1100 */
[----:B------:R-:W2:Y:S01]  /*0ad0*/  LDCU UR58, c[0x0][0x3c4] ;  /* 0x00007880ff3a77ac */ /* 0x000ea20008000800 */
[----:B------:R-:W-:Y:S01]  /*0ae0*/  LEA.HI.X.SX32 R15, R5, R2, 0x1, P1 ;  /* 0x00000002050f7211 */ /* 0x000fe200008f0eff */
[C---:B------:R-:W-:Y:S01]  /*0af0*/  IMAD R5, R4.reuse, 0xa0, RZ ;  /* 0x000000a004057824 */ /* 0x040fe200078e02ff */
[----:B------:R-:W-:Y:S01]  /*0b00*/  IADD3 R8, P1, PT, R3, R0, RZ ;  /* 0x0000000003087210 */ /* 0x000fe20007f3e0ff */
[----:B------:R-:W2:Y:S01]  /*0b10*/  LDCU UR59, c[0x0][0x3c4] ;  /* 0x00007880ff3b77ac */ /* 0x000ea20008000800 */
        /* <DEDUP_REMOVED lines=8> */
[-C--:B0-----:R-:W-:Y:S01]  /*0ba0*/  IADD3 R12, P1, PT, R19, R0.reuse, RZ ;  /* 0x00000000130c7210 */ /* 0x081fe20007f3e0ff */
[----:B------:R0:W2:Y:S01]  /*0bb0*/  LDG.E.U8 R115, desc[UR20][R6.64] ;  /* 0x0000001406737981 */ /* 0x0000a2000c1e1100 */
[----:B-1----:R-:W-:Y:S01]  /*0bc0*/  IADD3 R16, P2, PT, R3, R0, RZ ;  /* 0x0000000003107210 */ /* 0x002fe20007f5e0ff */
[----:B------:R-:W1:Y:S01]  /*0bd0*/  LDCU UR60, c[0x0][0x3c4] ;  /* 0x00007880ff3c77ac */ /* 0x000e620008000800 */
        /* <DEDUP_REMOVED lines=8> */
[C---:B0-----:R-:W-:Y:S01]  /*0c60*/  IADD3 R6, P2, PT, R19.reuse, R0, RZ ;  /* 0x0000000013067210 */ /* 0x041fe20007f5e0ff */
[----:B------:R0:W2:Y:S01]  /*0c70*/  LDG.E.U8 R117, desc[UR20][R10.64] ;  /* 0x000000140a757981 */ /* 0x0000a2000c1e1100 */
[----:B------:R-:W2:Y:S02]  /*0c80*/  LDCU UR61, c[0x0][0x3c4] ;  /* 0x00007880ff3d77ac */ /* 0x000ea40008000800 */
[----:B------:R-:W-:Y:S01]  /*0c90*/  LEA.HI.X.SX32 R7, R19, R2, 0x1, P2 ;  /* 0x0000000213077211 */ /* 0x000fe200010f0eff */
[----:B------:R-:W2:Y:S01]  /*0ca0*/  LDG.E.U8 R118, desc[UR20][R12.64] ;  /* 0x000000140c767981 */ /* 0x000ea2000c1e1100 */
[-C--:B-1----:R-:W-:Y:S01]  /*0cb0*/  IADD3 R8, P1, PT, R3, R0.reuse, RZ ;  /* 0x0000000003087210 */ /* 0x082fe20007f3e0ff */
[C---:B------:R-:W-:Y:S01]  /*0cc0*/  IMAD R19, R4.reuse, 0xd8, RZ ;  /* 0x000000d804137824 */ /* 0x040fe200078e02ff */
[----:B------:R-:W1:Y:S01]  /*0cd0*/  LDCU UR38, c[0x0][0x3c4] ;  /* 0x00007880ff2677ac */ /* 0x000e620008000800 */
[----:B------:R1:W2:Y:S01]  /*0ce0*/  LDG.E.U8 R120, desc[UR20][R14.64] ;  /* 0x000000140e787981 */ /* 0x0002a2000c1e1100 */
[----:B0-----:R-:W-:Y:S01]  /*0cf0*/  IADD3 R10, P2, PT, R5, R0, RZ ;  /* 0x00000000050a7210 */ /* 0x001fe20007f5e0ff */
[----:B------:R-:W0:Y:S01]  /*0d00*/  LDCU UR64, c[0x0][0x3c4] ;  /* 0x00007880ff4077ac */ /* 0x000e220008000800 */
[-C--:B------:R-:W-:Y:S01]  /*0d10*/  LEA.HI.X.SX32 R9, R3, R2.reuse, 0x1, P1 ;  /* 0x0000000203097211 */ /* 0x080fe200008f0eff */
[C---:B------:R-:W-:Y:S01]  /*0d20*/  IMAD R3, R4.reuse, 0xe0, RZ ;  /* 0x000000e004037824 */ /* 0x040fe200078e02ff */
[----:B------:R-:W-:Y:S01]  /*0d30*/  LEA.HI.X.SX32 R11, R5, R2, 0x1, P2 ;  /* 0x00000002050b7211 */ /* 0x000fe200010f0eff */
[C---:B------:R-:W-:Y:S01]  /*0d40*/  IMAD R5, R4.reuse, 0xe8, RZ ;  /* 0x000000e804057824 */ /* 0x040fe200078e02ff */
[-C--:B------:R-:W-:Y:S01]  /*0d50*/  IADD3 R132, P1, PT, R19, R0.reuse, RZ ;  /* 0x0000000013847210 */ /* 0x080fe20007f3e0ff */
[----:B------:R0:W2:Y:S01]  /*0d60*/  LDG.E.U8 R121, desc[UR20][R6.64] ;  /* 0x0000001406797981 */ /* 0x0000a2000c1e1100 */
[----:B------:R-:W-:Y:S01]  /*0d70*/  IADD3 R66, P2, PT, R3, R0, RZ ;  /* 0x0000000003427210 */ /* 0x000fe20007f5e0ff */
[C---:B-1----:R-:W-:Y:S01]  /*0d80*/  IMAD R15, R4.reuse, 0xf0, RZ ;  /* 0x000000f0040f7824 */ /* 0x042fe200078e02ff */
[----:B------:R-:W-:Y:S01]  /*0d90*/  LEA.HI.X.SX32 R133, R19, R2, 0x1, P1 ;  /* 0x0000000213857211 */ /* 0x000fe200008f0eff */
[----:B------:R1:W2:Y:S01]  /*0da0*/  LDG.E.U8 R119, desc[UR20][R16.64] ;  /* 0x0000001410777981 */ /* 0x0002a2000c1e1100 */
[----:B------:R-:W-:Y:S01]  /*0db0*/  IADD3 R12, P1, PT, R5, R0, RZ ;  /* 0x00000000050c7210 */ /* 0x000fe20007f3e0ff */
[----:B------:R-:W2:Y:S01]  /*0dc0*/  LDCU UR39, c[0x0][0x3c4] ;  /* 0x00007880ff2777ac */ /* 0x000ea20008000800 */
[-C--:B------:R-:W-:Y:S01]  /*0dd0*/  LEA.HI.X.SX32 R67, R3, R2.reuse, 0x1, P2 ;  /* 0x0000000203437211 */ /* 0x080fe200010f0eff */
[C---:B------:R-:W-:Y:S01]  /*0de0*/  IMAD R3, R4.reuse, 0x9, RZ ;  /* 0x0000000904037824 */ /* 0x040fe200078e02ff */
[----:B------:R1:W2:Y:S01]  /*0df0*/  LDG.E.U8 R130, desc[UR20][R8.64] ;  /* 0x0000001408827981 */ /* 0x0002a2000c1e1100 */
[C---:B0-----:R-:W-:Y:S01]  /*0e00*/  IMAD R7, R4.reuse, 0xf8, RZ ;  /* 0x000000f804077824 */ /* 0x041fe200078e02ff */
[----:B------:R-:W-:Y:S01]  /*0e10*/  LEA.HI.X.SX32 R13, R5, R2, 0x1, P1 ;  /* 0x00000002050d7211 */ /* 0x000fe200008f0eff */
[C---:B------:R-:W-:Y:S01]  /*0e20*/  IMAD R5, R4.reuse, 0x11, RZ ;  /* 0x0000001104057824 */ /* 0x040fe200078e02ff */
[-C--:B------:R-:W-:Y:S01]  /*0e30*/  IADD3 R14, P2, PT, R15, R0.reuse, RZ ;  /* 0x000000000f0e7210 */ /* 0x080fe20007f5e0ff */
[----:B------:R0:W2:Y:S01]  /*0e40*/  LDG.E.U8 R131, desc[UR20][R10.64] ;  /* 0x000000140a837981 */ /* 0x0000a2000c1e1100 */
[-C--:B-1----:R-:W-:Y:S01]  /*0e50*/  IADD3 R16, P3, PT, R7, R0.reuse, RZ ;  /* 0x0000000007107210 */ /* 0x082fe20007f7e0ff */
[----:B------:R-:W1:Y:S01]  /*0e60*/  LDCU UR8, c[0x0][0x3c4] ;  /* 0x00007880ff0877ac */ /* 0x000e620008000800 */
[----:B------:R-:W-:Y:S01]  /*0e70*/  IADD3 R6, P1, PT, R3, R0, RZ ;  /* 0x0000000003067210 */ /* 0x000fe20007f3e0ff */
[----:B------:R1:W2:Y:S01]  /*0e80*/  LDG.E.U8 R71, desc[UR20][R12.64] ;  /* 0x000000140c477981 */ /* 0x0002a2000c1e1100 */
[----:B------:R-:W-:Y:S01]  /*0e90*/  LEA.HI.X.SX32 R15, R15, R2, 0x1, P2 ;  /* 0x000000020f0f7211 */ /* 0x000fe200010f0eff */
[----:B------:R-:W2:Y:S01]  /*0ea0*/  LDCU UR66, c[0x0][0x3c4] ;  /* 0x00007880ff4277ac */ /* 0x000ea20008000800 */
[----:B------:R-:W-:Y:S01]  /*0eb0*/  IADD3 R8, P2, PT, R5, R0, RZ ;  /* 0x0000000005087210 */ /* 0x000fe20007f5e0ff */
[C---:B------:R-:W-:Y:S01]  /*0ec0*/  IMAD R19, R4.reuse, 0x31, RZ ;  /* 0x0000003104137824 */ /* 0x040fe200078e02ff */
[-C--:B------:R-:W-:Y:S01]  /*0ed0*/  LEA.HI.X.SX32 R17, R7, R2.reuse, 0x1, P3 ;  /* 0x0000000207117211 */ /* 0x080fe200018f0eff */
[C---:B0-----:R-:W-:Y:S01]  /*0ee0*/  IMAD R11, R4.reuse, 0x19, RZ ;  /* 0x00000019040b7824 */ /* 0x041fe200078e02ff */
[-C--:B------:R-:W-:Y:S01]  /*0ef0*/  LEA.HI.X.SX32 R7, R3, R2.reuse, 0x1, P1 ;  /* 0x0000000203077211 */ /* 0x080fe200008f0eff */
[C---:B------:R-:W-:Y:S01]  /*0f00*/  IMAD R3, R4.reuse, 0x21, RZ ;  /* 0x0000002104037824 */ /* 0x040fe200078e02ff */
[----:B------:R-:W-:Y:S01]  /*0f10*/  LEA.HI.X.SX32 R9, R5, R2, 0x1, P2 ;  /* 0x0000000205097211 */ /* 0x000fe200010f0eff */
[C---:B------:R-:W-:Y:S01]  /*0f20*/  IMAD R5, R4.reuse, 0x29, RZ ;  /* 0x0000002904057824 */ /* 0x040fe200078e02ff */
[-C--:B------:R-:W-:Y:S01]  /*0f30*/  IADD3 R10, P1, PT, R11, R0.reuse, RZ ;  /* 0x000000000b0a7210 */ /* 0x080fe20007f3e0ff */
[----:B------:R0:W2:Y:S01]  /*0f40*/  LDG.E.U8 R72, desc[UR20][R14.64] ;  /* 0x000000140e487981 */ /* 0x0000a2000c1e1100 */
[----:B-1----:R-:W-:Y:S01]  /*0f50*/  IADD3 R12, P2, PT, R3, R0, RZ ;  /* 0x00000000030c7210 */ /* 0x002fe20007f5e0ff */
[----:B------:R-:W1:Y:S01]  /*0f60*/  LDCU UR16, c[0x0][0x3c4] ;  /* 0x00007880ff1077ac */ /* 0x000e620008000800 */
[-C--:B------:R-:W-:Y:S01]  /*0f70*/  LEA.HI.X.SX32 R11, R11, R2.reuse, 0x1, P1 ;  /* 0x000000020b0b7211 */ /* 0x080fe200008f0eff */
[----:B------:R0:W2:Y:S01]  /*0f80*/  LDG.E.U8 R73, desc[UR20][R16.64] ;  /* 0x0000001410497981 */ /* 0x0000a2000c1e1100 */
[----:B------:R-:W-:Y:S01]  /*0f90*/  LEA.HI.X.SX32 R13, R3, R2, 0x1, P2 ;  /* 0x00000002030d7211 */ /* 0x000fe200010f0eff */
[C---:B------:R-:W-:Y:S01]  /*0fa0*/  IMAD R3, R4.reuse, 0x39, RZ ;  /* 0x0000003904037824 */ /* 0x040fe200078e02ff */
[----:B------:R-:W1:Y:S01]  /*0fb0*/  LDCU UR40, c[0x0][0x3c4] ;  /* 0x00007880ff2877ac */ /* 0x000e620008000800 */
[----:B------:R0:W2:Y:S02]  /*0fc0*/  LDG.E.U8 R75, desc[UR20][R6.64] ;  /* 0x00000014064b7981 */ /* 0x0000a4000c1e1100 */
[C---:B0-----:R-:W-:Y:S01]  /*0fd0*/  IADD3 R14, P1, PT, R5.reuse, R0, RZ ;  /* 0x00000000050e7210 */ /* 0x041fe20007f3e0ff */
[----:B------:R-:W0:Y:S01]  /*0fe0*/  LDCU UR74, c[0x0][0x3c4] ;  /* 0x00007880ff4a77ac */ /* 0x000e220008000800 */
[----:B------:R1:W2:Y:S02]  /*0ff0*/  LDG.E.U8 R76, desc[UR20][R8.64] ;  /* 0x00000014084c7981 */ /* 0x0002a4000c1e1100 */
[----:B------:R-:W-:Y:S01]  /*1000*/  LEA.HI.X.SX32 R15, R5, R2, 0x1, P1 ;  /* 0x00000002050f7211 */ /* 0x000fe200008f0eff */
[C---:B------:R-:W-:Y:S01]  /*1010*/  IMAD R5, R4.reuse, 0x41, RZ ;  /* 0x0000004104057824 */ /* 0x040fe200078e02ff */
[-C--:B------:R-:W-:Y:S01]  /*1020*/  IADD3 R16, P2, PT, R19, R0.reuse, RZ ;  /* 0x0000000013107210 */ /* 0x080fe20007f5e0ff */
[----:B------:R0:W2:Y:S01]  /*1030*/  LDG.E.U8 R74, desc[UR20][R10.64] ;  /* 0x000000140a4a7981 */ /* 0x0000a2000c1e1100 */
[----:B------:R-:W-:Y:S01]  /*1040*/  IADD3 R6, P1, PT, R3, R0, RZ ;  /* 0x0000000003067210 */ /* 0x000fe20007f3e0ff */
[----:B------:R-:W2:Y:S01]  /*1050*/  LDCU UR41, c[0x0][0x3c4] ;  /* 0x00007880ff2977ac */ /* 0x000ea20008000800 */
[----:B------:R-:W-:Y:S01]  /*1060*/  LEA.HI.X.SX32 R17, R19, R2, 0x1, P2 ;  /* 0x0000000213117211 */ /* 0x000fe200010f0eff */
[----:B------:R0:W2:Y:S01]  /*1070*/  LDG.E.U8 R77, desc[UR20][R12.64] ;  /* 0x000000140c4d7981 */ /* 0x0000a2000c1e1100 */
[C---:B-1----:R-:W-:Y:S01]  /*1080*/  IMAD R9, R4.reuse, 0x49, RZ ;  /* 0x0000004904097824 */ /* 0x042fe200078e02ff */
[----:B------:R-:W-:Y:S01]  /*1090*/  IADD3 R82, P2, PT, R5, R0, RZ ;  /* 0x0000000005527210 */ /* 0x000fe20007f5e0ff */
[----:B------:R-:W1:Y:S01]  /*10a0*/  LDCU UR22, c[0x0][0x3c4] ;  /* 0x00007880ff1677ac */ /* 0x000e620008000800 */
[-C--:B------:R-:W-:Y:S01]  /*10b0*/  LEA.HI.X.SX32 R7, R3, R2.reuse, 0x1, P1 ;  /* 0x0000000203077211 */ /* 0x080fe200008f0eff */
[C---:B------:R-:W-:Y:S01]  /*10c0*/  IMAD R3, R4.reuse, 0x51, RZ ;  /* 0x0000005104037824 */ /* 0x040fe200078e02ff */
[----:B------:R-:W-:Y:S01]  /*10d0*/  LEA.HI.X.SX32 R83, R5, R2, 0x1, P2 ;  /* 0x0000000205537211 */ /* 0x000fe200010f0eff */
[C---:B------:R-:W-:Y:S01]  /*10e0*/  IMAD R5, R4.reuse, 0x59, RZ ;  /* 0x0000005904057824 */ /* 0x040fe200078e02ff */
[-C--:B------:R-:W-:Y:S01]  /*10f0*/  IADD3 R8, P1, PT, R9, R0.reuse, RZ ;  /* 0x0000000009087210 */ /* 0x080fe20007f3e0ff */
[----:B------:R1:W2:Y:S01]  /*1100*/  LDG.E.U8 R78, desc[UR20][R14.64] ;  /* 0x000000140e4e7981 */ /* 0x0002a2000c1e1100 */
[----:B0-----:R-:W-:Y:S01]  /*1110*/  IADD3 R10, P2, PT, R3, R0, RZ ;  /* 0x00000000030a7210 */ /* 0x001fe20007f5e0ff */
[----:B------:R-:W0:Y:S01]  /*1120*/  LDCU UR23, c[0x0][0x3c4] ;  /* 0x00007880ff1777ac */ /* 0x000e220008000800 */
[----:B------:R-:W-:Y:S01]  /*1130*/  LEA.HI.X.SX32 R9, R9, R2, 0x1, P1 ;  /* 0x0000000209097211 */ /* 0x000fe200008f0eff */
[----:B------:R1:W2:Y:S01]  /*1140*/  LDG.E.U8 R81, desc[UR20][R6.64] ;  /* 0x0000001406517981 */ /* 0x0002a2000c1e1100 */
[----:B------:R-:W-:Y:S01]  /*1150*/  IADD3 R12, P1, PT, R5, R0, RZ ;  /* 0x00000000050c7210 */ /* 0x000fe20007f3e0ff */
[----:B------:R-:W0:Y:S01]  /*1160*/  LDCU UR24, c[0x0][0x3c4] ;  /* 0x00007880ff1877ac */ /* 0x000e220008000800 */
[-C--:B------:R-:W-:Y:S01]  /*1170*/  LEA.HI.X.SX32 R11, R3, R2.reuse, 0x1, P2 ;  /* 0x00000002030b7211 */ /* 0x080fe200010f0eff */
[----:B------:R0:W2:Y:S01]  /*1180*/  LDG.E.U8 R79, desc[UR20][R16.64] ;  /* 0x00000014104f7981 */ /* 0x0000a2000c1e1100 */
[C---:B-1----:R-:W-:Y:S01]  /*1190*/  IMAD R15, R4.reuse, 0x61, RZ ;  /* 0x00000061040f7824 */ /* 0x042fe200078e02ff */
[----:B------:R-:W-:Y:S01]  /*11a0*/  LEA.HI.X.SX32 R13, R5, R2, 0x1, P1 ;  /* 0x00000002050d7211 */ /* 0x000fe200008f0eff */
[C---:B------:R-:W-:Y:S01]  /*11b0*/  IMAD R3, R4.reuse, 0x69, RZ ;  /* 0x0000006904037824 */ /* 0x040fe200078e02ff */
[----:B------:R1:W2:Y:S01]  /*11c0*/  LDG.E.U8 R70, desc[UR20][R8.64] ;  /* 0x0000001408467981 */ /* 0x0002a2000c1e1100 */
[C---:B------:R-:W-:Y:S01]  /*11d0*/  IMAD R5, R4.reuse, 0x71, RZ ;  /* 0x0000007104057824 */ /* 0x040fe200078e02ff */
[-C--:B------:R-:W-:Y:S01]  /*11e0*/  IADD3 R14, P2, PT, R15, R0.reuse, RZ ;  /* 0x000000000f0e7210 */ /* 0x080fe20007f5e0ff */
[----:B------:R-:W2:Y:S01]  /*11f0*/  LDCU UR46, c[0x0][0x3c4] ;  /* 0x00007880ff2e77ac */ /* 0x000ea20008000800 */
[----:B------:R-:W-:Y:S01]  /*1200*/  IADD3 R6, P1, PT, R3, R0, RZ ;  /* 0x0000000003067210 */ /* 0x000fe20007f3e0ff */
[C---:B------:R-:W-:Y:S01]  /*1210*/  IMAD R19, R4.reuse, 0x79, RZ ;  /* 0x0000007904137824 */ /* 0x040fe200078e02ff */
[----:B------:R-:W-:Y:S01]  /*1220*/  LEA.HI.X.SX32 R15, R15, R2, 0x1, P2 ;  /* 0x000000020f0f7211 */ /* 0x000fe200010f0eff */
[----:B------:R1:W2:Y:S01]  /*1230*/  LDG.E.U8 R80, desc[UR20][R10.64] ;  /* 0x000000140a507981 */ /* 0x0002a2000c1e1100 */
[----:B0-----:R-:W-:Y:S01]  /*1240*/  IADD3 R16, P2, PT, R5, R0, RZ ;  /* 0x0000000005107210 */ /* 0x001fe20007f5e0ff */
[----:B------:R-:W0:Y:S01]  /*1250*/  LDCU UR47, c[0x0][0x3c4] ;  /* 0x00007880ff2f77ac */ /* 0x000e220008000800 */
[-C--:B------:R-:W-:Y:S01]  /*1260*/  LEA.HI.X.SX32 R7, R3, R2.reuse, 0x1, P1 ;  /* 0x0000000203077211 */ /* 0x080fe200008f0eff */
[C---:B------:R-:W-:Y:S01]  /*1270*/  IMAD R3, R4.reuse, 0x81, RZ ;  /* 0x0000008104037824 */ /* 0x040fe200078e02ff */
[----:B------:R-:W-:Y:S01]  /*1280*/  LEA.HI.X.SX32 R17, R5, R2, 0x1, P2 ;  /* 0x0000000205117211 */ /* 0x000fe200010f0eff */
[----:B------:R-:W-:Y:S01]  /*1290*/  IMAD R5, R4, 0x89, RZ ;  /* 0x0000008904057824 */ /* 0x000fe200078e02ff */
[-C--:B-1----:R-:W-:Y:S01]  /*12a0*/  IADD3 R8, P1, PT, R19, R0.reuse, RZ ;  /* 0x0000000013087210 */ /* 0x082fe20007f3e0ff */
[----:B------:R1:W2:Y:S01]  /*12b0*/  LDG.E.U8 R69, desc[UR20][R12.64] ;  /* 0x000000140c457981 */ /* 0x0002a2000c1e1100 */
[----:B------:R-:W0:Y:S01]  /*12c0*/  LDCU UR48, c[0x0][0x3c4] ;  /* 0x00007880ff3077ac */ /* 0x000e220008000800 */
[----:B------:R-:W-:-:S02]  /*12d0*/  IADD3 R10, P2, PT, R3, R0, RZ ;  /* 0x00000000030a7210 */ /* 0x000fc40007f5e0ff */
[-C--:B------:R-:W-:Y:S01]  /*12e0*/  LEA.HI.X.SX32 R9, R19, R2.reuse, 0x1, P1 ;  /* 0x0000000213097211 */ /* 0x080fe200008f0eff */
[C---:B------:R-:W-:Y:S01]  /*12f0*/  IMAD R19, R4.reuse, 0x91, RZ ;  /* 0x0000009104137824 */ /* 0x040fe200078e02ff */
[----:B------:R-:W-:Y:S01]  /*1300*/  LEA.HI.X.SX32 R11, R3, R2, 0x1, P2 ;  /* 0x00000002030b7211 */ /* 0x000fe200010f0eff */
[C---:B------:R-:W-:Y:S01]  /*1310*/  IMAD R3, R4.reuse, 0x99, RZ ;  /* 0x0000009904037824 */ /* 0x040fe200078e02ff */
[----:B------:R0:W2:Y:S01]  /*1320*/  LDG.E.U8 R68, desc[UR20][R14.64] ;  /* 0x000000140e447981 */ /* 0x0000a2000c1e1100 */
[----:B------:R-:W2:Y:S01]  /*1330*/  LDCU UR70, c[0x0][0x3c4] ;  /* 0x00007880ff4677ac */ /* 0x000ea20008000800 */
[C---:B-1----:R-:W-:Y:S02]  /*1340*/  IADD3 R12, P1, PT, R5.reuse, R0, RZ ;  /* 0x00000000050c7210 */ /* 0x042fe40007f3e0ff */
[----:B------:R-:W2:Y:S01]  /*1350*/  LDG.E.U8 R82, desc[UR20][R82.64] ;  /* 0x0000001452527981 */ /* 0x000ea2000c1e1100 */
[----:B------:R-:W1:Y:S01]  /*1360*/  LDCU UR49, c[0x0][0x3c4] ;  /* 0x00007880ff3177ac */ /* 0x000e620008000800 */
[----:B------:R-:W-:Y:S01]  /*1370*/  LEA.HI.X.SX32 R13, R5, R2, 0x1, P1 ;  /* 0x00000002050d7211 */ /* 0x000fe200008f0eff */
[----:B------:R-:W-:Y:S01]  /*1380*/  IMAD R5, R4, 0xa1, RZ ;  /* 0x000000a104057824 */ /* 0x000fe200078e02ff */
[----:B------:R1:W2:Y:S01]  /*1390*/  LDG.E.U8 R84, desc[UR20][R16.64] ;  /* 0x0000001410547981 */ /* 0x0002a2000c1e1100 */
[----:B------:R-:W2:Y:S01]  /*13a0*/  LDCU UR50, c[0x0][0x3c4] ;  /* 0x00007880ff3277ac */ /* 0x000ea20008000800 */
[----:B0-----:R-:W-:-:S02]  /*13b0*/  IADD3 R14, P2, PT, R19, R0, RZ ;  /* 0x00000000130e7210 */ /* 0x001fc40007f5e0ff */
[----:B------:R-:W2:Y:S01]  /*13c0*/  LDG.E.U8 R85, desc[UR20][R8.64] ;  /* 0x0000001408557981 */ /* 0x000ea2000c1e1100 */
[----:B------:R-:W0:Y:S01]  /*13d0*/  LDCU UR51, c[0x0][0x3c4] ;  /* 0x00007880ff3377ac */ /* 0x000e220008000800 */
[----:B------:R-:W-:Y:S02]  /*13e0*/  LEA.HI.X.SX32 R15, R19, R2, 0x1, P2 ;  /* 0x00000002130f7211 */ /* 0x000fe400010f0eff */
[----:B------:R1:W2:Y:S01]  /*13f0*/  LDG.E.U8 R83, desc[UR20][R6.64] ;  /* 0x0000001406537981 */ /* 0x0002a2000c1e1100 */
[C---:B------:R-:W-:Y:S01]  /*1400*/  IMAD R19, R4.reuse, 0xa9, RZ ;  /* 0x000000a904137824 */ /* 0x040fe200078e02ff */
[-C--:B-1----:R-:W-:Y:S01]  /*1410*/  IADD3 R16, P2, PT, R5, R0.reuse, RZ ;  /* 0x0000000005107210 */ /* 0x082fe20007f5e0ff */
[----:B------:R-:W1:Y:S01]  /*1420*/  LDCU UR53, c[0x0][0x3c4] ;  /* 0x00007880ff3577ac */ /* 0x000e620008000800 */
[----:B------:R0:W2:Y:S01]  /*1430*/  LDG.E.U8 R86, desc[UR20][R10.64] ;  /* 0x000000140a567981 */ /* 0x0000a2000c1e1100 */
[----:B------:R-:W1:Y:S03]  /*1440*/  LDCU UR54, c[0x0][0x3c4] ;  /* 0x00007880ff3677ac */ /* 0x000e660008000800 */
[----:B------:R0:W2:Y:S01]  /*1450*/  LDG.E.U8 R87, desc[UR20][R12.64] ;  /* 0x000000140c577981 */ /* 0x0000a2000c1e1100 */
[----:B------:R-:W-:Y:S01]  /*1460*/  IADD3 R6, P1, PT, R3, R0, RZ ;  /* 0x0000000003067210 */ /* 0x000fe20007f3e0ff */
[----:B------:R-:W1:Y:S01]  /*1470*/  LDCU UR56, c[0x0][0x3c4] ;  /* 0x00007880ff3877ac */ /* 0x000e620008000800 */
[-C--:B------:R-:W-:Y:S01]  /*1480*/  LEA.HI.X.SX32 R17, R5, R2.reuse, 0x1, P2 ;  /* 0x0000000205117211 */ /* 0x080fe200010f0eff */
[----:B------:R1:W2:Y:S01]  /*1490*/  LDG.E.U8 R88, desc[UR20][R14.64] ;  /* 0x000000140e587981 */ /* 0x0002a2000c1e1100 */
[----:B------:R-:W-:Y:S01]  /*14a0*/  LEA.HI.X.SX32 R7, R3, R2, 0x1, P1 ;  /* 0x0000000203077211 */ /* 0x000fe200008f0eff */
[C---:B------:R-:W-:Y:S01]  /*14b0*/  IMAD R3, R4.reuse, 0xb1, RZ ;  /* 0x000000b104037824 */ /* 0x040fe200078e02ff */
[-C--:B------:R-:W-:Y:S01]  /*14c0*/  IADD3 R8, P1, PT, R19, R0.reuse, RZ ;  /* 0x0000000013087210 */ /* 0x080fe20007f3e0ff */
[----:B------:R-:W-:Y:S01]  /*14d0*/  IMAD R5, R4, 0xb9, RZ ;  /* 0x000000b904057824 */ /* 0x000fe200078e02ff */
[----:B------:R-:W2:Y:S01]  /*14e0*/  LDG.E.U8 R90, desc[UR20][R16.64] ;  /* 0x00000014105a7981 */ /* 0x000ea2000c1e1100 */
[----:B------:R-:W2:Y:S01]  /*14f0*/  LDCU UR55, c[0x0][0x3c4] ;  /* 0x00007880ff3777ac */ /* 0x000ea20008000800 */
[----:B0-----:R-:W-:-:S02]  /*1500*/  IADD3 R10, P2, PT, R3, R0, RZ ;  /* 0x00000000030a7210 */ /* 0x001fc40007f5e0ff */
        /* <DEDUP_REMOVED lines=8> */
[C---:B-1----:R-:W-:Y:S01]  /*1590*/  IADD3 R14, P2, PT, R19.reuse, R0, RZ ;  /* 0x00000000130e7210 */ /* 0x042fe20007f5e0ff */
[----:B------:R1:W2:Y:S01]  /*15a0*/  LDG.E.U8 R91, desc[UR20][R8.64] ;  /* 0x00000014085b7981 */ /* 0x0002a2000c1e1100 */
[----:B------:R-:W2:Y:S02]  /*15b0*/  LDCU UR35, c[0x0][0x3c4] ;  /* 0x00007880ff2377ac */ /* 0x000ea40008000800 */
[----:B------:R-:W-:Y:S01]  /*15c0*/  LEA.HI.X.SX32 R15, R19, R2, 0x1, P2 ;  /* 0x00000002130f7211 */ /* 0x000fe200010f0eff */
[----:B------:R1:W2:Y:S01]  /*15d0*/  LDG.E.U8 R92, desc[UR20][R10.64] ;  /* 0x000000140a5c7981 */ /* 0x0002a2000c1e1100 */
[-C--:B0-----:R-:W-:Y:S01]  /*15e0*/  IADD3 R6, P1, PT, R3, R0.reuse, RZ ;  /* 0x0000000003067210 */ /* 0x081fe20007f3e0ff */
        /* <DEDUP_REMOVED lines=9> */
[----:B------:R-:W-:Y:S01]  /*1680*/  IADD3 R10, P2, PT, R3, R0, RZ ;  /* 0x00000000030a7210 */ /* 0x000fe20007f5e0ff */
[----:B------:R-:W2:Y:S01]  /*1690*/  LDCU UR57, c[0x0][0x3c4] ;  /* 0x00007880ff3977ac */ /* 0x000ea20008000800 */
[----:B------:R-:W-:Y:S01]  /*16a0*/  LEA.HI.X.SX32 R9, R19, R2, 0x1, P1 ;  /* 0x0000000213097211 */ /* 0x000fe200008f0eff */
[C---:B------:R-:W-:Y:S01]  /*16b0*/  IMAD R19, R4.reuse, 0xf1, RZ ;  /* 0x000000f104137824 */ /* 0x040fe200078e02ff */
[----:B0-----:R-:W-:Y:S01]  /*16c0*/  IADD3 R12, P1, PT, R5, R0, RZ ;  /* 0x00000000050c7210 */ /* 0x001fe20007f3e0ff */
[----:B------:R-:W2:Y:S01]  /*16d0*/  LDG.E.U8 R66, desc[UR20][R66.64] ;  /* 0x0000001442427981 */ /* 0x000ea2000c1e1100 */
[-C--:B------:R-:W-:Y:S01]  /*16e0*/  LEA.HI.X.SX32 R11, R3, R2.reuse, 0x1, P2 ;  /* 0x00000002030b7211 */ /* 0x080fe200010f0eff */
[C---:B------:R-:W-:Y:S01]  /*16f0*/  IMAD.SHL.U32 R3, R4.reuse, 0x2, RZ ;  /* 0x0000000204037824 */ /* 0x040fe200078e00ff */
[----:B------:R-:W-:Y:S01]  /*1700*/  LEA.HI.X.SX32 R13, R5, R2, 0x1, P1 ;  /* 0x00000002050d7211 */ /* 0x000fe200008f0eff */
[C---:B------:R-:W-:Y:S01]  /*1710*/  IMAD R5, R4.reuse, 0xa, RZ ;  /* 0x0000000a04057824 */ /* 0x040fe200078e02ff */
[C---:B-1----:R-:W-:Y:S01]  /*1720*/  IADD3 R14, P2, PT, R19.reuse, R0, RZ ;  /* 0x00000000130e7210 */ /* 0x042fe20007f5e0ff */
[----:B------:R0:W2:Y:S01]  /*1730*/  LDG.E.U8 R95, desc[UR20][R16.64] ;  /* 0x00000014105f7981 */ /* 0x0000a2000c1e1100 */
[----:B------:R-:W1:Y:S03]  /*1740*/  LDCU UR37, c[0x0][0x3c4] ;  /* 0x00007880ff2577ac */ /* 0x000e660008000800 */
[----:B------:R4:W2:Y:S01]  /*1750*/  LDG.E.U8 R67, desc[UR20][R6.64] ;  /* 0x0000001406437981 */ /* 0x0008a2000c1e1100 */
[----:B------:R-:W-:Y:S01]  /*1760*/  LEA.HI.X.SX32 R15, R19, R2, 0x1, P2 ;  /* 0x00000002130f7211 */ /* 0x000fe200010f0eff */
[----:B------:R-:W1:Y:S02]  /*1770*/  LDCU UR36, c[0x0][0x3c4] ;  /* 0x00007880ff2477ac */ /* 0x000e640008000800 */
[----:B------:R5:W2:Y:S01]  /*1780*/  LDG.E.U8 R96, desc[UR20][R8.64] ;  /* 0x0000001408607981 */ /* 0x000aa2000c1e1100 */
[C---:B0-----:R-:W-:Y:S01]  /*1790*/  IMAD R17, R4.reuse, 0x12, RZ ;  /* 0x0000001204117824 */ /* 0x041fe200078e02ff */
[----:B------:R-:W0:Y:S02]  /*17a0*/  LDCU UR63, c[0x0][0x3c4] ;  /* 0x00007880ff3f77ac */ /* 0x000e240008000800 */
[----:B------:R1:W2:Y:S01]  /*17b0*/  LDG.E.U8 R34, desc[UR20][R10.64] ;  /* 0x000000140a227981 */ /* 0x0002a2000c1e1100 */
[-C--:B----4-:R-:W-:Y:S01]  /*17c0*/  IADD3 R6, P1, PT, R3, R0.reuse, RZ ;  /* 0x0000000003067210 */ /* 0x090fe20007f3e0ff */
[----:B------:R-:W4:Y:S02]  /*17d0*/  LDCU UR62, c[0x0][0x3c4] ;  /* 0x00007880ff3e77ac */ /* 0x000f240008000800 */
[----:B------:R0:W2:Y:S01]  /*17e0*/  LDG.E.U8 R35, desc[UR20][R12.64] ;  /* 0x000000140c237981 */ /* 0x0000a2000c1e1100 */
[----:B-----5:R-:W-:Y:S01]  /*17f0*/  IADD3 R8, P2, PT, R5, R0, RZ ;  /* 0x0000000005087210 */ /* 0x020fe20007f5e0ff */
[----:B------:R-:W5:Y:S01]  /*1800*/  LDCU UR65, c[0x0][0x3c4] ;  /* 0x00007880ff4177ac */ /* 0x000f620008000800 */
[-C--:B------:R-:W-:Y:S01]  /*1810*/  LEA.HI.X.SX32 R7, R3, R2.reuse, 0x1, P1 ;  /* 0x0000000203077211 */ /* 0x080fe200008f0eff */
[C---:B------:R-:W-:Y:S01]  /*1820*/  IMAD R3, R4.reuse, 0x1a, RZ ;  /* 0x0000001a04037824 */ /* 0x040fe200078e02ff */
[----:B------:R-:W-:Y:S01]  /*1830*/  LEA.HI.X.SX32 R9, R5, R2, 0x1, P2 ;  /* 0x0000000205097211 */ /* 0x000fe200010f0eff */
[C---:B------:R-:W-:Y:S01]  /*1840*/  IMAD R5, R4.reuse, 0x22, RZ ;  /* 0x0000002204057824 */ /* 0x040fe200078e02ff */
[-C--:B-1----:R-:W-:Y:S01]  /*1850*/  IADD3 R10, P1, PT, R17, R0.reuse, RZ ;  /* 0x00000000110a7210 */ /* 0x082fe20007f3e0ff */
[----:B------:R1:W2:Y:S01]  /*1860*/  LDG.E.U8 R36, desc[UR20][R14.64] ;  /* 0x000000140e247981 */ /* 0x0002a2000c1e1100 */
[-C--:B------:R-:W-:Y:S01]  /*1870*/  IADD3 R18, P3, PT, R21, R0.reuse, RZ ;  /* 0x0000000015127210 */ /* 0x080fe20007f7e0ff */
[----:B------:R-:W2:Y:S01]  /*1880*/  LDCU UR69, c[0x0][0x3c4] ;  /* 0x00007880ff4577ac */ /* 0x000ea20008000800 */
[----:B0-----:R-:W-:Y:S01]  /*1890*/  IADD3 R12, P2, PT, R3, R0, RZ ;  /* 0x00000000030c7210 */ /* 0x001fe20007f5e0ff */
[----:B------:R0:W2:Y:S01]  /*18a0*/  LDG.E.U8 R38, desc[UR20][R6.64] ;  /* 0x0000001406267981 */ /* 0x0000a2000c1e1100 */
[-C--:B------:R-:W-:Y:S01]  /*18b0*/  LEA.HI.X.SX32 R11, R17, R2.reuse, 0x1, P1 ;  /* 0x00000002110b7211 */ /* 0x080fe200008f0eff */
[----:B------:R-:W-:Y:S01]  /*18c0*/  IMAD R17, R4, 0x2a, RZ ;  /* 0x0000002a04117824 */ /* 0x000fe200078e02ff */
[----:B------:R-:W-:Y:S01]  /*18d0*/  LEA.HI.X.SX32 R19, R21, R2, 0x1, P3 ;  /* 0x0000000215137211 */ /* 0x000fe200018f0eff */
[----:B------:R0:W2:Y:S01]  /*18e0*/  LDG.E.U8 R39, desc[UR20][R8.64] ;  /* 0x0000001408277981 */ /* 0x0000a2000c1e1100 */
[----:B------:R-:W2:Y:S01]  /*18f0*/  LDCU UR67, c[0x0][0x3c4] ;  /* 0x00007880ff4377ac */ /* 0x000ea20008000800 */
[----:B-1----:R-:W-:-:S02]  /*1900*/  IADD3 R14, P1, PT, R5, R0, RZ ;  /* 0x00000000050e7210 */ /* 0x002fc40007f3e0ff */
        /* <DEDUP_REMOVED lines=11> */
[----:B------:R-:W0:Y:S02]  /*19c0*/  LDCU UR18, c[0x0][0x3c4] ;  /* 0x00007880ff1277ac */ /* 0x000e240008000800 */
[----:B------:R5:W2:Y:S01]  /*19d0*/  LDG.E.U8 R41, desc[UR20][R12.64] ;  /* 0x000000140c297981 */ /* 0x000aa2000c1e1100 */
[C---:B-1----:R-:W-:Y:S01]  /*19e0*/  IMAD R19, R4.reuse, 0x42, RZ ;  /* 0x0000004204137824 */ /* 0x042fe200078e02ff */
[-C--:B------:R-:W-:Y:S01]  /*19f0*/  LEA.HI.X.SX32 R7, R3, R2.reuse, 0x1, P1 ;  /* 0x0000000203077211 */ /* 0x080fe200008f0eff */
[C---:B------:R-:W-:Y:S01]  /*1a00*/  IMAD R3, R4.reuse, 0x4a, RZ ;  /* 0x0000004a04037824 */ /* 0x040fe200078e02ff */
[----:B------:R-:W-:Y:S01]  /*1a10*/  LEA.HI.X.SX32 R9, R5, R2, 0x1, P2 ;  /* 0x0000000205097211 */ /* 0x000fe200010f0eff */
[----:B------:R1:W2:Y:S01]  /*1a20*/  LDG.E.U8 R42, desc[UR20][R14.64] ;  /* 0x000000140e2a7981 */ /* 0x0002a2000c1e1100 */
[-C--:B----4-:R-:W-:Y:S01]  /*1a30*/  IADD3 R10, P1, PT, R19, R0.reuse, RZ ;  /* 0x00000000130a7210 */ /* 0x090fe20007f3e0ff */
[C---:B------:R-:W-:Y:S01]  /*1a40*/  IMAD R5, R4.reuse, 0x52, RZ ;  /* 0x0000005204057824 */ /* 0x040fe200078e02ff */
[----:B-----5:R-:W-:Y:S01]  /*1a50*/  IADD3 R12, P2, PT, R3, R0, RZ ;  /* 0x00000000030c7210 */ /* 0x020fe20007f5e0ff */
[----:B------:R4:W5:Y:S01]  /*1a60*/  LDG.E.U8 R43, desc[UR20][R16.64] ;  /* 0x00000014102b7981 */ /* 0x000962000c1e1100 */
[-C--:B------:R-:W-:Y:S01]  /*1a70*/  LEA.HI.X.SX32 R11, R19, R2.reuse, 0x1, P1 ;  /* 0x00000002130b7211 */ /* 0x080fe200008f0eff */
[C---:B------:R-:W-:Y:S01]  /*1a80*/  IMAD R19, R4.reuse, 0x5a, RZ ;  /* 0x0000005a04137824 */ /* 0x040fe200078e02ff */
[----:B------:R-:W-:Y:S01]  /*1a90*/  LEA.HI.X.SX32 R13, R3, R2, 0x1, P2 ;  /* 0x00000002030d7211 */ /* 0x000fe200010f0eff */
[----:B------:R0:W2:Y:S01]  /*1aa0*/  LDG.E.U8 R44, desc[UR20][R6.64] ;  /* 0x00000014062c7981 */ /* 0x0000a2000c1e1100 */
[----:B-1----:R-:W-:Y:S01]  /*1ab0*/  IADD3 R14, P1, PT, R5, R0, RZ ;  /* 0x00000000050e7210 */ /* 0x002fe20007f3e0ff */
[----:B------:R-:W-:-:S02]  /*1ac0*/  IMAD R3, R4, 0x62, RZ ;  /* 0x0000006204037824 */ /* 0x000fc400078e02ff */
[----:B------:R1:W2:Y:S01]  /*1ad0*/  LDG.E.U8 R45, desc[UR20][R8.64] ;  /* 0x00000014082d7981 */ /* 0x0002a2000c1e1100 */
[----:B------:R-:W-:Y:S02]  /*1ae0*/  LEA.HI.X.SX32 R15, R5, R2, 0x1, P1 ;  /* 0x00000002050f7211 */ /* 0x000fe400008f0eff */
[-C--:B----4-:R-:W-:Y:S01]  /*1af0*/  IADD3 R16, P2, PT, R19, R0.reuse, RZ ;  /* 0x0000000013107210 */ /* 0x090fe20007f5e0ff */
[C---:B------:R-:W-:Y:S01]  /*1b00*/  IMAD R5, R4.reuse, 0x6a, RZ ;  /* 0x0000006a04057824 */ /* 0x040fe200078e02ff */
[----:B------:R4:W2:Y:S01]  /*1b10*/  LDG.E.U8 R46, desc[UR20][R10.64] ;  /* 0x000000140a2e7981 */ /* 0x0008a2000c1e1100 */
[----:B0-----:R-:W-:Y:S02]  /*1b20*/  IADD3 R6, P1, PT, R3, R0, RZ ;  /* 0x0000000003067210 */ /* 0x001fe40007f3e0ff */
[----:B------:R-:W-:Y:S01]  /*1b30*/  LEA.HI.X.SX32 R17, R19, R2, 0x1, P2 ;  /* 0x0000000213117211 */ /* 0x000fe200010f0eff */
[C---:B------:R-:W-:Y:S01]  /*1b40*/  IMAD R19, R4.reuse, 0x72, RZ ;  /* 0x0000007204137824 */ /* 0x040fe200078e02ff */
[----:B-1----:R-:W-:Y:S01]  /*1b50*/  IADD3 R8, P2, PT, R5, R0, RZ ;  /* 0x0000000005087210 */ /* 0x002fe20007f5e0ff */
[----:B------:R0:W2:Y:S01]  /*1b60*/  LDG.E.U8 R47, desc[UR20][R12.64] ;  /* 0x000000140c2f7981 */ /* 0x0000a2000c1e1100 */
[-C--:B------:R-:W-:Y:S01]  /*1b70*/  LEA.HI.X.SX32 R7, R3, R2.reuse, 0x1, P1 ;  /* 0x0000000203077211 */ /* 0x080fe200008f0eff */
[C---:B------:R-:W-:Y:S01]  /*1b80*/  IMAD R3, R4.reuse, 0x7a, RZ ;  /* 0x0000007a04037824 */ /* 0x040fe200078e02ff */
[----:B------:R-:W-:Y:S01]  /*1b90*/  LEA.HI.X.SX32 R9, R5, R2, 0x1, P2 ;  /* 0x0000000205097211 */ /* 0x000fe200010f0eff */
[----:B------:R1:W2:Y:S01]  /*1ba0*/  LDG.E.U8 R48, desc[UR20][R14.64] ;  /* 0x000000140e307981 */ /* 0x0002a2000c1e1100 */
[----:B----4-:R-:W-:Y:S01]  /*1bb0*/  IADD3 R10, P1, PT, R19, R0, RZ ;  /* 0x00000000130a7210 */ /* 0x010fe20007f3e0ff */
[----:B------:R-:W-:-:S02]  /*1bc0*/  IMAD R5, R4, 0x82, RZ ;  /* 0x0000008204057824 */ /* 0x000fc400078e02ff */
[----:B------:R4:W2:Y:S01]  /*1bd0*/  LDG.E.U8 R49, desc[UR20][R16.64] ;  /* 0x0000001410317981 */ /* 0x0008a2000c1e1100 */
[----:B------:R-:W-:Y:S01]  /*1be0*/  LEA.HI.X.SX32 R11, R19, R2, 0x1, P1 ;  /* 0x00000002130b7211 */ /* 0x000fe200008f0eff */
[C---:B------:R-:W-:Y:S01]  /*1bf0*/  IMAD R19, R4.reuse, 0x8a, RZ ;  /* 0x0000008a04137824 */ /* 0x040fe200078e02ff */
[-C--:B0-----:R-:W-:Y:S01]  /*1c00*/  IADD3 R12, P2, PT, R3, R0.reuse, RZ ;  /* 0x00000000030c7210 */ /* 0x081fe20007f5e0ff */
[----:B------:R0:W2:Y:S01]  /*1c10*/  LDG.E.U8 R50, desc[UR20][R6.64] ;  /* 0x0000001406327981 */ /* 0x0000a2000c1e1100 */
[----:B-1----:R-:W-:Y:S02]  /*1c20*/  IADD3 R14, P1, PT, R5, R0, RZ ;  /* 0x00000000050e7210 */ /* 0x002fe40007f3e0ff */
[----:B------:R-:W-:Y:S01]  /*1c30*/  LEA.HI.X.SX32 R13, R3, R2, 0x1, P2 ;  /* 0x00000002030d7211 */ /* 0x000fe200010f0eff */
[C---:B------:R-:W-:Y:S01]  /*1c40*/  IMAD R3, R4.reuse, 0x92, RZ ;  /* 0x0000009204037824 */ /* 0x040fe200078e02ff */
[----:B----4-:R-:W-:Y:S01]  /*1c50*/  IADD3 R16, P2, PT, R19, R0, RZ ;  /* 0x0000000013107210 */ /* 0x010fe20007f5e0ff */
[----:B------:R1:W4:Y:S01]  /*1c60*/  LDG.E.U8 R51, desc[UR20][R8.64] ;  /* 0x0000001408337981 */ /* 0x000322000c1e1100 */
[-C--:B------:R-:W-:Y:S01]  /*1c70*/  LEA.HI.X.SX32 R15, R5, R2.reuse, 0x1, P1 ;  /* 0x00000002050f7211 */ /* 0x080fe200008f0eff */
[C---:B------:R-:W-:Y:S01]  /*1c80*/  IMAD R5, R4.reuse, 0x9a, RZ ;  /* 0x0000009a04057824 */ /* 0x040fe200078e02ff */
[----:B------:R-:W-:Y:S01]  /*1c90*/  LEA.HI.X.SX32 R17, R19, R2, 0x1, P2 ;  /* 0x0000000213117211 */ /* 0x000fe200010f0eff */
[----:B------:R-:W-:Y:S01]  /*1ca0*/  IMAD R19, R4, 0xa2, RZ ;  /* 0x000000a204137824 */ /* 0x000fe200078e02ff */
[-C--:B0-----:R-:W-:Y:S01]  /*1cb0*/  IADD3 R6, P1, PT, R3, R0.reuse, RZ ;  /* 0x0000000003067210 */ /* 0x081fe20007f3e0ff */
[----:B------:R0:W2:Y:S01]  /*1cc0*/  LDG.E.U8 R52, desc[UR20][R10.64] ;  /* 0x000000140a347981 */ /* 0x0000a2000c1e1100 */
[----:B-1----:R-:W-:-:S03]  /*1cd0*/  IADD3 R8, P2, PT, R5, R0, RZ ;  /* 0x0000000005087210 */ /* 0x002fc60007f5e0ff */
[----:B------:R1:W2:Y:S01]  /*1ce0*/  LDG.E.U8 R53, desc[UR20][R12.64] ;  /* 0x000000140c357981 */ /* 0x0002a2000c1e1100 */
[-C--:B------:R-:W-:Y:S01]  /*1cf0*/  LEA.HI.X.SX32 R7, R3, R2.reuse, 0x1, P1 ;  /* 0x0000000203077211 */ /* 0x080fe200008f0eff */
[C---:B------:R-:W-:Y:S01]  /*1d00*/  IMAD R3, R4.reuse, 0xaa, RZ ;  /* 0x000000aa04037824 */ /* 0x040fe200078e02ff */
[----:B------:R-:W-:Y:S01]  /*1d10*/  LEA.HI.X.SX32 R9, R5, R2, 0x1, P2 ;  /* 0x0000000205097211 */ /* 0x000fe200010f0eff */
[----:B------:R3:W2:Y:S01]  /*1d20*/  LDG.E.U8 R54, desc[UR20][R14.64] ;  /* 0x000000140e367981 */ /* 0x0006a2000c1e1100 */
[C---:B0-----:R-:W-:Y:S01]  /*1d30*/  IADD3 R10, P1, PT, R19.reuse, R0, RZ ;  /* 0x00000000130a7210 */ /* 0x041fe20007f3e0ff */
[C---:B------:R-:W-:Y:S02]  /*1d40*/  IMAD R5, R4.reuse, 0xb2, RZ ;  /* 0x000000b204057824 */ /* 0x040fe400078e02ff */
[----:B------:R0:W2:Y:S01]  /*1d50*/  LDG.E.U8 R55, desc[UR20][R16.64] ;  /* 0x0000001410377981 */ /* 0x0000a2000c1e1100 */
[----:B------:R-:W-:Y:S01]  /*1d60*/  LEA.HI.X.SX32 R11, R19, R2, 0x1, P1 ;  /* 0x00000002130b7211 */ /* 0x000fe200008f0eff */
[----:B------:R-:W-:Y:S01]  /*1d70*/  IMAD R19, R4, 0xba, RZ ;  /* 0x000000ba04137824 */ /* 0x000fe200078e02ff */
[-C--:B-1----:R-:W-:Y:S01]  /*1d80*/  IADD3 R12, P2, PT, R3, R0.reuse, RZ ;  /* 0x00000000030c7210 */ /* 0x082fe20007f5e0ff */
[----:B------:R1:W2:Y:S01]  /*1d90*/  LDG.E.U8 R56, desc[UR20][R6.64] ;  /* 0x0000001406387981 */ /* 0x0002a2000c1e1100 */
[----:B---3--:R-:W-:-:S02]  /*1da0*/  IADD3 R14, P1, PT, R5, R0, RZ ;  /* 0x00000000050e7210 */ /* 0x008fc40007f3e0ff */
[----:B------:R-:W-:Y:S01]  /*1db0*/  LEA.HI.X.SX32 R13, R3, R2, 0x1, P2 ;  /* 0x00000002030d7211 */ /* 0x000fe200010f0eff */
[C---:B------:R-:W-:Y:S01]  /*1dc0*/  IMAD R3, R4.reuse, 0xc2, RZ ;  /* 0x000000c204037824 */ /* 0x040fe200078e02ff */
[----:B0-----:R-:W-:Y:S01]  /*1dd0*/  IADD3 R16, P2, PT, R19, R0, RZ ;  /* 0x0000000013107210 */ /* 0x001fe20007f5e0ff */
[----:B------:R0:W3:Y:S01]  /*1de0*/  LDG.E.U8 R57, desc[UR20][R8.64] ;  /* 0x0000001408397981 */ /* 0x0000e2000c1e1100 */
[-C--:B------:R-:W-:Y:S01]  /*1df0*/  LEA.HI.X.SX32 R15, R5, R2.reuse, 0x1, P1 ;  /* 0x00000002050f7211 */ /* 0x080fe200008f0eff */
[C---:B------:R-:W-:Y:S01]  /*1e00*/  IMAD R5, R4.reuse, 0xca, RZ ;  /* 0x000000ca04057824 */ /* 0x040fe200078e02ff */
[----:B------:R-:W-:Y:S01]  /*1e10*/  LEA.HI.X.SX32 R17, R19, R2, 0x1, P2 ;  /* 0x0000000213117211 */ /* 0x000fe200010f0eff */
[----:B------:R-:W-:Y:S01]  /*1e20*/  IMAD R19, R4, 0xd2, RZ ;  /* 0x000000d204137824 */ /* 0x000fe200078e02ff */
[-C--:B-1----:R-:W-:Y:S01]  /*1e30*/  IADD3 R6, P1, PT, R3, R0.reuse, RZ ;  /* 0x0000000003067210 */ /* 0x082fe20007f3e0ff */
[----:B------:R1:W2:Y:S01]  /*1e40*/  LDG.E.U8 R58, desc[UR20][R10.64] ;  /* 0x000000140a3a7981 */ /* 0x0002a2000c1e1100 */
[----:B0-----:R-:W-:-:S03]  /*1e50*/  IADD3 R8, P2, PT, R5, R0, RZ ;  /* 0x0000000005087210 */ /* 0x001fc60007f5e0ff */
[----:B------:R0:W2:Y:S01]  /*1e60*/  LDG.E.U8 R59, desc[UR20][R12.64] ;  /* 0x000000140c3b7981 */ /* 0x0000a2000c1e1100 */
[-C--:B------:R-:W-:Y:S01]  /*1e70*/  LEA.HI.X.SX32 R7, R3, R2.reuse, 0x1, P1 ;  /* 0x0000000203077211 */ /* 0x080fe200008f0eff */
[C---:B------:R-:W-:Y:S01]  /*1e80*/  IMAD R3, R4.reuse, 0xda, RZ ;  /* 0x000000da04037824 */ /* 0x040fe200078e02ff */
[----:B------:R-:W-:Y:S01]  /*1e90*/  LEA.HI.X.SX32 R9, R5, R2, 0x1, P2 ;  /* 0x0000000205097211 */ /* 0x000fe200010f0eff */
[----:B------:R0:W2:Y:S01]  /*1ea0*/  LDG.E.U8 R60, desc[UR20][R14.64] ;  /* 0x000000140e3c7981 */ /* 0x0000a2000c1e1100 */
[C---:B-1----:R-:W-:Y:S01]  /*1eb0*/  IADD3 R10, P1, PT, R19.reuse, R0, RZ ;  /* 0x00000000130a7210 */ /* 0x042fe20007f3e0ff */
[C---:B------:R-:W-:Y:S02]  /*1ec0*/  IMAD R5, R4.reuse, 0xe2, RZ ;  /* 0x000000e204057824 */ /* 0x040fe400078e02ff */
[C---:B------:R-:W-:Y:S01]  /*1ed0*/  IMAD R21, R4.reuse, 0xf2, RZ ;  /* 0x000000f204157824 */ /* 0x040fe200078e02ff */
[----:B------:R-:W-:Y:S01]  /*1ee0*/  LEA.HI.X.SX32 R11, R19, R2, 0x1, P1 ;  /* 0x00000002130b7211 */ /* 0x000fe200008f0eff */
[----:B------:R-:W-:Y:S01]  /*1ef0*/  IMAD R19, R4, 0xea, RZ ;  /* 0x000000ea04137824 */ /* 0x000fe200078e02ff */
[-C--:B0-----:R-:W-:Y:S01]  /*1f00*/  IADD3 R12, P2, PT, R3, R0.reuse, RZ ;  /* 0x00000000030c7210 */ /* 0x081fe20007f5e0ff */
[----:B------:R0:W2:Y:S01]  /*1f10*/  LDG.E.U8 R61, desc[UR20][R16.64] ;  /* 0x00000014103d7981 */ /* 0x0000a2000c1e1100 */
[----:B------:R-:W-:-:S03]  /*1f20*/  IADD3 R14, P1, PT, R5, R0, RZ ;  /* 0x00000000050e7210 */ /* 0x000fc60007f3e0ff */
[----:B------:R1:W2:Y:S01]  /*1f30*/  LDG.E.U8 R62, desc[UR20][R6.64] ;  /* 0x00000014063e7981 */ /* 0x0002a2000c1e1100 */
[-C--:B------:R-:W-:Y:S01]  /*1f40*/  LEA.HI.X.SX32 R13, R3, R2.reuse, 0x1, P2 ;  /* 0x00000002030d7211 */ /* 0x080fe200010f0eff */
[C---:B------:R-:W-:Y:S01]  /*1f50*/  IMAD R3, R4.reuse, 0x3, RZ ;  /* 0x0000000304037824 */ /* 0x040fe200078e02ff */
[----:B------:R-:W-:Y:S01]  /*1f60*/  LEA.HI.X.SX32 R15, R5, R2, 0x1, P1 ;  /* 0x00000002050f7211 */ /* 0x000fe200008f0eff */
[----:B------:R1:W2:Y:S01]  /*1f70*/  LDG.E.U8 R63, desc[UR20][R8.64] ;  /* 0x00000014083f7981 */ /* 0x0002a2000c1e1100 */
[-C--:B0-----:R-:W-:Y:S02]  /*1f80*/  IADD3 R16, P2, PT, R19, R0.reuse, RZ ;  /* 0x0000000013107210 */ /* 0x081fe40007f5e0ff */
[----:B------:R-:W-:Y:S01]  /*1f90*/  IADD3 R18, P1, PT, R21, R0, RZ ;  /* 0x0000000015127210 */ /* 0x000fe20007f3e0ff */
[----:B------:R0:W2:Y:S01]  /*1fa0*/  LDG.E.U8 R64, desc[UR20][R10.64] ;  /* 0x000000140a407981 */ /* 0x0000a2000c1e1100 */
[C---:B-1----:R-:W-:Y:S01]  /*1fb0*/  IMAD R7, R4.reuse, 0xfa, RZ ;  /* 0x000000fa04077824 */ /* 0x042fe200078e02ff */
[-C--:B------:R-:W-:Y:S01]  /*1fc0*/  LEA.HI.X.SX32 R17, R19, R2.reuse, 0x1, P2 ;  /* 0x0000000213117211 */ /* 0x080fe200010f0eff */
[----:B------:R-:W-:Y:S01]  /*1fd0*/  IMAD R5, R4, 0xb, RZ ;  /* 0x0000000b04057824 */ /* 0x000fe200078e02ff */
[----:B------:R-:W-:Y:S01]  /*1fe0*/  LEA.HI.X.SX32 R19, R21, R2, 0x1, P1 ;  /* 0x0000000215137211 */ /* 0x000fe200008f0eff */
[----:B------:R1:W2:Y:S01]  /*1ff0*/  LDG.E.U8 R65, desc[UR20][R12.64] ;  /* 0x000000140c417981 */ /* 0x0002a2000c1e1100 */
[----:B------:R-:W-:-:S02]  /*2000*/  IADD3 R20, P2, PT, R7, R0, RZ ;  /* 0x0000000007147210 */ /* 0x000fc40007f5e0ff */
[----:B------:R-:W-:Y:S01]  /*2010*/  IADD3 R8, P1, PT, R3, R0, RZ ;  /* 0x0000000003087210 */ /* 0x000fe20007f3e0ff */
[----:B------:R-:W2:Y:S01]  /*2020*/  LDG.E.U8 R6, desc[UR20][R14.64] ;  /* 0x000000140e067981 */ /* 0x000ea2000c1e1100 */
[----:B------:R-:W-:Y:S01]  /*2030*/  LEA.HI.X.SX32 R21, R7, R2, 0x1, P2 ;  /* 0x0000000207157211 */ /* 0x000fe200010f0eff */
[C---:B------:R-:W-:Y:S01]  /*2040*/  IMAD R7, R4.reuse, 0x13, RZ ;  /* 0x0000001304077824 */ /* 0x040fe200078e02ff */
        /* <DEDUP_REMOVED lines=9> */
[----:B------:R1:W2:Y:S01]  /*20e0*/  LDG.E.U8 R167, desc[UR20][R8.64] ;  /* 0x0000001408a77981 */ /* 0x0002a2000c1e1100 */
[----:B------:R-:W-:Y:S01]  /*20f0*/  LEA.HI.X.SX32 R163, R7, R2, 0x1, P1 ;  /* 0x0000000207a37211 */ /* 0x000fe200008f0eff */
[C---:B------:R-:W-:Y:S01]  /*2100*/  IMAD R7, R4.reuse, 0x2b, RZ ;  /* 0x0000002b04077824 */ /* 0x040fe200078e02ff */
[----:B0-----:R-:W-:Y:S01]  /*2110*/  IADD3 R10, P1, PT, R5, R0, RZ ;  /* 0x00000000050a7210 */ /* 0x001fe20007f3e0ff */
[----:B------:R0:W2:Y:S01]  /*2120*/  LDG.E.U8 R31, desc[UR20][R20.64] ;  /* 0x00000014141f7981 */ /* 0x0000a2000c1e1100 */
[----:B------:R-:W-:Y:S01]  /*2130*/  LEA.HI.X.SX32 R161, R3, R2, 0x1, P2 ;  /* 0x0000000203a17211 */ /* 0x000fe200010f0eff */
[C---:B------:R-:W-:Y:S01]  /*2140*/  IMAD R3, R4.reuse, 0x33, RZ ;  /* 0x0000003304037824 */ /* 0x040fe200078e02ff */
[----:B-1----:R-:W-:Y:S01]  /*2150*/  IADD3 R12, P2, PT, R7, R0, RZ ;  /* 0x00000000070c7210 */ /* 0x002fe20007f5e0ff */
        /* <DEDUP_REMOVED lines=43> */
[----:B0-----:R-:W-:Y:S01]  /*2410*/  IADD3 R14, P1, PT, R5, R0, RZ ;  /* 0x00000000050e7210 */ /* 0x001fe20007f3e0ff */
[----:B------:R0:W2:Y:S01]  /*2420*/  LDG.E.U8 R21, desc[UR20][R126.64] ;  /* 0x000000147e157981 */ /* 0x0000a2000c1e1100 */
        /* <DEDUP_REMOVED lines=32> */
[-C--:B------:R-:W-:Y:S01]  /*2630*/  LEA.HI.X.SX32 R11, R7, R2.reuse, 0x1, P2 ;  /* 0x00000002070b7211 */ /* 0x080fe200010f0eff */
[C---:B------:R-:W-:Y:S01]  /*2640*/  IMAD R7, R4.reuse, 0xd3, RZ ;  /* 0x000000d304077824 */ /* 0x040fe200078e02ff */
[----:B------:R-:W-:Y:S01]  /*2650*/  LEA.HI.X.SX32 R123, R3, R2, 0x1, P1 ;  /* 0x00000002037b7211 */ /* 0x000fe200008f0eff */
[C---:B------:R-:W-:Y:S01]  /*2660*/  IMAD R3, R4.reuse, 0xdb, RZ ;  /* 0x000000db04037824 */ /* 0x040fe200078e02ff */
[----:B------:R-:W2:Y:S01]  /*2670*/  LDG.E.U8 R164, desc[UR20][R164.64] ;  /* 0x00000014a4a47981 */ /* 0x000ea2000c1e1100 */
[----:B------:R-:W-:Y:S01]  /*2680*/  IMAD R129, R4, 0x5c, RZ ;  /* 0x0000005c04817824 */ /* 0x000fe200078e02ff */
[----:B------:R-:W0:Y:S02]  /*2690*/  LDC R128, c[0x0][0x3b8] ;  /* 0x0000ee00ff807b82 */ /* 0x000e240000000800 */
[----:B------:R-:W2:Y:S04]  /*26a0*/  LDG.E.U8 R162, desc[UR20][R162.64] ;  /* 0x00000014a2a27981 */ /* 0x000ea8000c1e1100 */
[----:B------:R1:W2:Y:S02]  /*26b0*/  LDG.E.U8 R12, desc[UR20][R8.64] ;  /* 0x00000014080c7981 */ /* 0x0002a4000c1e1100 */
[----:B-1----:R-:W-:-:S02]  /*26c0*/  IADD3 R124, P1, PT, R7, R0, RZ ;  /* 0x00000000077c7210 */ /* 0x002fc40007f3e0ff */
[----:B------:R-:W2:Y:S01]  /*26d0*/  LDG.E.U8 R11, desc[UR20][R10.64] ;  /* 0x000000140a0b7981 */ /* 0x000ea2000c1e1100 */
[----:B------:R-:W-:-:S04]  /*26e0*/  IADD3 R8, P2, PT, R5, R0, RZ ;  /* 0x0000000005087210 */ /* 0x000fc80007f5e0ff */
[-C--:B------:R-:W-:Y:S01]  /*26f0*/  LEA.HI.X.SX32 R9, R5, R2.reuse, 0x1, P2 ;  /* 0x0000000205097211 */ /* 0x080fe200010f0eff */
[----:B------:R1:W2:Y:S01]  /*2700*/  LDG.E.U8 R10, desc[UR20][R122.64] ;  /* 0x000000147a0a7981 */ /* 0x0002a2000c1e1100 */
[C---:B------:R-:W-:Y:S01]  /*2710*/  IMAD R5, R4.reuse, 0xe3, RZ ;  /* 0x000000e304057824 */ /* 0x040fe200078e02ff */
[----:B------:R-:W-:Y:S01]  /*2720*/  LEA.HI.X.SX32 R125, R7, R2, 0x1, P1 ;  /* 0x00000002077d7211 */ /* 0x000fe200008f0eff */
[----:B------:R-:W-:Y:S02]  /*2730*/  IMAD R127, R4, 0xeb, RZ ;  /* 0x000000eb047f7824 */ /* 0x000fe400078e02ff */
[----:B------:R-:W2:Y:S01]  /*2740*/  LDG.E.U8 R9, desc[UR20][R8.64] ;  /* 0x0000001408097981 */ /* 0x000ea2000c1e1100 */
[-C--:B------:R-:W-:Y:S02]  /*2750*/  IADD3 R158, P1, PT, R5, R0.reuse, RZ ;  /* 0x00000000059e7210 */ /* 0x080fe40007f3e0ff */
[----:B-1----:R-:W-:-:S04]  /*2760*/  IADD3 R122, P2, PT, R3, R0, RZ ;  /* 0x00000000037a7210 */ /* 0x002fc80007f5e0ff */
[-C--:B------:R-:W-:Y:S01]  /*2770*/  LEA.HI.X.SX32 R123, R3, R2.reuse, 0x1, P2 ;  /* 0x00000002037b7211 */ /* 0x080fe200010f0eff */
[C---:B------:R-:W-:Y:S01]  /*2780*/  IMAD R3, R4.reuse, 0xf3, RZ ;  /* 0x000000f304037824 */ /* 0x040fe200078e02ff */
[----:B------:R-:W-:Y:S01]  /*2790*/  LEA.HI.X.SX32 R159, R5, R2, 0x1, P1 ;  /* 0x00000002059f7211 */ /* 0x000fe200008f0eff */
[----:B------:R-:W-:Y:S01]  /*27a0*/  IMAD R5, R4, 0xfb, RZ ;  /* 0x000000fb04057824 */ /* 0x000fe200078e02ff */
[-C--:B------:R-:W-:Y:S01]  /*27b0*/  IADD3 R156, P2, PT, R127, R0.reuse, RZ ;  /* 0x000000007f9c7210 */ /* 0x080fe20007f5e0ff */
[----:B------:R1:W2:Y:S01]  /*27c0*/  LDG.E.U8 R7, desc[UR20][R122.64] ;  /* 0x000000147a077981 */ /* 0x0002a2000c1e1100 */
[----:B------:R-:W-:Y:S02]  /*27d0*/  IADD3 R154, P1, PT, R3, R0, RZ ;  /* 0x00000000039a7210 */ /* 0x000fe40007f3e0ff */
[----:B------:R-:W-:Y:S01]  /*27e0*/  LEA.HI.X.SX32 R157, R127, R2, 0x1, P2 ;  /* 0x000000027f9d7211 */ /* 0x000fe200010f0eff */
[----:B------:R0:W2:Y:S01]  /*27f0*/  LDG.E.U8 R8, desc[UR20][R124.64] ;  /* 0x000000147c087981 */ /* 0x0000a2000c1e1100 */
[----:B------:R-:W-:-:S02]  /*2800*/  IADD3 R152, P2, PT, R5, R0, RZ ;  /* 0x0000000005987210 */ /* 0x000fc40007f5e0ff */
[-C--:B------:R-:W-:Y:S01]  /*2810*/  LEA.HI.X.SX32 R155, R3, R2.reuse, 0x1, P1 ;  /* 0x00000002039b7211 */ /* 0x080fe200008f0eff */
[C---:B------:R-:W-:Y:S01]  /*2820*/  IMAD.SHL.U32 R3, R4.reuse, 0x4, RZ ;  /* 0x0000000404037824 */ /* 0x040fe200078e00ff */
[----:B------:R-:W-:Y:S01]  /*2830*/  LEA.HI.X.SX32 R153, R5, R2, 0x1, P2 ;  /* 0x0000000205997211 */ /* 0x000fe200010f0eff */
[C---:B------:R-:W-:Y:S01]  /*2840*/  IMAD R5, R4.reuse, 0xc, RZ ;  /* 0x0000000c04057824 */ /* 0x040fe200078e02ff */
[----:B------:R-:W2:Y:S02]  /*2850*/  LDG.E.U8 R158, desc[UR20][R158.64] ;  /* 0x000000149e9e7981 */ /* 0x000ea4000c1e1100 */
[-C--:B------:R-:W-:Y:S01]  /*2860*/  IADD3 R148, P1, PT, R3, R0.reuse, RZ ;  /* 0x0000000003947210 */ /* 0x080fe20007f3e0ff */
[C---:B-1----:R-:W-:Y:S01]  /*2870*/  IMAD R123, R4.reuse, 0x14, RZ ;  /* 0x00000014047b7824 */ /* 0x042fe200078e02ff */
[----:B------:R-:W-:Y:S01]  /*2880*/  IADD3 R146, P2, PT, R5, R0, RZ ;  /* 0x0000000005927210 */ /* 0x000fe20007f5e0ff */
[C---:B------:R-:W-:Y:S01]  /*2890*/  IMAD R127, R4.reuse, 0xfc, RZ ;  /* 0x000000fc047f7824 */ /* 0x040fe200078e02ff */
[-C--:B------:R-:W-:Y:S01]  /*28a0*/  LEA.HI.X.SX32 R149, R3, R2.reuse, 0x1, P1 ;  /* 0x0000000203957211 */ /* 0x080fe200008f0eff */
[C---:B------:R-:W-:Y:S01]  /*28b0*/  IMAD R3, R4.reuse, 0x1c, RZ ;  /* 0x0000001c04037824 */ /* 0x040fe200078e02ff */
[----:B------:R-:W-:Y:S01]  /*28c0*/  LEA.HI.X.SX32 R147, R5, R2, 0x1, P2 ;  /* 0x0000000205937211 */ /* 0x000fe200010f0eff */
[----:B------:R-:W-:Y:S01]  /*28d0*/  IMAD R5, R4, 0x24, RZ ;  /* 0x0000002404057824 */ /* 0x000fe200078e02ff */
[-C--:B------:R-:W-:Y:S01]  /*28e0*/  IADD3 R144, P1, PT, R123, R0.reuse, RZ ;  /* 0x000000007b907210 */ /* 0x080fe20007f3e0ff */
[----:B------:R-:W2:Y:S01]  /*28f0*/  LDG.E.U8 R148, desc[UR20][R148.64] ;  /* 0x0000001494947981 */ /* 0x000ea2000c1e1100 */
[----:B------:R-:W-:-:S02]  /*2900*/  IADD3 R142, P2, PT, R3, R0, RZ ;  /* 0x00000000038e7210 */ /* 0x000fc40007f5e0ff */
[----:B------:R-:W-:Y:S01]  /*2910*/  LEA.HI.X.SX32 R145, R123, R2, 0x1, P1 ;  /* 0x000000027b917211 */ /* 0x000fe200008f0eff */
[C---:B------:R-:W-:Y:S01]  /*2920*/  IMAD R123, R4.reuse, 0x2c, RZ ;  /* 0x0000002c047b7824 */ /* 0x040fe200078e02ff */
[----:B------:R-:W-:Y:S01]  /*2930*/  IADD3 R140, P1, PT, R5, R0, RZ ;  /* 0x00000000058c7210 */ /* 0x000fe20007f3e0ff */
[----:B------:R-:W2:Y:S01]  /*2940*/  LDG.E.U8 R146, desc[UR20][R146.64] ;  /* 0x0000001492927981 */ /* 0x000ea2000c1e1100 */
        /* <DEDUP_REMOVED lines=16> */
[----:B------:R-:W-:Y:S01]  /*2a50*/  IMAD R5, R4, 0x54, RZ ;  /* 0x0000005404057824 */ /* 0x000fe200078e02ff */
[-C--:B------:R-:W-:Y:S01]  /*2a60*/  IADD3 R126, P1, PT, R123, R0.reuse, RZ ;  /* 0x000000007b7e7210 */ /* 0x080fe20007f3e0ff */
[----:B------:R5:W2:Y:S01]  /*2a70*/  LDG.E.U8 R136, desc[UR20][R136.64] ;  /* 0x0000001488887981 */ /* 0x000aa2000c1e1100 */
[----:B0-----:R-:W-:-:S02]  /*2a80*/  IADD3 R124, P2, PT, R3, R0, RZ ;  /* 0x00000000037c7210 */ /* 0x001fc40007f5e0ff */
[-C--:B------:R-:W-:Y:S01]  /*2a90*/  LEA.HI.X.SX32 R151, R127, R2.reuse, 0x1, P3 ;  /* 0x000000027f977211 */ /* 0x080fe200018f0eff */
[C---:B-1----:R-:W-:Y:S01]  /*2aa0*/  IMAD R141, R4.reuse, 0x7c, RZ ;  /* 0x0000007c048d7824 */ /* 0x042fe200078e02ff */
[----:B------:R-:W-:Y:S01]  /*2ab0*/  LEA.HI.X.SX32 R127, R123, R2, 0x1, P1 ;  /* 0x000000027b7f7211 */ /* 0x000fe200008f0eff */
[C---:B-----5:R-:W-:Y:S01]  /*2ac0*/  IMAD R139, R4.reuse, 0x64, RZ ;  /* 0x00000064048b7824 */ /* 0x060fe200078e02ff */
[----:B------:R-:W-:Y:S01]  /*2ad0*/  IADD3 R122, P1, PT, R5, R0, RZ ;  /* 0x00000000057a7210 */ /* 0x000fe20007f3e0ff */
[----:B------:R-:W5:Y:S01]  /*2ae0*/  LDG.E.U8 R134, desc[UR20][R134.64] ;  /* 0x0000001486867981 */ /* 0x000f62000c1e1100 */
[-C--:B------:R-:W-:Y:S01]  /*2af0*/  LEA.HI.X.SX32 R125, R3, R2.reuse, 0x1, P2 ;  /* 0x00000002037d7211 */ /* 0x080fe200010f0eff */
[C---:B------:R-:W-:Y:S01]  /*2b00*/  IMAD R137, R4.reuse, 0x6c, RZ ;  /* 0x0000006c04897824 */ /* 0x040fe200078e02ff */
[----:B------:R-:W-:Y:S01]  /*2b10*/  LEA.HI.X.SX32 R123, R5, R2, 0x1, P1 ;  /* 0x00000002057b7211 */ /* 0x000fe200008f0eff */
[----:B------:R0:W2:Y:S04]  /*2b20*/  LDG.E.U8 R3, desc[UR20][R126.64] ;  /* 0x000000147e037981 */ /* 0x0000a8000c1e1100 */
[----:B------:R1:W2:Y:S04]  /*2b30*/  LDG.E.U8 R5, desc[UR20][R124.64] ;  /* 0x000000147c057981 */ /* 0x0002a8000c1e1100 */
[----:B------:R4:W2:Y:S01]  /*2b40*/  LDG.E.U8 R133, desc[UR20][R122.64] ;  /* 0x000000147a857981 */ /* 0x0008a2000c1e1100 */
[----:B0-----:R-:W-:Y:S01]  /*2b50*/  IADD3 R126, P2, PT, R129, R0, RZ ;  /* 0x00000000817e7210 */ /* 0x001fe20007f5e0ff */
[----:B------:R-:W-:-:S02]  /*2b60*/  IMAD R143, R4, 0x84, RZ ;  /* 0x00000084048f7824 */ /* 0x000fc400078e02ff */
[----:B------:R-:W2:Y:S01]  /*2b70*/  LDG.E.U8 R144, desc[UR20][R144.64] ;  /* 0x0000001490907981 */ /* 0x000ea2000c1e1100 */
[----:B-1----:R-:W-:Y:S02]  /*2b80*/  IADD3 R124, P1, PT, R139, R0, RZ ;  /* 0x000000008b7c7210 */ /* 0x002fe40007f3e0ff */
[----:B------:R-:W-:Y:S01]  /*2b90*/  LEA.HI.X.SX32 R127, R129, R2, 0x1, P2 ;  /* 0x00000002817f7211 */ /* 0x000fe200010f0eff */
[C---:B------:R-:W-:Y:S01]  /*2ba0*/  IMAD R129, R4.reuse, 0x74, RZ ;  /* 0x0000007404817824 */ /* 0x040fe200078e02ff */
[----:B----4-:R-:W-:Y:S01]  /*2bb0*/  IADD3 R122, P2, PT, R137, R0, RZ ;  /* 0x00000000897a7210 */ /* 0x010fe20007f5e0ff */
[----:B------:R-:W-:Y:S01]  /*2bc0*/  IMAD R147, R4, 0x94, RZ ;  /* 0x0000009404937824 */ /* 0x000fe200078e02ff */
[-C--:B------:R-:W-:Y:S01]  /*2bd0*/  LEA.HI.X.SX32 R125, R139, R2.reuse, 0x1, P1 ;  /* 0x000000028b7d7211 */ /* 0x080fe200008f0eff */
[----:B------:R0:W4:Y:S01]  /*2be0*/  LDG.E.U8 R135, desc[UR20][R126.64] ;  /* 0x000000147e877981 */ /* 0x000122000c1e1100 */
[----:B------:R-:W-:-:S03]  /*2bf0*/  LEA.HI.X.SX32 R123, R137, R2, 0x1, P2 ;  /* 0x00000002897b7211 */ /* 0x000fc600010f0eff */
[----:B------:R1:W3:Y:S04]  /*2c00*/  LDG.E.U8 R137, desc[UR20][R124.64] ;  /* 0x000000147c897981 */ /* 0x0002e8000c1e1100 */
[----:B------:R1:W3:Y:S01]  /*2c10*/  LDG.E.U8 R139, desc[UR20][R122.64] ;  /* 0x000000147a8b7981 */ /* 0x0002e2000c1e1100 */
[-C--:B0-----:R-:W-:Y:S01]  /*2c20*/  IADD3 R126, P1, PT, R129, R0.reuse, RZ ;  /* 0x00000000817e7210 */ /* 0x081fe20007f3e0ff */
[C---:B------:R-:W-:Y:S02]  /*2c30*/  IMAD R149, R4.reuse, 0x9c, RZ ;  /* 0x0000009c04957824 */ /* 0x040fe400078e02ff */
[----:B------:R0:W3:Y:S01]  /*2c40*/  LDG.E.U8 R152, desc[UR20][R152.64] ;  /* 0x0000001498987981 */ /* 0x0000e2000c1e1100 */
[----:B-1----:R-:W-:Y:S02]  /*2c50*/  IADD3 R124, P2, PT, R141, R0, RZ ;  /* 0x000000008d7c7210 */ /* 0x002fe40007f5e0ff */
[----:B------:R-:W-:Y:S01]  /*2c60*/  LEA.HI.X.SX32 R127, R129, R2, 0x1, P1 ;  /* 0x00000002817f7211 */ /* 0x000fe200008f0eff */
[----:B------:R-:W-:Y:S01]  /*2c70*/  IMAD R129, R4, 0x8c, RZ ;  /* 0x0000008c04817824 */ /* 0x000fe200078e02ff */
[----:B------:R-:W-:Y:S01]  /*2c80*/  IADD3 R122, P1, PT, R143, R0, RZ ;  /* 0x000000008f7a7210 */ /* 0x000fe20007f3e0ff */
[----:B------:R-:W3:Y:S01]  /*2c90*/  LDG.E.U8 R154, desc[UR20][R154.64] ;  /* 0x000000149a9a7981 */ /* 0x000ee2000c1e1100 */
[----:B------:R-:W-:-:S02]  /*2ca0*/  LEA.HI.X.SX32 R125, R141, R2, 0x1, P2 ;  /* 0x000000028d7d7211 */ /* 0x000fc400010f0eff */
[----:B------:R-:W-:Y:S01]  /*2cb0*/  LEA.HI.X.SX32 R123, R143, R2, 0x1, P1 ;  /* 0x000000028f7b7211 */ /* 0x000fe200008f0eff */
[----:B------:R1:W3:Y:S04]  /*2cc0*/  LDG.E.U8 R141, desc[UR20][R126.64] ;  /* 0x000000147e8d7981 */ /* 0x0002e8000c1e1100 */
[----:B------:R1:W3:Y:S01]  /*2cd0*/  LDG.E.U8 R143, desc[UR20][R124.64] ;  /* 0x000000147c8f7981 */ /* 0x0002e2000c1e1100 */
[----:B0-----:R-:W-:-:S03]  /*2ce0*/  IMAD R153, R4, 0xac, RZ ;  /* 0x000000ac04997824 */ /* 0x001fc600078e02ff */
[----:B------:R0:W3:Y:S01]  /*2cf0*/  LDG.E.U8 R145, desc[UR20][R122.64] ;  /* 0x000000147a917981 */ /* 0x0000e2000c1e1100 */
[----:B-1----:R-:W-:-:S03]  /*2d00*/  IADD3 R126, P2, PT, R129, R0, RZ ;  /* 0x00000000817e7210 */ /* 0x002fc60007f5e0ff */
[----:B------:R-:W3:Y:S01]  /*2d10*/  LDG.E.U8 R150, desc[UR20][R150.64] ;  /* 0x0000001496967981 */ /* 0x000ee2000c1e1100 */
[----:B------:R-:W-:Y:S02]  /*2d20*/  IADD3 R124, P1, PT, R147, R0, RZ ;  /* 0x00000000937c7210 */ /* 0x000fe40007f3e0ff */
[----:B------:R-:W-:Y:S01]  /*2d30*/  LEA.HI.X.SX32 R127, R129, R2, 0x1, P2 ;  /* 0x00000002817f7211 */ /* 0x000fe200010f0eff */
[C---:B------:R-:W-:Y:S01]  /*2d40*/  IMAD R129, R4.reuse, 0xa4, RZ ;  /* 0x000000a404817824 */ /* 0x040fe200078e02ff */
[----:B0-----:R-:W-:Y:S01]  /*2d50*/  IADD3 R122, P2, PT, R149, R0, RZ ;  /* 0x00000000957a7210 */ /* 0x001fe20007f5e0ff */
[C---:B------:R-:W-:Y:S01]  /*2d60*/  IMAD R161, R4.reuse, 0xcc, RZ ;  /* 0x000000cc04a17824 */ /* 0x040fe200078e02ff */
[-C--:B------:R-:W-:Y:S01]  /*2d70*/  LEA.HI.X.SX32 R125, R147, R2.reuse, 0x1, P1 ;  /* 0x00000002937d7211 */ /* 0x080fe200008f0eff */
[----:B------:R-:W-:Y:S01]  /*2d80*/  IMAD R155, R4, 0xb4, RZ ;  /* 0x000000b4049b7824 */ /* 0x000fe200078e02ff */
[----:B------:R0:W3:Y:S01]  /*2d90*/  LDG.E.U8 R147, desc[UR20][R126.64] ;  /* 0x000000147e937981 */ /* 0x0000e2000c1e1100 */
[----:B------:R-:W-:-:S03]  /*2da0*/  LEA.HI.X.SX32 R123, R149, R2, 0x1, P2 ;  /* 0x00000002957b7211 */ /* 0x000fc600010f0eff */
[----:B------:R1:W3:Y:S01]  /*2db0*/  LDG.E.U8 R149, desc[UR20][R124.64] ;  /* 0x000000147c957981 */ /* 0x0002e2000c1e1100 */
[----:B------:R-:W-:-:S03]  /*2dc0*/  IMAD R159, R4, 0xc4, RZ ;  /* 0x000000c4049f7824 */ /* 0x000fc600078e02ff */
[----:B------:R1:W3:Y:S01]  /*2dd0*/  LDG.E.U8 R151, desc[UR20][R122.64] ;  /* 0x000000147a977981 */ /* 0x0002e2000c1e1100 */
[----:B0-----:R-:W-:-:S03]  /*2de0*/  IADD3 R126, P1, PT, R129, R0, RZ ;  /* 0x00000000817e7210 */ /* 0x001fc60007f3e0ff */
[----:B------:R-:W3:Y:S01]  /*2df0*/  LDG.E.U8 R156, desc[UR20][R156.64] ;  /* 0x000000149c9c7981 */ /* 0x000ee2000c1e1100 */
[----:B-1----:R-:W-:Y:S02]  /*2e00*/  IADD3 R124, P2, PT, R153, R0, RZ ;  /* 0x00000000997c7210 */ /* 0x002fe40007f5e0ff */
[----:B------:R-:W-:Y:S01]  /*2e10*/  LEA.HI.X.SX32 R127, R129, R2, 0x1, P1 ;  /* 0x00000002817f7211 */ /* 0x000fe200008f0eff */
[----:B------:R-:W-:Y:S01]  /*2e20*/  IMAD R129, R4, 0xbc, RZ ;  /* 0x000000bc04817824 */ /* 0x000fe200078e02ff */
[----:B------:R-:W-:Y:S02]  /*2e30*/  IADD3 R122, P1, PT, R155, R0, RZ ;  /* 0x000000009b7a7210 */ /* 0x000fe40007f3e0ff */
[-C--:B------:R-:W-:Y:S02]  /*2e40*/  LEA.HI.X.SX32 R125, R153, R2.reuse, 0x1, P2 ;  /* 0x00000002997d7211 */ /* 0x080fe400010f0eff */
[----:B------:R0:W3:Y:S01]  /*2e50*/  LDG.E.U8 R153, desc[UR20][R126.64] ;  /* 0x000000147e997981 */ /* 0x0000e2000c1e1100 */
[----:B------:R-:W-:-:S03]  /*2e60*/  LEA.HI.X.SX32 R123, R155, R2, 0x1, P1 ;  /* 0x000000029b7b7211 */ /* 0x000fc600008f0eff */
[----:B------:R1:W3:Y:S01]  /*2e70*/  LDG.E.U8 R155, desc[UR20][R124.64] ;  /* 0x000000147c9b7981 */ /* 0x0002e2000c1e1100 */
[----:B------:R-:W-:-:S03]  /*2e80*/  IMAD R165, R4, 0xdc, RZ ;  /* 0x000000dc04a57824 */ /* 0x000fc600078e02ff */
[----:B------:R1:W3:Y:S01]  /*2e90*/  LDG.E.U8 R157, desc[UR20][R122.64] ;  /* 0x000000147a9d7981 */ /* 0x0002e2000c1e1100 */
[-C--:B0-----:R-:W-:Y:S02]  /*2ea0*/  IADD3 R126, P2, PT, R129, R0.reuse, RZ ;  /* 0x00000000817e7210 */ /* 0x081fe40007f5e0ff */
[----:B-1----:R-:W-:Y:S02]  /*2eb0*/  IADD3 R124, P1, PT, R159, R0, RZ ;  /* 0x000000009f7c7210 */ /* 0x002fe40007f3e0ff */
[----:B------:R-:W-:Y:S01]  /*2ec0*/  LEA.HI.X.SX32 R127, R129, R2, 0x1, P2 ;  /* 0x00000002817f7211 */ /* 0x000fe200010f0eff */
[----:B------:R-:W-:Y:S01]  /*2ed0*/  IMAD R129, R4, 0xd4, RZ ;  /* 0x000000d404817824 */ /* 0x000fe200078e02ff */
[----:B------:R-:W-:Y:S02]  /*2ee0*/  IADD3 R122, P2, PT, R161, R0, RZ ;  /* 0x00000000a17a7210 */ /* 0x000fe40007f5e0ff */
[-C--:B------:R-:W-:Y:S02]  /*2ef0*/  LEA.HI.X.SX32 R125, R159, R2.reuse, 0x1, P1 ;  /* 0x000000029f7d7211 */ /* 0x080fe400008f0eff */
[----:B------:R-:W-:Y:S01]  /*2f00*/  LEA.HI.X.SX32 R123, R161, R2, 0x1, P2 ;  /* 0x00000002a17b7211 */ /* 0x000fe200010f0eff */
[----:B------:R0:W3:Y:S04]  /*2f10*/  LDG.E.U8 R159, desc[UR20][R126.64] ;  /* 0x000000147e9f7981 */ /* 0x0000e8000c1e1100 */
[----:B------:R1:W3:Y:S04]  /*2f20*/  LDG.E.U8 R161, desc[UR20][R124.64] ;  /* 0x000000147ca17981 */ /* 0x0002e8000c1e1100 */
[----:B------:R-:W3:Y:S01]  /*2f30*/  LDG.E.U8 R163, desc[UR20][R122.64] ;  /* 0x000000147aa37981 */ /* 0x000ee2000c1e1100 */
[----:B0-----:R-:W-:-:S02]  /*2f40*/  IADD3 R126, P1, PT, R129, R0, RZ ;  /* 0x00000000817e7210 */ /* 0x001fc40007f3e0ff */
[----:B-1----:R-:W-:Y:S02]  /*2f50*/  IADD3 R124, P2, PT, R165, R0, RZ ;  /* 0x00000000a57c7210 */ /* 0x002fe40007f5e0ff */
[-C--:B------:R-:W-:Y:S01]  /*2f60*/  LEA.HI.X.SX32 R127, R129, R2.reuse, 0x1, P1 ;  /* 0x00000002817f7211 */ /* 0x080fe200008f0eff */
[----:B------:R-:W-:Y:S01]  /*2f70*/  IMAD R129, R4, 0xe4, RZ ;  /* 0x000000e404817824 */ /* 0x000fe200078e02ff */
[----:B------:R-:W-:-:S03]  /*2f80*/  LEA.HI.X.SX32 R125, R165, R2, 0x1, P2 ;  /* 0x00000002a57d7211 */ /* 0x000fc600010f0eff */
[----:B------:R0:W3:Y:S04]  /*2f90*/  LDG.E.U8 R165, desc[UR20][R126.64] ;  /* 0x000000147ea57981 */ /* 0x0000e8000c1e1100 */
[----:B------:R1:W3:Y:S01]  /*2fa0*/  LDG.E.U8 R166, desc[UR20][R124.64] ;  /* 0x000000147ca67981 */ /* 0x0002e2000c1e1100 */
[-C--:B0-----:R-:W-:Y:S02]  /*2fb0*/  IADD3 R126, P2, PT, R173, R0.reuse, RZ ;  /* 0x00000000ad7e7210 */ /* 0x081fe40007f5e0ff */
[----:B-1----:R-:W-:-:S04]  /*2fc0*/  IADD3 R124, P1, PT, R129, R0, RZ ;  /* 0x00000000817c7210 */ /* 0x002fc80007f3e0ff */
[-C--:B------:R-:W-:Y:S01]  /*2fd0*/  LEA.HI.X.SX32 R125, R129, R2.reuse, 0x1, P1 ;  /* 0x00000002817d7211 */ /* 0x080fe200008f0eff */
[C---:B------:R-:W-:Y:S01]  /*2fe0*/  IMAD R129, R4.reuse, 0x5, RZ ;  /* 0x0000000504817824 */ /* 0x040fe200078e02ff */
[----:B------:R-:W-:Y:S01]  /*2ff0*/  LEA.HI.X.SX32 R127, R173, R2, 0x1, P2 ;  /* 0x00000002ad7f7211 */ /* 0x000fe200010f0eff */
[----:B------:R-:W-:Y:S02]  /*3000*/  IMAD R173, R4, 0xd, RZ ;  /* 0x0000000d04ad7824 */ /* 0x000fe400078e02ff */
[----:B------:R0:W3:Y:S01]  /*3010*/  LDG.E.U8 R168, desc[UR20][R124.64] ;  /* 0x000000147ca87981 */ /* 0x0000e2000c1e1100 */
[----:B------:R-:W-:-:S03]  /*3020*/  IADD3 R122, P3, PT, R175, R0, RZ ;  /* 0x00000000af7a7210 */ /* 0x000fc60007f7e0ff */
[----:B------:R1:W3:Y:S01]  /*3030*/  LDG.E.U8 R170, desc[UR20][R126.64] ;  /* 0x000000147eaa7981 */ /* 0x0002e2000c1e1100 */
[-C--:B0-----:R-:W-:Y:S02]  /*3040*/  IADD3 R124, P1, PT, R129, R0.reuse, RZ ;  /* 0x00000000817c7210 */ /* 0x081fe40007f3e0ff */
[----:B-1----:R-:W-:Y:S02]  /*3050*/  IADD3 R126, P2, PT, R173, R0, RZ ;  /* 0x00000000ad7e7210 */ /* 0x002fe40007f5e0ff */
[-C--:B------:R-:W-:Y:S02]  /*3060*/  LEA.HI.X.SX32 R125, R129, R2.reuse, 0x1, P1 ;  /* 0x00000002817d7211 */ /* 0x080fe400008f0eff */
[-C--:B------:R-:W-:Y:S01]  /*3070*/  LEA.HI.X.SX32 R123, R175, R2.reuse, 0x1, P3 ;  /* 0x00000002af7b7211 */ /* 0x080fe200018f0eff */
[C---:B------:R-:W-:Y:S01]  /*3080*/  IMAD R175, R4.reuse, 0x15, RZ ;  /* 0x0000001504af7824 */ /* 0x040fe200078e02ff */
[----:B------:R-:W-:Y:S02]  /*3090*/  LEA.HI.X.SX32 R127, R173, R2, 0x1, P2 ;  /* 0x00000002ad7f7211 */ /* 0x000fe400010f0eff */
[----:B------:R0:W3:Y:S04]  /*30a0*/  LDG.E.U8 R173, desc[UR20][R124.64] ;  /* 0x000000147cad7981 */ /* 0x0000e8000c1e1100 */
[----:B------:R1:W3:Y:S01]  /*30b0*/  LDG.E.U8 R172, desc[UR20][R122.64] ;  /* 0x000000147aac7981 */ /* 0x0002e2000c1e1100 */
[----:B------:R-:W-:-:S03]  /*30c0*/  IMAD R129, R4, 0x1d, RZ ;  /* 0x0000001d04817824 */ /* 0x000fc600078e02ff */
[----:B------:R1:W3:Y:S01]  /*30d0*/  LDG.E.U8 R174, desc[UR20][R126.64] ;  /* 0x000000147eae7981 */ /* 0x0002e2000c1e1100 */
[----:B0-----:R-:W-:Y:S02]  /*30e0*/  IADD3 R124, P1, PT, R0, UR4, RZ ;  /* 0x00000004007c7c10 */ /* 0x001fe4000ff3e0ff */
[----:B-1----:R-:W-:Y:S02]  /*30f0*/  IADD3 R122, P3, PT, R175, R0, RZ ;  /* 0x00000000af7a7210 */ /* 0x002fe40007f7e0ff */
[-C--:B------:R-:W-:Y:S02]  /*3100*/  LEA.HI.X.SX32 R125, R179, R2.reuse, 0x1, P1 ;  /* 0x00000002b37d7211 */ /* 0x080fe400008f0eff */
[----:B------:R-:W-:-:S03]  /*3110*/  LEA.HI.X.SX32 R123, R175, R2, 0x1, P3 ;  /* 0x00000002af7b7211 */ /* 0x000fc600018f0eff */
[----:B------:R-:W3:Y:S01]  /*3120*/  LDG.E.U8 R175, desc[UR20][R124.64] ;  /* 0x000000147caf7981 */ /* 0x000ee2000c1e1100 */
[C---:B------:R-:W-:Y:S01]  /*3130*/  IADD3 R126, P2, PT, R129.reuse, R0, RZ ;  /* 0x00000000817e7210 */ /* 0x040fe20007f5e0ff */
[C---:B------:R-:W-:Y:S02]  /*3140*/  IMAD R179, R4.reuse, 0x2d, RZ ;  /* 0x0000002d04b37824 */ /* 0x040fe400078e02ff */
[----:B------:R0:W3:Y:S01]  /*3150*/  LDG.E.U8 R176, desc[UR20][R122.64] ;  /* 0x000000147ab07981 */ /* 0x0000e2000c1e1100 */
[----:B------:R-:W-:Y:S01]  /*3160*/  LEA.HI.X.SX32 R127, R129, R2, 0x1, P2 ;  /* 0x00000002817f7211 */ /* 0x000fe200010f0eff */
[----:B------:R-:W-:-:S04]  /*3170*/  IMAD R129, R4, 0x35, RZ ;  /* 0x0000003504817824 */ /* 0x000fc800078e02ff */
[----:B------:R1:W4:Y:S01]  /*3180*/  LDG.E.U8 R178, desc[UR20][R126.64] ;  /* 0x000000147eb27981 */ /* 0x000322000c1e1100 */
[-C--:B0-----:R-:W-:Y:S02]  /*3190*/  IADD3 R122, P1, PT, R177, R0.reuse, RZ ;  /* 0x00000000b17a7210 */ /* 0x081fe40007f3e0ff */
[----:B------:R-:W-:Y:S02]  /*31a0*/  IADD3 R124, P2, PT, R179, R0, RZ ;  /* 0x00000000b37c7210 */ /* 0x000fe40007f5e0ff */
[----:B------:R-:W-:Y:S01]  /*31b0*/  LEA.HI.X.SX32 R123, R177, R2, 0x1, P1 ;  /* 0x00000002b17b7211 */ /* 0x000fe200008f0eff */
[C---:B------:R-:W-:Y:S01]  /*31c0*/  IMAD R177, R4.reuse, 0x3d, RZ ;  /* 0x0000003d04b17824 */ /* 0x040fe200078e02ff */
[----:B-1----:R-:W-:Y:S02]  /*31d0*/  IADD3 R126, P1, PT, R129, R0, RZ ;  /* 0x00000000817e7210 */ /* 0x002fe40007f3e0ff */
[-C--:B------:R-:W-:Y:S01]  /*31e0*/  LEA.HI.X.SX32 R125, R179, R2.reuse, 0x1, P2 ;  /* 0x00000002b37d7211 */ /* 0x080fe200010f0eff */
[----:B------:R0:W4:Y:S01]  /*31f0*/  LDG.E.U8 R180, desc[UR20][R122.64] ;  /* 0x000000147ab47981 */ /* 0x000122000c1e1100 */
[----:B------:R-:W-:Y:S01]  /*3200*/  LEA.HI.X.SX32 R127, R129, R2, 0x1, P1 ;  /* 0x00000002817f7211 */ /* 0x000fe200008f0eff */
[----:B------:R-:W-:-:S02]  /*3210*/  IMAD R179, R4, 0x45, RZ ;  /* 0x0000004504b37824 */ /* 0x000fc400078e02ff */
[----:B------:R-:W-:Y:S01]  /*3220*/  IMAD R129, R4, 0x4d, RZ ;  /* 0x0000004d04817824 */ /* 0x000fe200078e02ff */
[----:B------:R1:W4:Y:S04]  /*3230*/  LDG.E.U8 R182, desc[UR20][R124.64] ;  /* 0x000000147cb67981 */ /* 0x000328000c1e1100 */
[----:B------:R1:W4:Y:S01]  /*3240*/  LDG.E.U8 R184, desc[UR20][R126.64] ;  /* 0x000000147eb87981 */ /* 0x000322000c1e1100 */
[----:B0-----:R-:W-:-:S04]  /*3250*/  IADD3 R122, P2, PT, R177, R0, RZ ;  /* 0x00000000b17a7210 */ /* 0x001fc80007f5e0ff */
[----:B------:R-:W-:Y:S01]  /*3260*/  LEA.HI.X.SX32 R123, R177, R2, 0x1, P2 ;  /* 0x00000002b17b7211 */ /* 0x000fe200010f0eff */
[C---:B------:R-:W-:Y:S01]  /*3270*/  IMAD R177, R4.reuse, 0x55, RZ ;  /* 0x0000005504b17824 */ /* 0x040fe200078e02ff */
[-C--:B-1----:R-:W-:Y:S02]  /*3280*/  IADD3 R124, P1, PT, R179, R0.reuse, RZ ;  /* 0x00000000b37c7210 */ /* 0x082fe40007f3e0ff */
[----:B------:R-:W-:Y:S01]  /*3290*/  IADD3 R126, P2, PT, R129, R0, RZ ;  /* 0x00000000817e7210 */ /* 0x000fe20007f5e0ff */
[----:B------:R0:W4:Y:S01]  /*32a0*/  LDG.E.U8 R186, desc[UR20][R122.64] ;  /* 0x000000147aba7981 */ /* 0x000122000c1e1100 */
[-C--:B------:R-:W-:Y:S01]  /*32b0*/  LEA.HI.X.SX32 R125, R179, R2.reuse, 0x1, P1 ;  /* 0x00000002b37d7211 */ /* 0x080fe200008f0eff */
[C---:B------:R-:W-:Y:S01]  /*32c0*/  IMAD R179, R4.reuse, 0x5d, RZ ;  /* 0x0000005d04b37824 */ /* 0x040fe200078e02ff */
[----:B------:R-:W-:Y:S01]  /*32d0*/  LEA.HI.X.SX32 R127, R129, R2, 0x1, P2 ;  /* 0x00000002817f7211 */ /* 0x000fe200010f0eff */
[----:B------:R-:W-:Y:S02]  /*32e0*/  IMAD R129, R4, 0x65, RZ ;  /* 0x0000006504817824 */ /* 0x000fe400078e02ff */
[----:B------:R1:W4:Y:S01]  /*32f0*/  LDG.E.U8 R188, desc[UR20][R124.64] ;  /* 0x000000147cbc7981 */ /* 0x000322000c1e1100 */
[----:B0-----:R-:W-:-:S03]  /*3300*/  IADD3 R122, P1, PT, R177, R0, RZ ;  /* 0x00000000b17a7210 */ /* 0x001fc60007f3e0ff */
[----:B------:R0:W4:Y:S01]  /*3310*/  LDG.E.U8 R190, desc[UR20][R126.64] ;  /* 0x000000147ebe7981 */ /* 0x000122000c1e1100 */
[----:B------:R-:W-:Y:S01]  /*3320*/  LEA.HI.X.SX32 R123, R177, R2, 0x1, P1 ;  /* 0x00000002b17b7211 */ /* 0x000fe200008f0eff */
[----:B------:R-:W-:Y:S01]  /*3330*/  IMAD R177, R4, 0x6d, RZ ;  /* 0x0000006d04b17824 */ /* 0x000fe200078e02ff */
[----:B-1----:R-:W-:-:S03]  /*3340*/  IADD3 R124, P2, PT, R179, R0, RZ ;  /* 0x00000000b37c7210 */ /* 0x002fc60007f5e0ff */
[----:B------:R1:W4:Y:S01]  /*3350*/  LDG.E.U8 R192, desc[UR20][R122.64] ;  /* 0x000000147ac07981 */ /* 0x000322000c1e1100 */
[----:B0-----:R-:W-:Y:S02]  /*3360*/  IADD3 R126, P1, PT, R129, R0, RZ ;  /* 0x00000000817e7210 */ /* 0x001fe40007f3e0ff */
[-C--:B------:R-:W-:Y:S01]  /*3370*/  LEA.HI.X.SX32 R125, R179, R2.reuse, 0x1, P2 ;  /* 0x00000002b37d7211 */ /* 0x080fe200010f0eff */
[C---:B------:R-:W-:Y:S01]  /*3380*/  IMAD R179, R4.reuse, 0x75, RZ ;  /* 0x0000007504b37824 */ /* 0x040fe200078e02ff */
[----:B------:R-:W-:Y:S01]  /*3390*/  LEA.HI.X.SX32 R127, R129, R2, 0x1, P1 ;  /* 0x00000002817f7211 */ /* 0x000fe200008f0eff */
[----:B------:R-:W-:Y:S02]  /*33a0*/  IMAD R129, R4, 0x7d, RZ ;  /* 0x0000007d04817824 */ /* 0x000fe400078e02ff */
[----:B------:R0:W4:Y:S01]  /*33b0*/  LDG.E.U8 R194, desc[UR20][R124.64] ;  /* 0x000000147cc27981 */ /* 0x000122000c1e1100 */
[----:B-1----:R-:W-:-:S03]  /*33c0*/  IADD3 R122, P2, PT, R177, R0, RZ ;  /* 0x00000000b17a7210 */ /* 0x002fc60007f5e0ff */
[----:B------:R1:W4:Y:S01]  /*33d0*/  LDG.E.U8 R196, desc[UR20][R126.64] ;  /* 0x000000147ec47981 */ /* 0x000322000c1e1100 */
[----:B------:R-:W-:Y:S01]  /*33e0*/  LEA.HI.X.SX32 R123, R177, R2, 0x1, P2 ;  /* 0x00000002b17b7211 */ /* 0x000fe200010f0eff */
[----:B------:R-:W-:Y:S01]  /*33f0*/  IMAD R177, R4, 0x85, RZ ;  /* 0x0000008504b17824 */ /* 0x000fe200078e02ff */
[----:B0-----:R-:W-:-:S03]  /*3400*/  IADD3 R124, P1, PT, R179, R0, RZ ;  /* 0x00000000b37c7210 */ /* 0x001fc60007f3e0ff */
[----:B------:R0:W4:Y:S01]  /*3410*/  LDG.E.U8 R198, desc[UR20][R122.64] ;  /* 0x000000147ac67981 */ /* 0x000122000c1e1100 */
[----:B-1----:R-:W-:Y:S02]  /*3420*/  IADD3 R126, P2, PT, R129, R0, RZ ;  /* 0x00000000817e7210 */ /* 0x002fe40007f5e0ff */
[-C--:B------:R-:W-:Y:S01]  /*3430*/  LEA.HI.X.SX32 R125, R179, R2.reuse, 0x1, P1 ;  /* 0x00000002b37d7211 */ /* 0x080fe200008f0eff */
[C---:B------:R-:W-:Y:S01]  /*3440*/  IMAD R179, R4.reuse, 0x8d, RZ ;  /* 0x0000008d04b37824 */ /* 0x040fe200078e02ff */
[----:B------:R-:W-:Y:S01]  /*3450*/  LEA.HI.X.SX32 R127, R129, R2, 0x1, P2 ;  /* 0x00000002817f7211 */ /* 0x000fe200010f0eff */
[C---:B------:R-:W-:Y:S01]  /*3460*/  IMAD R129, R4.reuse, 0x95, RZ ;  /* 0x0000009504817824 */ /* 0x040fe200078e02ff */
[C---:B0-----:R-:W-:Y:S01]  /*3470*/  IADD3 R122, P1, PT, R177.reuse, R0, RZ ;  /* 0x00000000b17a7210 */ /* 0x041fe20007f3e0ff */
[----:B------:R0:W4:Y:S03]  /*3480*/  LDG.E.U8 R200, desc[UR20][R124.64] ;  /* 0x000000147cc87981 */ /* 0x000126000c1e1100 */
[----:B------:R-:W-:Y:S01]  /*3490*/  LEA.HI.X.SX32 R123, R177, R2, 0x1, P1 ;  /* 0x00000002b17b7211 */ /* 0x000fe200008f0eff */
[----:B------:R1:W4:Y:S01]  /*34a0*/  LDG.E.U8 R202, desc[UR20][R126.64] ;  /* 0x000000147eca7981 */ /* 0x000322000c1e1100 */
[----:B------:R-:W-:-:S03]  /*34b0*/  IMAD R177, R4, 0x9d, RZ ;  /* 0x0000009d04b17824 */ /* 0x000fc600078e02ff */
[----:B------:R2:W4:Y:S01]  /*34c0*/  LDG.E.U8 R204, desc[UR20][R122.64] ;  /* 0x000000147acc7981 */ /* 0x000522000c1e1100 */
[-C--:B0-----:R-:W-:Y:S02]  /*34d0*/  IADD3 R124, P2, PT, R179, R0.reuse, RZ ;  /* 0x00000000b37c7210 */ /* 0x081fe40007f5e0ff */
[----:B-1----:R-:W-:Y:S02]  /*34e0*/  IADD3 R126, P1, PT, R129, R0, RZ ;  /* 0x00000000817e7210 */ /* 0x002fe40007f3e0ff */
[-C--:B------:R-:W-:Y:S01]  /*34f0*/  LEA.HI.X.SX32 R125, R179, R2.reuse, 0x1, P2 ;  /* 0x00000002b37d7211 */ /* 0x080fe200010f0eff */
[C---:B------:R-:W-:Y:S01]  /*3500*/  IMAD R179, R4.reuse, 0xa5, RZ ;  /* 0x000000a504b37824 */ /* 0x040fe200078e02ff */
[----:B------:R-:W-:Y:S01]  /*3510*/  LEA.HI.X.SX32 R127, R129, R2, 0x1, P1 ;  /* 0x00000002817f7211 */ /* 0x000fe200008f0eff */
[C---:B------:R-:W-:Y:S01]  /*3520*/  IMAD R129, R4.reuse, 0xad, RZ ;  /* 0x000000ad04817824 */ /* 0x040fe200078e02ff */
[C---:B--2---:R-:W-:Y:S01]  /*3530*/  IADD3 R122, P2, PT, R177.reuse, R0, RZ ;  /* 0x00000000b17a7210 */ /* 0x044fe20007f5e0ff */
[----:B------:R0:W2:Y:S03]  /*3540*/  LDG.E.U8 R206, desc[UR20][R124.64] ;  /* 0x000000147cce7981 */ /* 0x0000a6000c1e1100 */
[----:B------:R-:W-:Y:S01]  /*3550*/  LEA.HI.X.SX32 R123, R177, R2, 0x1, P2 ;  /* 0x00000002b17b7211 */ /* 0x000fe200010f0eff */
[----:B------:R1:W2:Y:S01]  /*3560*/  LDG.E.U8 R208, desc[UR20][R126.64] ;  /* 0x000000147ed07981 */ /* 0x0002a2000c1e1100 */
[----:B------:R-:W-:-:S03]  /*3570*/  IMAD R177, R4, 0xb5, RZ ;  /* 0x000000b504b17824 */ /* 0x000fc600078e02ff */
[----:B------:R-:W-:Y:S01]  /*3580*/  STS.U8 [R187+UR75], R97 ;  /* 0x00000061bb007988 */ /* 0x000fe2000800004b */
[----:B0-----:R-:W-:-:S03]  /*3590*/  IADD3 R124, P1, PT, R179, R0, RZ ;  /* 0x00000000b37c7210 */ /* 0x001fc60007f3e0ff */
[----:B------:R-:W-:Y:S01]  /*35a0*/  STS.U8 [R187+UR75+0x400], R101 ;  /* 0x00040065bb007988 */ /* 0x000fe2000800004b */
[----:B-1----:R-:W-:-:S03]  /*35b0*/  IADD3 R126, P2, PT, R129, R0, RZ ;  /* 0x00000000817e7210 */ /* 0x002fc60007f5e0ff */
[----:B------:R-:W-:Y:S01]  /*35c0*/  STS.U8 [R187+UR75+0x800], R105 ;  /* 0x00080069bb007988 */ /* 0x000fe2000800004b */
[----:B------:R-:W-:-:S03]  /*35d0*/  LEA.HI.X.SX32 R125, R179, R2, 0x1, P1 ;  /* 0x00000002b37d7211 */ /* 0x000fc600008f0eff */
[----:B------:R-:W-:Y:S01]  /*35e0*/  STS.U8 [R187+UR75+0xc00], R102 ;  /* 0x000c0066bb007988 */ /* 0x000fe2000800004b */
[----:B------:R-:W-:Y:S01]  /*35f0*/  LEA.HI.X.SX32 R127, R129, R2, 0x1, P2 ;  /* 0x00000002817f7211 */ /* 0x000fe200010f0eff */
[C---:B------:R-:W-:Y:S02]  /*3600*/  IMAD R179, R4.reuse, 0xbd, RZ ;  /* 0x000000bd04b37824 */ /* 0x040fe400078e02ff */
[----:B------:R-:W-:Y:S01]  /*3610*/  STS.U8 [R187+UR75+0x1000], R98 ;  /* 0x00100062bb007988 */ /* 0x000fe2000800004b */
[----:B------:R-:W-:-:S03]  /*3620*/  IMAD R129, R4, 0xc5, RZ ;  /* 0x000000c504817824 */ /* 0x000fc600078e02ff */
[----:B------:R0:W2:Y:S04]  /*3630*/  LDG.E.U8 R210, desc[UR20][R122.64] ;  /* 0x000000147ad27981 */ /* 0x0000a8000c1e1100 */
[----:B------:R-:W-:Y:S04]  /*3640*/  STS.U8 [R187+UR75+0x1400], R103 ;  /* 0x00140067bb007988 */ /* 0x000fe8000800004b */
[----:B------:R-:W-:Y:S01]  /*3650*/  STS.U8 [R187+UR75+0x1800], R107 ;  /* 0x0018006bbb007988 */ /* 0x000fe2000800004b */
[----:B0-----:R-:W-:-:S03]  /*3660*/  IADD3 R122, P1, PT, R177, R0, RZ ;  /* 0x00000000b17a7210 */ /* 0x001fc60007f3e0ff */
[----:B------:R-:W-:Y:S01]  /*3670*/  STS.U8 [R187+UR75+0x1c00], R100 ;  /* 0x001c0064bb007988 */ /* 0x000fe2000800004b */
[----:B------:R-:W-:-:S03]  /*3680*/  LEA.HI.X.SX32 R123, R177, R2, 0x1, P1 ;  /* 0x00000002b17b7211 */ /* 0x000fc600008f0eff */
[----:B------:R-:W-:Y:S01]  /*3690*/  STS.U8 [R187+UR75+0x2000], R106 ;  /* 0x0020006abb007988 */ /* 0x000fe2000800004b */
[----:B------:R-:W-:-:S03]  /*36a0*/  IMAD R177, R4, 0xcd, RZ ;  /* 0x000000cd04b17824 */ /* 0x000fc600078e02ff */
[----:B------:R-:W-:Y:S04]  /*36b0*/  STS.U8 [R187+UR75+0x2400], R104 ;  /* 0x00240068bb007988 */ /* 0x000fe8000800004b */
[----:B------:R0:W2:Y:S04]  /*36c0*/  LDG.E.U8 R212, desc[UR20][R124.64] ;  /* 0x000000147cd47981 */ /* 0x0000a8000c1e1100 */
[----:B------:R1:W2:Y:S04]  /*36d0*/  LDG.E.U8 R214, desc[UR20][R126.64] ;  /* 0x000000147ed67981 */ /* 0x0002a8000c1e1100 */
[----:B------:R-:W-:Y:S01]  /*36e0*/  STS.U8 [R187+UR75+0x2800], R108 ;  /* 0x0028006cbb007988 */ /* 0x000fe2000800004b */
        /* <DEDUP_REMOVED lines=29> */
[----:B------:R-:W-:Y:S02]  /*38c0*/  IMAD R179, R4, 0xed, RZ ;  /* 0x000000ed04b37824 */ /* 0x000fe400078e02ff */
[----:B------:R-:W-:Y:S01]  /*38d0*/  STS.U8 [R187+UR75+0x6000], R121 ;  /* 0x00600079bb007988 */ /* 0x000fe2000800004b */
[----:B------:R-:W-:-:S03]  /*38e0*/  LOP3.LUT R185, R187, 0x10, RZ, 0x3c, !PT ;  /* 0x00000010bbb97812 */ /* 0x000fc600078e3cff */
[----:B------:R0:W2:Y:S04]  /*38f0*/  LDG.E.U8 R222, desc[UR20][R122.64] ;  /* 0x000000147ade7981 */ /* 0x0000a8000c1e1100 */
[----:B------:R-:W-:Y:S04]  /*3900*/  STS.U8 [R187+UR75+0x6400], R130 ;  /* 0x00640082bb007988 */ /* 0x000fe8000800004b */
[----:B------:R-:W-:Y:S01]  /*3910*/  STS.U8 [R187+UR75+0x6800], R131 ;  /* 0x00680083bb007988 */ /* 0x000fe2000800004b */
[----:B0-----:R-:W-:-:S03]  /*3920*/  IADD3 R122, P1, PT, R177, R0, RZ ;  /* 0x00000000b17a7210 */ /* 0x001fc60007f3e0ff */
[----:B------:R0:W-:Y:S01]  /*3930*/  STS.U8 [R187+UR75+0x6c00], R132 ;  /* 0x006c0084bb007988 */ /* 0x0001e2000800004b */
[C---:B------:R-:W-:Y:S01]  /*3940*/  IMAD R129, R4.reuse, 0x6, RZ ;  /* 0x0000000604817824 */ /* 0x040fe200078e02ff */
[----:B------:R-:W-:Y:S02]  /*3950*/  LEA.HI.X.SX32 R123, R177, R2, 0x1, P1 ;  /* 0x00000002b17b7211 */ /* 0x000fe400008f0eff */
[----:B------:R1:W-:Y:S04]  /*3960*/  STS.U8 [R187+UR75+0x7000], R66 ;  /* 0x00700042bb007988 */ /* 0x0003e8000800004b */
[----:B------:R-:W-:Y:S04]  /*3970*/  STS.U8 [R187+UR75+0x7400], R71 ;  /* 0x00740047bb007988 */ /* 0x000fe8000800004b */
[----:B------:R5:W2:Y:S01]  /*3980*/  LDG.E.U8 R236, desc[UR20][R126.64] ;  /* 0x000000147eec7981 */ /* 0x000aa2000c1e1100 */
[----:B------:R-:W-:-:S03]  /*3990*/  IMAD R177, R4, 0xe, RZ ;  /* 0x0000000e04b17824 */ /* 0x000fc600078e02ff */
[----:B------:R-:W2:Y:S01]  /*39a0*/  LDG.E.U8 R224, desc[UR20][R124.64] ;  /* 0x000000147ce07981 */ /* 0x000ea2000c1e1100 */
[----:B0-----:R-:W-:Y:S01]  /*39b0*/  LOP3.LUT R132, R191, 0x30, RZ, 0x3c, !PT ;  /* 0x00000030bf847812 */ /* 0x001fe200078e3cff */
[----:B-1----:R-:W0:Y:S02]  /*39c0*/  LDC R66, c[0x0][0x3b8] ;  /* 0x0000ee00ff427b82 */ /* 0x002e240000000800 */
[----:B------:R-:W-:Y:S01]  /*39d0*/  STS.U8 [R187+UR75+0x7800], R72 ;  /* 0x00780048bb007988 */ /* 0x000fe2000800004b */
[----:B-----5:R-:W-:-:S03]  /*39e0*/  IADD3 R126, P2, PT, R179, R0, RZ ;  /* 0x00000000b37e7210 */ /* 0x020fc60007f5e0ff */
[----:B------:R-:W-:Y:S01]  /*39f0*/  STS.U8 [R187+UR75+0x7c00], R73 ;  /* 0x007c0049bb007988 */ /* 0x000fe2000800004b */
[----:B------:R-:W-:-:S03]  /*3a00*/  LEA.HI.X.SX32 R127, R179, R2, 0x1, P2 ;  /* 0x00000002b37f7211 */ /* 0x000fc600010f0eff */
[----:B------:R1:W5:Y:S04]  /*3a10*/  LDG.E.U8 R238, desc[UR20][R122.64] ;  /* 0x000000147aee7981 */ /* 0x000368000c1e1100 */
[----:B------:R3:W2:Y:S01]  /*3a20*/  LDG.E.U8 R240, desc[UR20][R126.64] ;  /* 0x000000147ef07981 */ /* 0x0006a2000c1e1100 */
[----:B-1----:R-:W-:-:S03]  /*3a30*/  IADD3 R122, P1, PT, R129, R0, RZ ;  /* 0x00000000817a7210 */ /* 0x002fc60007f3e0ff */
[----:B---3--:R-:W-:Y:S04]  /*3a40*/  STS.U8 [R185+UR75+0x80], R175 ;  /* 0x000080afb9007988 */ /* 0x008fe8000800004b */
[----:B------:R-:W-:Y:S04]  /*3a50*/  STS.U8 [R185+UR75+0x480], R75 ;  /* 0x0004804bb9007988 */ /* 0x000fe8000800004b */
[----:B------:R-:W-:Y:S04]  /*3a60*/  STS.U8 [R185+UR75+0x880], R76 ;  /* 0x0008804cb9007988 */ /* 0x000fe8000800004b */
[----:B------:R-:W-:Y:S04]  /*3a70*/  STS.U8 [R185+UR75+0xc80], R74 ;  /* 0x000c804ab9007988 */ /* 0x000fe8000800004b */
[----:B------:R-:W-:Y:S01]  /*3a80*/  STS.U8 [R185+UR75+0x1080], R77 ;  /* 0x0010804db9007988 */ /* 0x000fe2000800004b */
[----:B------:R-:W-:-:S03]  /*3a90*/  LEA.HI.X.SX32 R123, R129, R2, 0x1, P1 ;  /* 0x00000002817b7211 */ /* 0x000fc600008f0eff */
[----:B------:R-:W-:Y:S01]  /*3aa0*/  STS.U8 [R185+UR75+0x1480], R78 ;  /* 0x0014804eb9007988 */ /* 0x000fe2000800004b */
[----:B------:R-:W-:-:S03]  /*3ab0*/  IADD3 R126, P2, PT, R177, R0, RZ ;  /* 0x00000000b17e7210 */ /* 0x000fc60007f5e0ff */
[----:B------:R-:W-:Y:S01]  /*3ac0*/  STS.U8 [R185+UR75+0x1880], R79 ;  /* 0x0018804fb9007988 */ /* 0x000fe2000800004b */
[----:B------:R-:W-:-:S03]  /*3ad0*/  IMAD R129, R4, 0x1e, RZ ;  /* 0x0000001e04817824 */ /* 0x000fc600078e02ff */
[----:B------:R-:W-:Y:S04]  /*3ae0*/  STS.U8 [R185+UR75+0x1c80], R81 ;  /* 0x001c8051b9007988 */ /* 0x000fe8000800004b */
[----:B------:R-:W-:Y:S04]  /*3af0*/  STS.U8 [R185+UR75+0x2080], R82 ;  /* 0x00208052b9007988 */ /* 0x000fe8000800004b */
[----:B------:R1:W-:Y:S01]  /*3b00*/  STS.U8 [R185+UR75+0x2480], R70 ;  /* 0x00248046b9007988 */ /* 0x0003e2000800004b */
[----:B------:R-:W-:-:S03]  /*3b10*/  LEA.HI.X.SX32 R127, R177, R2, 0x1, P2 ;  /* 0x00000002b17f7211 */ /* 0x000fc600010f0eff */
[----:B------:R-:W-:Y:S01]  /*3b20*/  STS.U8 [R185+UR75+0x2880], R80 ;  /* 0x00288050b9007988 */ /* 0x000fe2000800004b */
[----:B------:R-:W-:-:S03]  /*3b30*/  IADD3 R124, P3, PT, R181, R0, RZ ;  /* 0x00000000b57c7210 */ /* 0x000fc60007f7e0ff */
[----:B------:R-:W-:Y:S04]  /*3b40*/  STS.U8 [R185+UR75+0x2c80], R69 ;  /* 0x002c8045b9007988 */ /* 0x000fe8000800004b */
[----:B------:R-:W-:Y:S04]  /*3b50*/  STS.U8 [R185+UR75+0x3080], R68 ;  /* 0x00308044b9007988 */ /* 0x000fe8000800004b */
[----:B------:R3:W2:Y:S04]  /*3b60*/  LDG.E.U8 R226, desc[UR20][R122.64] ;  /* 0x000000147ae27981 */ /* 0x0006a8000c1e1100 */
[----:B------:R-:W-:Y:S04]  /*3b70*/  STS.U8 [R185+UR75+0x3480], R83 ;  /* 0x00348053b9007988 */ /* 0x000fe8000800004b */
[----:B------:R-:W-:Y:S01]  /*3b80*/  STS.U8 [R185+UR75+0x3880], R84 ;  /* 0x00388054b9007988 */ /* 0x000fe2000800004b */
[----:B---3--:R-:W-:-:S03]  /*3b90*/  IADD3 R122, P2, PT, R129, R0, RZ ;  /* 0x00000000817a7210 */ /* 0x008fc60007f5e0ff */
[----:B------:R-:W-:Y:S01]  /*3ba0*/  STS.U8 [R185+UR75+0x3c80], R85 ;  /* 0x003c8055b9007988 */ /* 0x000fe2000800004b */
[----:B------:R-:W-:-:S03]  /*3bb0*/  LEA.HI.X.SX32 R125, R181, R2, 0x1, P3 ;  /* 0x00000002b57d7211 */ /* 0x000fc600018f0eff */
[----:B------:R-:W-:Y:S01]  /*3bc0*/  STS.U8 [R185+UR75+0x4080], R86 ;  /* 0x00408056b9007988 */ /* 0x000fe2000800004b */
[----:B------:R-:W-:Y:S01]  /*3bd0*/  LEA.HI.X.SX32 R123, R129, R2, 0x1, P2 ;  /* 0x00000002817b7211 */ /* 0x000fe200010f0eff */
[----:B------:R-:W-:Y:S02]  /*3be0*/  IMAD R179, R4, 0x16, RZ ;  /* 0x0000001604b37824 */ /* 0x000fe400078e02ff */
[----:B------:R-:W-:Y:S01]  /*3bf0*/  STS.U8 [R185+UR75+0x4480], R87 ;  /* 0x00448057b9007988 */ /* 0x000fe2000800004b */
[----:B------:R-:W-:-:S03]  /*3c00*/  IMAD R129, R128, 0xfd, RZ ;  /* 0x000000fd80817824 */ /* 0x000fc600078e02ff */
[----:B------:R-:W-:Y:S04]  /*3c10*/  STS.U8 [R185+UR75+0x4880], R88 ;  /* 0x00488058b9007988 */ /* 0x000fe8000800004b */
[----:B------:R-:W-:Y:S04]  /*3c20*/  STS.U8 [R185+UR75+0x4c80], R89 ;  /* 0x004c8059b9007988 */ /* 0x000fe8000800004b */
[----:B------:R-:W-:Y:S01]  /*3c30*/  STS.U8 [R185+UR75+0x5080], R90 ;  /* 0x0050805ab9007988 */ /* 0x000fe2000800004b */
[----:B------:R-:W-:-:S03]  /*3c40*/  IMAD R177, R4, 0x26, RZ ;  /* 0x0000002604b17824 */ /* 0x000fc600078e02ff */
[----:B------:R-:W-:Y:S01]  /*3c50*/  STS.U8 [R185+UR75+0x5480], R91 ;  /* 0x0054805bb9007988 */ /* 0x000fe2000800004b */
[----:B------:R-:W-:-:S03]  /*3c60*/  IADD3 R128, P2, PT, R129, R0, RZ ;  /* 0x0000000081807210 */ /* 0x000fc60007f5e0ff */
[----:B------:R-:W-:Y:S04]  /*3c70*/  STS.U8 [R185+UR75+0x5880], R92 ;  /* 0x0058805cb9007988 */ /* 0x000fe8000800004b */
[----:B------:R3:W2:Y:S04]  /*3c80*/  LDG.E.U8 R242, desc[UR20][R124.64] ;  /* 0x000000147cf27981 */ /* 0x0006a8000c1e1100 */
[----:B------:R-:W-:Y:S01]  /*3c90*/  STS.U8 [R185+UR75+0x5c80], R93 ;  /* 0x005c805db9007988 */ /* 0x000fe2000800004b */
[----:B-1----:R-:W-:-:S03]  /*3ca0*/  LOP3.LUT R70, R191, 0x20, RZ, 0x3c, !PT ;  /* 0x00000020bf467812 */ /* 0x002fc600078e3cff */
[----:B------:R-:W-:Y:S01]  /*3cb0*/  STS.U8 [R185+UR75+0x6080], R94 ;  /* 0x0060805eb9007988 */ /* 0x000fe2000800004b */
[----:B---3--:R-:W-:-:S03]  /*3cc0*/  IADD3 R124, P1, PT, R179, R0, RZ ;  /* 0x00000000b37c7210 */ /* 0x008fc60007f3e0ff */
[----:B------:R-:W-:Y:S01]  /*3cd0*/  STS.U8 [R185+UR75+0x6480], R67 ;  /* 0x00648043b9007988 */ /* 0x000fe2000800004b */
[----:B------:R-:W-:-:S03]  /*3ce0*/  LEA.HI.X.SX32 R129, R129, R2, 0x1, P2 ;  /* 0x0000000281817211 */ /* 0x000fc600010f0eff */
[----:B------:R-:W-:Y:S01]  /*3cf0*/  STS.U8 [R185+UR75+0x6880], R95 ;  /* 0x0068805fb9007988 */ /* 0x000fe2000800004b */
[----:B------:R-:W-:-:S03]  /*3d00*/  LEA.HI.X.SX32 R125, R179, R2, 0x1, P1 ;  /* 0x00000002b37d7211 */ /* 0x000fc600008f0eff */
[----:B------:R-:W-:Y:S04]  /*3d10*/  STS.U8 [R185+UR75+0x6c80], R96 ;  /* 0x006c8060b9007988 */ /* 0x000fe8000800004b */
[----:B------:R1:W3:Y:S04]  /*3d20*/  LDG.E.U8 R228, desc[UR20][R126.64] ;  /* 0x000000147ee47981 */ /* 0x0002e8000c1e1100 */
[----:B------:R-:W-:Y:S04]  /*3d30*/  STS.U8 [R185+UR75+0x7080], R34 ;  /* 0x00708022b9007988 */ /* 0x000fe8000800004b */
[----:B------:R-:W-:Y:S01]  /*3d40*/  STS.U8 [R185+UR75+0x7480], R35 ;  /* 0x00748023b9007988 */ /* 0x000fe2000800004b */
[----:B-1----:R-:W-:-:S03]  /*3d50*/  IADD3 R126, P1, PT, R177, R0, RZ ;  /* 0x00000000b17e7210 */ /* 0x002fc60007f3e0ff */
[----:B------:R-:W-:Y:S01]  /*3d60*/  STS.U8 [R185+UR75+0x7880], R36 ;  /* 0x00788024b9007988 */ /* 0x000fe2000800004b */
[C---:B------:R-:W-:Y:S01]  /*3d70*/  IMAD R179, R4.reuse, 0x2e, RZ ;  /* 0x0000002e04b37824 */ /* 0x040fe200078e02ff */
[----:B------:R-:W-:Y:S02]  /*3d80*/  LEA.HI.X.SX32 R127, R177, R2, 0x1, P1 ;  /* 0x00000002b17f7211 */ /* 0x000fe400008f0eff */
[----:B------:R-:W-:Y:S04]  /*3d90*/  STS.U8 [R185+UR75+0x7c80], R37 ;  /* 0x007c8025b9007988 */ /* 0x000fe8000800004b */
        /* <DEDUP_REMOVED lines=32> */
[----:B------:R1:W2:Y:S04]  /*3fa0*/  LDG.E.U8 R244, desc[UR20][R128.64] ;  /* 0x0000001480f47981 */ /* 0x0002a8000c1e1100 */
[----:B------:R0:W-:Y:S04]  /*3fb0*/  STS.U8 [R132+UR75+0x6580], R9 ;  /* 0x0065800984007988 */ /* 0x0001e8000800004b */
[----:B------:R4:W2:Y:S01]  /*3fc0*/  LDG.E.U8 R230, desc[UR20][R124.64] ;  /* 0x000000147ce67981 */ /* 0x0008a2000c1e1100 */
[----:B-1----:R-:W-:Y:S01]  /*3fd0*/  IADD3 R128, P1, PT, R183, R0, RZ ;  /* 0x00000000b7807210 */ /* 0x002fe20007f3e0ff */
[----:B------:R-:W-:-:S02]  /*3fe0*/  IMAD R181, R4, 0x36, RZ ;  /* 0x0000003604b57824 */ /* 0x000fc400078e02ff */
[----:B------:R-:W2:Y:S01]  /*3ff0*/  LDG.E.U8 R232, desc[UR20][R122.64] ;  /* 0x000000147ae87981 */ /* 0x000ea2000c1e1100 */
[----:B0-----:R-:W-:Y:S01]  /*4000*/  IMAD R9, R4, 0x7, RZ ;  /* 0x0000000704097824 */ /* 0x001fe200078e02ff */
[----:B------:R-:W-:Y:S02]  /*4010*/  LEA.HI.X.SX32 R129, R183, R2, 0x1, P1 ;  /* 0x00000002b7817211 */ /* 0x000fe400008f0eff */
[----:B------:R0:W-:Y:S01]  /*4020*/  STS.U8 [R132+UR75+0x5580], R13 ;  /* 0x0055800d84007988 */ /* 0x0001e2000800004b */
[----:B----4-:R-:W-:-:S03]  /*4030*/  IADD3 R124, P2, PT, R179, R0, RZ ;  /* 0x00000000b37c7210 */ /* 0x010fc60007f5e0ff */
[----:B------:R1:W-:Y:S04]  /*4040*/  STS.U8 [R132+UR75+0x5d80], R11 ;  /* 0x005d800b84007988 */ /* 0x0003e8000800004b */
[----:B------:R4:W-:Y:S01]  /*4050*/  STS.U8 [R132+UR75+0x6980], R8 ;  /* 0x0069800884007988 */ /* 0x0009e2000800004b */
[----:B0-----:R-:W-:-:S03]  /*4060*/  IMAD R13, R4, 0x17, RZ ;  /* 0x00000017040d7824 */ /* 0x001fc600078e02ff */
[----:B------:R0:W-:Y:S01]  /*4070*/  STS.U8 [R132+UR75+0x4580], R17 ;  /* 0x0045801184007988 */ /* 0x0001e2000800004b */
[----:B-1----:R-:W-:-:S03]  /*4080*/  IMAD R11, R4, 0xf, RZ ;  /* 0x0000000f040b7824 */ /* 0x002fc600078e02ff */
[----:B------:R1:W-:Y:S01]  /*4090*/  STS.U8 [R132+UR75+0x4d80], R15 ;  /* 0x004d800f84007988 */ /* 0x0003e2000800004b */
[----:B----4-:R-:W-:Y:S02]  /*40a0*/  IADD3 R8, P1, PT, R9, R0, RZ ;  /* 0x0000000009087210 */ /* 0x010fe40007f3e0ff */
[-C--:B------:R-:W-:Y:S01]  /*40b0*/  LEA.HI.X.SX32 R125, R179, R2.reuse, 0x1, P2 ;  /* 0x00000002b37d7211 */ /* 0x080fe200010f0eff */
[----:B------:R4:W-:Y:S01]  /*40c0*/  STS.U8 [R132+UR75+0x5980], R12 ;  /* 0x0059800c84007988 */ /* 0x0009e2000800004b */
[----:B------:R-:W-:Y:S01]  /*40d0*/  LEA.HI.X.SX32 R9, R9, R2, 0x1, P1 ;  /* 0x0000000209097211 */ /* 0x000fe200008f0eff */
[C---:B0-----:R-:W-:Y:S02]  /*40e0*/  IMAD R17, R4.reuse, 0x27, RZ ;  /* 0x0000002704117824 */ /* 0x041fe400078e02ff */
[----:B------:R0:W-:Y:S01]  /*40f0*/  STS.U8 [R132+UR75+0x6180], R10 ;  /* 0x0061800a84007988 */ /* 0x0001e2000800004b */
[----:B-1----:R-:W-:-:S03]  /*4100*/  IMAD R15, R4, 0x1f, RZ ;  /* 0x0000001f040f7824 */ /* 0x002fc600078e02ff */
[----:B------:R1:W-:Y:S01]  /*4110*/  STS.U8 [R132+UR75+0x3580], R21 ;  /* 0x0035801584007988 */ /* 0x0003e2000800004b */
[----:B----4-:R-:W-:-:S03]  /*4120*/  IADD3 R12, P1, PT, R13, R0, RZ ;  /* 0x000000000d0c7210 */ /* 0x010fc60007f3e0ff */
[----:B------:R4:W-:Y:S01]  /*4130*/  STS.U8 [R132+UR75+0x3d80], R19 ;  /* 0x003d801384007988 */ /* 0x0009e2000800004b */
[----:B0-----:R-:W-:-:S03]  /*4140*/  IADD3 R10, P2, PT, R11, R0, RZ ;  /* 0x000000000b0a7210 */ /* 0x001fc60007f5e0ff */
[----:B------:R0:W-:Y:S01]  /*4150*/  STS.U8 [R132+UR75+0x4980], R16 ;  /* 0x0049801084007988 */ /* 0x0001e2000800004b */
[-C--:B------:R-:W-:Y:S01]  /*4160*/  LEA.HI.X.SX32 R13, R13, R2.reuse, 0x1, P1 ;  /* 0x000000020d0d7211 */ /* 0x080fe200008f0eff */
[C---:B-1----:R-:W-:Y:S01]  /*4170*/  IMAD R21, R4.reuse, 0x37, RZ ;  /* 0x0000003704157824 */ /* 0x042fe200078e02ff */
[----:B------:R-:W-:Y:S01]  /*4180*/  LEA.HI.X.SX32 R11, R11, R2, 0x1, P2 ;  /* 0x000000020b0b7211 */ /* 0x000fe200010f0eff */
[----:B------:R1:W-:Y:S01]  /*4190*/  STS.U8 [R132+UR75+0x5180], R14 ;  /* 0x0051800e84007988 */ /* 0x0003e2000800004b */
[----:B----4-:R-:W-:-:S03]  /*41a0*/  IMAD R19, R4, 0x2f, RZ ;  /* 0x0000002f04137824 */ /* 0x010fc600078e02ff */
[----:B------:R-:W-:Y:S01]  /*41b0*/  STS.U8 [R132+UR75+0x1d80], R27 ;  /* 0x001d801b84007988 */ /* 0x000fe2000800004b */
[----:B0-----:R-:W-:-:S03]  /*41c0*/  IADD3 R16, P1, PT, R17, R0, RZ ;  /* 0x0000000011107210 */ /* 0x001fc60007f3e0ff */
[----:B------:R0:W-:Y:S01]  /*41d0*/  STS.U8 [R132+UR75+0x2580], R25 ;  /* 0x0025801984007988 */ /* 0x0001e2000800004b */
[----:B-1----:R-:W-:-:S03]  /*41e0*/  IADD3 R14, P2, PT, R15, R0, RZ ;  /* 0x000000000f0e7210 */ /* 0x002fc60007f5e0ff */
[----:B------:R1:W-:Y:S01]  /*41f0*/  STS.U8 [R132+UR75+0x2d80], R23 ;  /* 0x002d801784007988 */ /* 0x0003e2000800004b */
[-C--:B------:R-:W-:Y:S02]  /*4200*/  LEA.HI.X.SX32 R17, R17, R2.reuse, 0x1, P1 ;  /* 0x0000000211117211 */ /* 0x080fe400008f0eff */
[----:B------:R-:W-:Y:S01]  /*4210*/  LEA.HI.X.SX32 R15, R15, R2, 0x1, P2 ;  /* 0x000000020f0f7211 */ /* 0x000fe200010f0eff */
[----:B------:R4:W-:Y:S01]  /*4220*/  STS.U8 [R132+UR75+0x4180], R18 ;  /* 0x0041801284007988 */ /* 0x0009e2000800004b */
[----:B0-----:R-:W-:-:S03]  /*4230*/  IMAD R25, R4, 0x46, RZ ;  /* 0x0000004604197824 */ /* 0x001fc600078e02ff */
[----:B------:R0:W2:Y:S01]  /*4240*/  LDG.E.U8 R27, desc[UR20][R8.64] ;  /* 0x00000014081b7981 */ /* 0x0000a2000c1e1100 */
[----:B-1----:R-:W-:-:S03]  /*4250*/  IMAD R23, R4, 0x3f, RZ ;  /* 0x0000003f04177824 */ /* 0x002fc600078e02ff */
[----:B------:R1:W-:Y:S01]  /*4260*/  STS.U8 [R132+UR75+0x1580], R29 ;  /* 0x0015801d84007988 */ /* 0x0003e2000800004b */
[----:B----4-:R-:W-:-:S03]  /*4270*/  IADD3 R18, P2, PT, R19, R0, RZ ;  /* 0x0000000013127210 */ /* 0x010fc60007f5e0ff */
[----:B------:R4:W2:Y:S01]  /*4280*/  LDG.E.U8 R31, desc[UR20][R12.64] ;  /* 0x000000140c1f7981 */ /* 0x0008a2000c1e1100 */
[----:B0-----:R-:W-:Y:S02]  /*4290*/  IADD3 R8, P1, PT, R21, R0, RZ ;  /* 0x0000000015087210 */ /* 0x001fe40007f3e0ff */
[-C--:B------:R-:W-:Y:S01]  /*42a0*/  LEA.HI.X.SX32 R19, R19, R2.reuse, 0x1, P2 ;  /* 0x0000000213137211 */ /* 0x080fe200010f0eff */
[----:B------:R-:W2:Y:S01]  /*42b0*/  LDG.E.U8 R33, desc[UR20][R14.64] ;  /* 0x000000140e217981 */ /* 0x000ea2000c1e1100 */
[----:B------:R-:W-:Y:S01]  /*42c0*/  LEA.HI.X.SX32 R9, R21, R2, 0x1, P1 ;  /* 0x0000000215097211 */ /* 0x000fe200008f0eff */
[----:B------:R-:W-:Y:S02]  /*42d0*/  IMAD R21, R4, 0x47, RZ ;  /* 0x0000004704157824 */ /* 0x000fe400078e02ff */
[----:B-1----:R0:W2:Y:S01]  /*42e0*/  LDG.E.U8 R29, desc[UR20][R10.64] ;  /* 0x000000140a1d7981 */ /* 0x0020a2000c1e1100 */
[----:B----4-:R-:W-:-:S03]  /*42f0*/  IADD3 R12, P1, PT, R25, R0, RZ ;  /* 0x00000000190c7210 */ /* 0x010fc60007f3e0ff */
[----:B------:R1:W4:Y:S01]  /*4300*/  LDG.E.U8 R35, desc[UR20][R16.64] ;  /* 0x0000001410237981 */ /* 0x000322000c1e1100 */
[----:B------:R-:W-:-:S03]  /*4310*/  LEA.HI.X.SX32 R13, R25, R2, 0x1, P1 ;  /* 0x00000002190d7211 */ /* 0x000fc600008f0eff */
[----:B------:R1:W2:Y:S01]  /*4320*/  LDG.E.U8 R37, desc[UR20][R18.64] ;  /* 0x0000001412257981 */ /* 0x0002a2000c1e1100 */
[C---:B0-----:R-:W-:Y:S01]  /*4330*/  IADD3 R10, P2, PT, R23.reuse, R0, RZ ;  /* 0x00000000170a7210 */ /* 0x041fe20007f5e0ff */
[C---:B------:R-:W-:Y:S02]  /*4340*/  IMAD R25, R4.reuse, 0x4f, RZ ;  /* 0x0000004f04197824 */ /* 0x040fe400078e02ff */
[----:B------:R0:W2:Y:S01]  /*4350*/  LDG.E.U8 R39, desc[UR20][R8.64] ;  /* 0x0000001408277981 */ /* 0x0000a2000c1e1100 */
[----:B------:R-:W-:Y:S01]  /*4360*/  LEA.HI.X.SX32 R11, R23, R2, 0x1, P2 ;  /* 0x00000002170b7211 */ /* 0x000fe200010f0eff */
[C---:B------:R-:W-:Y:S01]  /*4370*/  IMAD R23, R4.reuse, 0x4e, RZ ;  /* 0x0000004e04177824 */ /* 0x040fe200078e02ff */
[C---:B------:R-:W-:Y:S01]  /*4380*/  IADD3 R14, P2, PT, R21.reuse, R0, RZ ;  /* 0x00000000150e7210 */ /* 0x040fe20007f5e0ff */
[----:B------:R-:W2:Y:S03]  /*4390*/  LDG.E.U8 R6, desc[UR20][R12.64] ;  /* 0x000000140c067981 */ /* 0x000ea6000c1e1100 */
[----:B------:R-:W-:Y:S01]  /*43a0*/  LEA.HI.X.SX32 R15, R21, R2, 0x1, P2 ;  /* 0x00000002150f7211 */ /* 0x000fe200010f0eff */
[----:B------:R-:W-:Y:S01]  /*43b0*/  IMAD R21, R4, 0x56, RZ ;  /* 0x0000005604157824 */ /* 0x000fe200078e02ff */
[-C--:B-1----:R-:W-:Y:S01]  /*43c0*/  IADD3 R16, P1, PT, R23, R0.reuse, RZ ;  /* 0x0000000017107210 */ /* 0x082fe20007f3e0ff */
[----:B------:R1:W2:Y:S01]  /*43d0*/  LDG.E.U8 R41, desc[UR20][R10.64] ;  /* 0x000000140a297981 */ /* 0x0002a2000c1e1100 */
[----:B------:R-:W-:-:S02]  /*43e0*/  IADD3 R18, P2, PT, R25, R0, RZ ;  /* 0x0000000019127210 */ /* 0x000fc40007f5e0ff */
[-C--:B------:R-:W-:Y:S01]  /*43f0*/  LEA.HI.X.SX32 R17, R23, R2.reuse, 0x1, P1 ;  /* 0x0000000217117211 */ /* 0x080fe200008f0eff */
[C---:B------:R-:W-:Y:S01]  /*4400*/  IMAD R23, R4.reuse, 0x57, RZ ;  /* 0x0000005704177824 */ /* 0x040fe200078e02ff */
[----:B------:R-:W-:Y:S01]  /*4410*/  LEA.HI.X.SX32 R19, R25, R2, 0x1, P2 ;  /* 0x0000000219137211 */ /* 0x000fe200010f0eff */
[C---:B------:R-:W-:Y:S01]  /*4420*/  IMAD R25, R4.reuse, 0x5e, RZ ;  /* 0x0000005e04197824 */ /* 0x040fe200078e02ff */
[-C--:B0-----:R-:W-:Y:S01]  /*4430*/  IADD3 R8, P1, PT, R21, R0.reuse, RZ ;  /* 0x0000000015087210 */ /* 0x081fe20007f3e0ff */
[----:B------:R0:W2:Y:S01]  /*4440*/  LDG.E.U8 R43, desc[UR20][R14.64] ;  /* 0x000000140e2b7981 */ /* 0x0000a2000c1e1100 */
[----:B-1----:R-:W-:Y:S02]  /*4450*/  IADD3 R10, P2, PT, R23, R0, RZ ;  /* 0x00000000170a7210 */ /* 0x002fe40007f5e0ff */
[----:B------:R-:W-:Y:S01]  /*4460*/  LEA.HI.X.SX32 R9, R21, R2, 0x1, P1 ;  /* 0x0000000215097211 */ /* 0x000fe200008f0eff */
[C---:B------:R-:W-:Y:S01]  /*4470*/  IMAD R21, R4.reuse, 0x5f, RZ ;  /* 0x0000005f04157824 */ /* 0x040fe200078e02ff */
[----:B------:R-:W-:Y:S01]  /*4480*/  IADD3 R12, P1, PT, R25, R0, RZ ;  /* 0x00000000190c7210 */ /* 0x000fe20007f3e0ff */
[----:B------:R1:W-:Y:S01]  /*4490*/  STS.U8 [R132+UR75+0x2180], R26 ;  /* 0x0021801a84007988 */ /* 0x0003e2000800004b */
[-C--:B------:R-:W-:Y:S01]  /*44a0*/  LEA.HI.X.SX32 R11, R23, R2.reuse, 0x1, P2 ;  /* 0x00000002170b7211 */ /* 0x080fe200010f0eff */
[C---:B------:R-:W-:Y:S01]  /*44b0*/  IMAD R23, R4.reuse, 0x66, RZ ;  /* 0x0000006604177824 */ /* 0x040fe200078e02ff */
[----:B------:R-:W-:Y:S01]  /*44c0*/  LEA.HI.X.SX32 R13, R25, R2, 0x1, P1 ;  /* 0x00000002190d7211 */ /* 0x000fe200008f0eff */
[C---:B------:R-:W-:Y:S01]  /*44d0*/  IMAD R25, R4.reuse, 0x67, RZ ;  /* 0x0000006704197824 */ /* 0x040fe200078e02ff */
[C---:B0-----:R-:W-:Y:S01]  /*44e0*/  IADD3 R14, P2, PT, R21.reuse, R0, RZ ;  /* 0x00000000150e7210 */ /* 0x041fe20007f5e0ff */
[----:B------:R0:W2:Y:S03]  /*44f0*/  LDG.E.U8 R45, desc[UR20][R18.64] ;  /* 0x00000014122d7981 */ /* 0x0000a6000c1e1100 */
[----:B------:R-:W-:Y:S01]  /*4500*/  LEA.HI.X.SX32 R15, R21, R2, 0x1, P2 ;  /* 0x00000002150f7211 */ /* 0x000fe200010f0eff */
[----:B-1----:R1:W2:Y:S01]  /*4510*/  LDG.E.U8 R26, desc[UR20][R16.64] ;  /* 0x00000014101a7981 */ /* 0x0022a2000c1e1100 */
[----:B------:R-:W-:-:S03]  /*4520*/  IMAD R21, R4, 0x6e, RZ ;  /* 0x0000006e04157824 */ /* 0x000fc600078e02ff */
[----:B------:R3:W-:Y:S01]  /*4530*/  STS.U8 [R132+UR75+0x1980], R28 ;  /* 0x0019801c84007988 */ /* 0x0007e2000800004b */
[----:B0-----:R-:W-:-:S03]  /*4540*/  IADD3 R18, P2, PT, R25, R0, RZ ;  /* 0x0000000019127210 */ /* 0x001fc60007f5e0ff */
[----:B------:R0:W-:Y:S01]  /*4550*/  STS.U8 [R132+UR75+0x1180], R30 ;  /* 0x0011801e84007988 */ /* 0x0001e2000800004b */
[----:B-1----:R-:W-:Y:S02]  /*4560*/  IADD3 R16, P1, PT, R23, R0, RZ ;  /* 0x0000000017107210 */ /* 0x002fe40007f3e0ff */
[-C--:B------:R-:W-:Y:S01]  /*4570*/  LEA.HI.X.SX32 R19, R25, R2.reuse, 0x1, P2 ;  /* 0x0000000219137211 */ /* 0x080fe200010f0eff */
[C---:B------:R-:W-:Y:S01]  /*4580*/  IMAD R25, R4.reuse, 0x76, RZ ;  /* 0x0000007604197824 */ /* 0x040fe200078e02ff */
[----:B---3--:R1:W3:Y:S01]  /*4590*/  LDG.E.U8 R28, desc[UR20][R8.64] ;  /* 0x00000014081c7981 */ /* 0x0082e2000c1e1100 */
[----:B------:R-:W-:Y:S01]  /*45a0*/  LEA.HI.X.SX32 R17, R23, R2, 0x1, P1 ;  /* 0x0000000217117211 */ /* 0x000fe200008f0eff */
[----:B------:R-:W-:Y:S02]  /*45b0*/  IMAD R23, R4, 0x6f, RZ ;  /* 0x0000006f04177824 */ /* 0x000fe400078e02ff */
[----:B------:R5:W2:Y:S04]  /*45c0*/  LDG.E.U8 R47, desc[UR20][R10.64] ;  /* 0x000000140a2f7981 */ /* 0x000aa8000c1e1100 */
[----:B0-----:R0:W2:Y:S01]  /*45d0*/  LDG.E.U8 R30, desc[UR20][R12.64] ;  /* 0x000000140c1e7981 */ /* 0x0010a2000c1e1100 */
[----:B-1----:R-:W-:-:S03]  /*45e0*/  IADD3 R8, P1, PT, R21, R0, RZ ;  /* 0x0000000015087210 */ /* 0x002fc60007f3e0ff */
[----:B------:R1:W2:Y:S01]  /*45f0*/  LDG.E.U8 R49, desc[UR20][R14.64] ;  /* 0x000000140e317981 */ /* 0x0002a2000c1e1100 */
[----:B------:R-:W-:Y:S01]  /*4600*/  LEA.HI.X.SX32 R9, R21, R2, 0x1, P1 ;  /* 0x0000000215097211 */ /* 0x000fe200008f0eff */
[C---:B------:R-:W-:Y:S01]  /*4610*/  IMAD R21, R4.reuse, 0x77, RZ ;  /* 0x0000007704157824 */ /* 0x040fe200078e02ff */
[-C--:B-----5:R-:W-:Y:S01]  /*4620*/  IADD3 R10, P2, PT, R23, R0.reuse, RZ ;  /* 0x00000000170a7210 */ /* 0x0a0fe20007f5e0ff */
[----:B------:R5:W2:Y:S01]  /*4630*/  LDG.E.U8 R32, desc[UR20][R16.64] ;  /* 0x0000001410207981 */ /* 0x000aa2000c1e1100 */
[----:B0-----:R-:W-:Y:S02]  /*4640*/  IADD3 R12, P1, PT, R25, R0, RZ ;  /* 0x00000000190c7210 */ /* 0x001fe40007f3e0ff */
[-C--:B------:R-:W-:Y:S01]  /*4650*/  LEA.HI.X.SX32 R11, R23, R2.reuse, 0x1, P2 ;  /* 0x00000002170b7211 */ /* 0x080fe200010f0eff */
[C---:B------:R-:W-:Y:S01]  /*4660*/  IMAD R23, R4.reuse, 0x7e, RZ ;  /* 0x0000007e04177824 */ /* 0x040fe200078e02ff */
[----:B------:R-:W-:Y:S01]  /*4670*/  LEA.HI.X.SX32 R13, R25, R2, 0x1, P1 ;  /* 0x00000002190d7211 */ /* 0x000fe200008f0eff */
[----:B------:R-:W-:Y:S01]  /*4680*/  IMAD R25, R4, 0x7f, RZ ;  /* 0x0000007f04197824 */ /* 0x000fe200078e02ff */
[-C--:B-1----:R-:W-:Y:S01]  /*4690*/  IADD3 R14, P2, PT, R21, R0.reuse, RZ ;  /* 0x00000000150e7210 */ /* 0x082fe20007f5e0ff */
[----:B------:R0:W2:Y:S01]  /*46a0*/  LDG.E.U8 R51, desc[UR20][R18.64] ;  /* 0x0000001412337981 */ /* 0x0000a2000c1e1100 */
[----:B-----5:R-:W-:-:S02]  /*46b0*/  IADD3 R16, P1, PT, R23, R0, RZ ;  /* 0x0000000017107210 */ /* 0x020fc40007f3e0ff */
[----:B------:R-:W-:Y:S01]  /*46c0*/  LEA.HI.X.SX32 R15, R21, R2, 0x1, P2 ;  /* 0x00000002150f7211 */ /* 0x000fe200010f0eff */
[----:B------:R-:W-:Y:S01]  /*46d0*/  IMAD R21, R4, 0x86, RZ ;  /* 0x0000008604157824 */ /* 0x000fe200078e02ff */
[----:B------:R1:W5:Y:S01]  /*46e0*/  LDG.E.U8 R34, desc[UR20][R8.64] ;  /* 0x0000001408227981 */ /* 0x000362000c1e1100 */
[----:B0-----:R-:W-:-:S03]  /*46f0*/  IADD3 R18, P2, PT, R25, R0, RZ ;  /* 0x0000000019127210 */ /* 0x001fc60007f5e0ff */
[----:B------:R0:W2:Y:S01]  /*4700*/  LDG.E.U8 R53, desc[UR20][R10.64] ;  /* 0x000000140a357981 */ /* 0x0000a2000c1e1100 */
[-C--:B------:R-:W-:Y:S01]  /*4710*/  LEA.HI.X.SX32 R17, R23, R2.reuse, 0x1, P1 ;  /* 0x0000000217117211 */ /* 0x080fe200008f0eff */
[C---:B------:R-:W-:Y:S01]  /*4720*/  IMAD R23, R4.reuse, 0x87, RZ ;  /* 0x0000008704177824 */ /* 0x040fe200078e02ff */
[----:B------:R-:W-:Y:S01]  /*4730*/  LEA.HI.X.SX32 R19, R25, R2, 0x1, P2 ;  /* 0x0000000219137211 */ /* 0x000fe200010f0eff */
[C---:B------:R-:W-:Y:S01]  /*4740*/  IMAD R25, R4.reuse, 0x8e, RZ ;  /* 0x0000008e04197824 */ /* 0x040fe200078e02ff */
[C---:B-1----:R-:W-:Y:S01]  /*4750*/  IADD3 R8, P1, PT, R21.reuse, R0, RZ ;  /* 0x0000000015087210 */ /* 0x042fe20007f3e0ff */
[----:B------:R1:W2:Y:S03]  /*4760*/  LDG.E.U8 R36, desc[UR20][R12.64] ;  /* 0x000000140c247981 */ /* 0x0002a6000c1e1100 */
        /* <DEDUP_REMOVED lines=9> */
[C---:B------:R-:W-:Y:S01]  /*4800*/  IMAD R25, R4.reuse, 0x97, RZ ;  /* 0x0000009704197824 */ /* 0x040fe200078e02ff */
[C---:B0-----:R-:W-:Y:S01]  /*4810*/  IADD3 R14, P2, PT, R21.reuse, R0, RZ ;  /* 0x00000000150e7210 */ /* 0x041fe20007f5e0ff */
[----:B------:R0:W2:Y:S03]  /*4820*/  LDG.E.U8 R57, desc[UR20][R18.64] ;  /* 0x0000001412397981 */ /* 0x0000a6000c1e1100 */
        /* <DEDUP_REMOVED lines=21> */
[----:B------:R-:W-:Y:S01]  /*4980*/  IMAD R25, R4, 0xb6, RZ ;  /* 0x000000b604197824 */ /* 0x000fe200078e02ff */
[C---:B0-----:R-:W-:Y:S01]  /*4990*/  IADD3 R14, P2, PT, R21.reuse, R0, RZ ;  /* 0x00000000150e7210 */ /* 0x041fe20007f5e0ff */
[----:B------:R0:W2:Y:S03]  /*49a0*/  LDG.E.U8 R63, desc[UR20][R18.64] ;  /* 0x00000014123f7981 */ /* 0x0000a6000c1e1100 */
[----:B------:R-:W-:Y:S01]  /*49b0*/  LEA.HI.X.SX32 R15, R21, R2, 0x1, P2 ;  /* 0x00000002150f7211 */ /* 0x000fe200010f0eff */
[----:B------:R0:W2:Y:S01]  /*49c0*/  LDG.E.U8 R46, desc[UR20][R8.64] ;  /* 0x00000014082e7981 */ /* 0x0000a2000c1e1100 */
[----:B-1----:R-:W-:-:S03]  /*49d0*/  IADD3 R16, P1, PT, R23, R0, RZ ;  /* 0x0000000017107210 */ /* 0x002fc60007f3e0ff */
[----:B------:R1:W2:Y:S01]  /*49e0*/  LDG.E.U8 R65, desc[UR20][R10.64] ;  /* 0x000000140a417981 */ /* 0x0002a2000c1e1100 */
[----:B0-----:R-:W-:Y:S01]  /*49f0*/  IADD3 R18, P2, PT, R25, R0, RZ ;  /* 0x0000000019127210 */ /* 0x001fe20007f5e0ff */
[C---:B------:R-:W-:Y:S02]  /*4a00*/  IMAD R21, R4.reuse, 0xce, RZ ;  /* 0x000000ce04157824 */ /* 0x040fe400078e02ff */
[----:B------:R0:W2:Y:S01]  /*4a10*/  LDG.E.U8 R67, desc[UR20][R14.64] ;  /* 0x000000140e437981 */ /* 0x0000a2000c1e1100 */
[----:B------:R-:W-:-:S03]  /*4a20*/  IMAD R9, R4, 0xbe, RZ ;  /* 0x000000be04097824 */ /* 0x000fc600078e02ff */
[----:B------:R0:W2:Y:S01]  /*4a30*/  LDG.E.U8 R48, desc[UR20][R12.64] ;  /* 0x000000140c307981 */ /* 0x0000a2000c1e1100 */
[C---:B-1----:R-:W-:Y:S01]  /*4a40*/  IMAD R11, R4.reuse, 0xc6, RZ ;  /* 0x000000c6040b7824 */ /* 0x042fe200078e02ff */
[-C--:B------:R-:W-:Y:S02]  /*4a50*/  LEA.HI.X.SX32 R17, R23, R2.reuse, 0x1, P1 ;  /* 0x0000000217117211 */ /* 0x080fe400008f0eff */
[----:B------:R-:W-:Y:S01]  /*4a60*/  STS.U8 [R132+UR75+0x3180], R22 ;  /* 0x0031801684007988 */ /* 0x000fe2000800004b */
[----:B------:R-:W-:Y:S01]  /*4a70*/  LEA.HI.X.SX32 R19, R25, R2, 0x1, P2 ;  /* 0x0000000219137211 */ /* 0x000fe200010f0eff */
[----:B0-----:R-:W-:Y:S01]  /*4a80*/  IMAD R15, R4, 0xd6, RZ ;  /* 0x000000d6040f7824 */ /* 0x001fe200078e02ff */
[-C--:B------:R-:W-:Y:S01]  /*4a90*/  IADD3 R8, P1, PT, R9, R0.reuse, RZ ;  /* 0x0000000009087210 */ /* 0x080fe20007f3e0ff */
[----:B------:R-:W0:Y:S01]  /*4aa0*/  LDC R25, c[0x0][0x3b8] ;  /* 0x0000ee00ff197b82 */ /* 0x000e220000000800 */
[----:B------:R-:W-:Y:S01]  /*4ab0*/  IADD3 R10, P2, PT, R11, R0, RZ ;  /* 0x000000000b0a7210 */ /* 0x000fe20007f5e0ff */
[----:B------:R1:W2:Y:S01]  /*4ac0*/  LDG.E.U8 R50, desc[UR20][R16.64] ;  /* 0x0000001410327981 */ /* 0x0002a2000c1e1100 */
[----:B------:R-:W-:-:S02]  /*4ad0*/  LEA.HI.X.SX32 R9, R9, R2, 0x1, P1 ;  /* 0x0000000209097211 */ /* 0x000fc400008f0eff */
[----:B------:R-:W-:Y:S01]  /*4ae0*/  LEA.HI.X.SX32 R11, R11, R2, 0x1, P2 ;  /* 0x000000020b0b7211 */ /* 0x000fe200010f0eff */
[----:B------:R1:W2:Y:S01]  /*4af0*/  LDG.E.U8 R52, desc[UR20][R18.64] ;  /* 0x0000001412347981 */ /* 0x0002a2000c1e1100 */
[-C--:B------:R-:W-:Y:S02]  /*4b00*/  IADD3 R12, P1, PT, R21, R0.reuse, RZ ;  /* 0x00000000150c7210 */ /* 0x080fe40007f3e0ff */
[----:B------:R-:W-:Y:S01]  /*4b10*/  IADD3 R14, P2, PT, R15, R0, RZ ;  /* 0x000000000f0e7210 */ /* 0x000fe20007f5e0ff */
[C---:B------:R-:W-:Y:S01]  /*4b20*/  IMAD R23, R4.reuse, 0xf6, RZ ;  /* 0x000000f604177824 */ /* 0x040fe200078e02ff */
[----:B------:R1:W-:Y:S02]  /*4b30*/  STS.U8 [R132+UR75+0x3980], R20 ;  /* 0x0039801484007988 */ /* 0x0003e4000800004b */
[C---:B-1----:R-:W-:Y:S02]  /*4b40*/  IMAD R17, R4.reuse, 0xde, RZ ;  /* 0x000000de04117824 */ /* 0x042fe400078e02ff */
[----:B------:R1:W2:Y:S01]  /*4b50*/  LDG.E.U8 R54, desc[UR20][R8.64] ;  /* 0x0000001408367981 */ /* 0x0002a2000c1e1100 */
[C---:B------:R-:W-:Y:S01]  /*4b60*/  IMAD R19, R4.reuse, 0xe6, RZ ;  /* 0x000000e604137824 */ /* 0x040fe200078e02ff */
[-C--:B------:R-:W-:Y:S01]  /*4b70*/  LEA.HI.X.SX32 R13, R21, R2.reuse, 0x1, P1 ;  /* 0x00000002150d7211 */ /* 0x080fe200008f0eff */
[----:B------:R-:W-:Y:S01]  /*4b80*/  IMAD R21, R4, 0xee, RZ ;  /* 0x000000ee04157824 */ /* 0x000fe200078e02ff */
[----:B------:R-:W-:Y:S01]  /*4b90*/  LEA.HI.X.SX32 R15, R15, R2, 0x1, P2 ;  /* 0x000000020f0f7211 */ /* 0x000fe200010f0eff */
[----:B------:R1:W2:Y:S01]  /*4ba0*/  LDG.E.U8 R56, desc[UR20][R10.64] ;  /* 0x000000140a387981 */ /* 0x0002a2000c1e1100 */
[----:B------:R-:W-:-:S02]  /*4bb0*/  IADD3 R16, P1, PT, R17, R0, RZ ;  /* 0x0000000011107210 */ /* 0x000fc40007f3e0ff */
[----:B------:R-:W-:Y:S01]  /*4bc0*/  IADD3 R18, P2, PT, R19, R0, RZ ;  /* 0x0000000013127210 */ /* 0x000fe20007f5e0ff */
[----:B------:R1:W2:Y:S01]  /*4bd0*/  LDG.E.U8 R58, desc[UR20][R12.64] ;  /* 0x000000140c3a7981 */ /* 0x0002a2000c1e1100 */
[-C--:B------:R-:W-:Y:S01]  /*4be0*/  LEA.HI.X.SX32 R17, R17, R2.reuse, 0x1, P1 ;  /* 0x0000000211117211 */ /* 0x080fe200008f0eff */
[C---:B-1----:R-:W-:Y:S01]  /*4bf0*/  IMAD R9, R4.reuse, 0xaf, RZ ;  /* 0x000000af04097824 */ /* 0x042fe200078e02ff */
[----:B------:R-:W-:Y:S01]  /*4c00*/  LEA.HI.X.SX32 R19, R19, R2, 0x1, P2 ;  /* 0x0000000213137211 */ /* 0x000fe200010f0eff */
[----:B------:R1:W2:Y:S01]  /*4c10*/  LDG.E.U8 R60, desc[UR20][R14.64] ;  /* 0x000000140e3c7981 */ /* 0x0002a2000c1e1100 */
[-C--:B------:R-:W-:Y:S01]  /*4c20*/  IADD3 R20, P1, PT, R21, R0.reuse, RZ ;  /* 0x0000000015147210 */ /* 0x080fe20007f3e0ff */
[C---:B------:R-:W-:Y:S01]  /*4c30*/  IMAD R11, R4.reuse, 0xb7, RZ ;  /* 0x000000b7040b7824 */ /* 0x040fe200078e02ff */
[----:B------:R-:W-:Y:S01]  /*4c40*/  IADD3 R22, P2, PT, R23, R0, RZ ;  /* 0x0000000017167210 */ /* 0x000fe20007f5e0ff */
[----:B------:R0:W2:Y:S01]  /*4c50*/  LDG.E.U8 R62, desc[UR20][R16.64] ;  /* 0x00000014103e7981 */ /* 0x0000a2000c1e1100 */
[-C--:B------:R-:W-:Y:S01]  /*4c60*/  LEA.HI.X.SX32 R21, R21, R2.reuse, 0x1, P1 ;  /* 0x0000000215157211 */ /* 0x080fe200008f0eff */
[C---:B------:R-:W-:Y:S01]  /*4c70*/  IMAD R13, R4.reuse, 0xbf, RZ ;  /* 0x000000bf040d7824 */ /* 0x040fe200078e02ff */
[----:B------:R-:W-:Y:S01]  /*4c80*/  LEA.HI.X.SX32 R23, R23, R2, 0x1, P2 ;  /* 0x0000000217177211 */ /* 0x000fe200010f0eff */
[----:B------:R0:W2:Y:S01]  /*4c90*/  LDG.E.U8 R64, desc[UR20][R18.64] ;  /* 0x0000001412407981 */ /* 0x0000a2000c1e1100 */
[-C--:B------:R-:W-:Y:S01]  /*4ca0*/  IADD3 R8, P1, PT, R9, R0.reuse, RZ ;  /* 0x0000000009087210 */ /* 0x080fe20007f3e0ff */
[C---:B-1----:R-:W-:Y:S01]  /*4cb0*/  IMAD R15, R4.reuse, 0xc7, RZ ;  /* 0x000000c7040f7824 */ /* 0x042fe200078e02ff */
[----:B------:R-:W-:Y:S01]  /*4cc0*/  IADD3 R10, P2, PT, R11, R0, RZ ;  /* 0x000000000b0a7210 */ /* 0x000fe20007f5e0ff */
[----:B0-----:R-:W-:Y:S01]  /*4cd0*/  IMAD R25, R25, 0xfe, RZ ;  /* 0x000000fe19197824 */ /* 0x001fe200078e02ff */
[-C--:B------:R-:W-:Y:S01]  /*4ce0*/  LEA.HI.X.SX32 R9, R9, R2.reuse, 0x1, P1 ;  /* 0x0000000209097211 */ /* 0x080fe200008f0eff */
[C---:B------:R-:W-:Y:S01]  /*4cf0*/  IMAD R17, R4.reuse, 0xcf, RZ ;  /* 0x000000cf04117824 */ /* 0x040fe200078e02ff */
[----:B------:R-:W-:Y:S01]  /*4d00*/  LEA.HI.X.SX32 R11, R11, R2, 0x1, P2 ;  /* 0x000000020b0b7211 */ /* 0x000fe200010f0eff */
[----:B------:R0:W-:Y:S01]  /*4d10*/  STS.U8 [R132+UR75+0x2980], R24 ;  /* 0x0029801884007988 */ /* 0x0001e2000800004b */
[-C--:B------:R-:W-:Y:S01]  /*4d20*/  IADD3 R122, P3, PT, R181, R0.reuse, RZ ;  /* 0x00000000b57a7210 */ /* 0x080fe20007f7e0ff */
[----:B------:R-:W-:Y:S01]  /*4d30*/  IMAD R19, R4, 0xd7, RZ ;  /* 0x000000d704137824 */ /* 0x000fe200078e02ff */
[-C--:B------:R-:W-:Y:S01]  /*4d40*/  IADD3 R12, P1, PT, R13, R0.reuse, RZ ;  /* 0x000000000d0c7210 */ /* 0x080fe20007f3e0ff */
[----:B------:R1:W2:Y:S01]  /*4d50*/  LDG.E.U8 R20, desc[UR20][R20.64] ;  /* 0x0000001414147981 */ /* 0x0002a2000c1e1100 */
[----:B------:R-:W-:-:S02]  /*4d60*/  IADD3 R14, P2, PT, R15, R0, RZ ;  /* 0x000000000f0e7210 */ /* 0x000fc40007f5e0ff */
[-C--:B------:R-:W-:Y:S01]  /*4d70*/  LEA.HI.X.SX32 R123, R181, R2.reuse, 0x1, P3 ;  /* 0x00000002b57b7211 */ /* 0x080fe200018f0eff */
[----:B------:R1:W2:Y:S01]  /*4d80*/  LDG.E.U8 R69, desc[UR20][R8.64] ;  /* 0x0000001408457981 */ /* 0x0002a2000c1e1100 */
[-C--:B------:R-:W-:Y:S02]  /*4d90*/  LEA.HI.X.SX32 R13, R13, R2.reuse, 0x1, P1 ;  /* 0x000000020d0d7211 */ /* 0x080fe400008f0eff */
[----:B------:R-:W-:Y:S01]  /*4da0*/  LEA.HI.X.SX32 R15, R15, R2, 0x1, P2 ;  /* 0x000000020f0f7211 */ /* 0x000fe200010f0eff */
[----:B------:R1:W2:Y:S01]  /*4db0*/  LDG.E.U8 R71, desc[UR20][R10.64] ;  /* 0x000000140a477981 */ /* 0x0002a2000c1e1100 */
[-C--:B0-----:R-:W-:Y:S01]  /*4dc0*/  IADD3 R24, P3, PT, R25, R0.reuse, RZ ;  /* 0x0000000019187210 */ /* 0x081fe20007f7e0ff */
[----:B-1----:R-:W-:Y:S01]  /*4dd0*/  IMAD R21, R4, 0xdf, RZ ;  /* 0x000000df04157824 */ /* 0x002fe200078e02ff */
[-C--:B------:R-:W-:Y:S01]  /*4de0*/  IADD3 R16, P1, PT, R17, R0.reuse, RZ ;  /* 0x0000000011107210 */ /* 0x080fe20007f3e0ff */
[----:B------:R0:W2:Y:S01]  /*4df0*/  LDG.E.U8 R22, desc[UR20][R22.64] ;  /* 0x0000001416167981 */ /* 0x0000a2000c1e1100 */
[----:B------:R-:W-:-:S02]  /*4e00*/  IADD3 R8, P2, PT, R19, R0, RZ ;  /* 0x0000000013087210 */ /* 0x000fc40007f5e0ff */
[-C--:B------:R-:W-:Y:S01]  /*4e10*/  LEA.HI.X.SX32 R25, R25, R2.reuse, 0x1, P3 ;  /* 0x0000000219197211 */ /* 0x080fe200018f0eff */
[----:B------:R-:W2:Y:S01]  /*4e20*/  LDG.E.U8 R73, desc[UR20][R12.64] ;  /* 0x000000140c497981 */ /* 0x000ea2000c1e1100 */
[-C--:B------:R-:W-:Y:S02]  /*4e30*/  LEA.HI.X.SX32 R17, R17, R2.reuse, 0x1, P1 ;  /* 0x0000000211117211 */ /* 0x080fe400008f0eff */
[----:B------:R-:W-:Y:S01]  /*4e40*/  LEA.HI.X.SX32 R9, R19, R2, 0x1, P2 ;  /* 0x0000000213097211 */ /* 0x000fe200010f0eff */
[C---:B------:R-:W-:Y:S01]  /*4e50*/  IMAD R19, R4.reuse, 0xf7, RZ ;  /* 0x000000f704137824 */ /* 0x040fe200078e02ff */
[C---:B------:R-:W-:Y:S01]  /*4e60*/  IADD3 R10, P1, PT, R21.reuse, R0, RZ ;  /* 0x00000000150a7210 */ /* 0x040fe20007f3e0ff */
[----:B------:R1:W2:Y:S01]  /*4e70*/  LDG.E.U8 R24, desc[UR20][R24.64] ;  /* 0x0000001418187981 */ /* 0x0002a2000c1e1100 */
[----:B0-----:R-:W-:Y:S02]  /*4e80*/  IMAD R23, R4, 0xe7, RZ ;  /* 0x000000e704177824 */ /* 0x001fe400078e02ff */
[----:B------:R-:W-:Y:S01]  /*4e90*/  LEA.HI.X.SX32 R11, R21, R2, 0x1, P1 ;  /* 0x00000002150b7211 */ /* 0x000fe200008f0eff */
[----:B------:R0:W3:Y:S01]  /*4ea0*/  LDG.E.U8 R77, desc[UR20][R16.64] ;  /* 0x00000014104d7981 */ /* 0x0000e2000c1e1100 */
[----:B------:R-:W-:-:S03]  /*4eb0*/  IADD3 R18, P1, PT, R19, R0, RZ ;  /* 0x0000000013127210 */ /* 0x000fc60007f3e0ff */
[----:B------:R0:W3:Y:S01]  /*4ec0*/  LDG.E.U8 R75, desc[UR20][R14.64] ;  /* 0x000000140e4b7981 */ /* 0x0000e2000c1e1100 */
[----:B-1----:R-:W-:Y:S01]  /*4ed0*/  IMAD R25, R4, 0xef, RZ ;  /* 0x000000ef04197824 */ /* 0x002fe200078e02ff */
[----:B------:R-:W-:Y:S02]  /*4ee0*/  IADD3 R12, P2, PT, R23, R0, RZ ;  /* 0x00000000170c7210 */ /* 0x000fe40007f5e0ff */
[----:B------:R1:W3:Y:S01]  /*4ef0*/  LDG.E.U8 R21, desc[UR20][R8.64] ;  /* 0x0000001408157981 */ /* 0x0002e2000c1e1100 */
[----:B0-----:R-:W-:Y:S01]  /*4f00*/  IMAD R17, R66, 0xff, RZ ;  /* 0x000000ff42117824 */ /* 0x001fe200078e02ff */
[----:B------:R-:W-:Y:S02]  /*4f10*/  LEA.HI.X.SX32 R19, R19, R2, 0x1, P1 ;  /* 0x0000000213137211 */ /* 0x000fe400008f0eff */
[----:B------:R-:W3:Y:S01]  /*4f20*/  LDG.E.U8 R126, desc[UR20][R126.64] ;  /* 0x000000147e7e7981 */ /* 0x000ee2000c1e1100 */
[----:B------:R-:W-:Y:S01]  /*4f30*/  IMAD R171, R171, UR6, RZ ;  /* 0x00000006abab7c24 */ /* 0x000fe2000f8e02ff */
[----:B------:R-:W-:Y:S01]  /*4f40*/  IADD3 R14, P3, PT, R25, R0, RZ ;  /* 0x00000000190e7210 */ /* 0x000fe20007f7e0ff */
[----:B------:R-:W-:Y:S01]  /*4f50*/  UMOV UR4, 0x1 ;  /* 0x0000000100047882 */ /* 0x000fe20000000000 */
[----:B------:R-:W-:Y:S01]  /*4f60*/  LEA.HI.X.SX32 R13, R23, R2, 0x1, P2 ;  /* 0x00000002170d7211 */ /* 0x000fe200010f0eff */
[----:B------:R-:W3:Y:S01]  /*4f70*/  LDG.E.U8 R124, desc[UR20][R124.64] ;  /* 0x000000147c7c7981 */ /* 0x000ee2000c1e1100 */
[----:B-1----:R-:W-:Y:S01]  /*4f80*/  IADD3 R8, P1, PT, R17, R0, RZ ;  /* 0x0000000011087210 */ /* 0x002fe20007f3e0ff */
[----:B------:R-:W-:Y:S01]  /*4f90*/  USHF.L.U32 UR34, UR34, 0x3, URZ ;  /* 0x0000000322227899 */ /* 0x000fe200080006ff */
[-C--:B------:R-:W-:Y:S01]  /*4fa0*/  LEA.HI.X.SX32 R15, R25, R2.reuse, 0x1, P3 ;  /* 0x00000002190f7211 */ /* 0x080fe200018f0eff */
[----:B------:R0:W3:Y:S01]  /*4fb0*/  LDG.E.U8 R122, desc[UR20][R122.64] ;  /* 0x000000147a7a7981 */ /* 0x0000e2000c1e1100 */
[----:B------:R-:W-:Y:S01]  /*4fc0*/  LEA.HI.X.SX32 R9, R17, R2, 0x1, P1 ;  /* 0x0000000211097211 */ /* 0x000fe200008f0eff */
[----:B------:R-:W-:Y:S01]  /*4fd0*/  USHF.L.U32 UR58, UR58, 0x4, URZ ;  /* 0x000000043a3a7899 */ /* 0x000fe200080006ff */
[----:B------:R-:W-:Y:S01]  /*4fe0*/  PRMT R116, RZ, 0x7610, R116 ;  /* 0x00007610ff747816 */ /* 0x000fe20000000074 */
[----:B------:R-:W3:Y:S01]  /*4ff0*/  LDG.E.U8 R234, desc[UR20][R128.64] ;  /* 0x0000001480ea7981 */ /* 0x000ee2000c1e1100 */
[----:B------:R-:W-:Y:S01]  /*5000*/  UIMAD UR59, UR59, 0x18, URZ ;  /* 0x000000183b3b78a4 */ /* 0x000fe2000f8e02ff */
[----:B------:R-:W-:Y:S01]  /*5010*/  PRMT R93, RZ, 0x7610, R93 ;  /* 0x00007610ff5d7816 */ /* 0x000fe2000000005d */
[----:B------:R-:W1:Y:S01]  /*5020*/  LDC.64 R16, c[0x0][0x3c0] ;  /* 0x0000f000ff107b82 */ /* 0x000e620000000a00 */
[----:B------:R-:W3:Y:S04]  /*5030*/  LDG.E.U8 R11, desc[UR20][R10.64] ;  /* 0x000000140a0b7981 */ /* 0x000ee8000c1e1100 */
[----:B------:R-:W3:Y:S01]  /*5040*/  LDG.E.U8 R13, desc[UR20][R12.64] ;  /* 0x000000140c0d7981 */ /* 0x000ee2000c1e1100 */
[----:B------:R-:W-:-:S02]  /*5050*/  USHF.L.U32 UR60, UR60, 0x5, URZ ;  /* 0x000000053c3c7899 */ /* 0x000fc400080006ff */
[----:B------:R-:W-:Y:S01]  /*5060*/  UIMAD UR61, UR61, 0x28, URZ ;  /* 0x000000283d3d78a4 */ /* 0x000fe2000f8e02ff */
[----:B------:R-:W3:Y:S01]  /*5070*/  LDG.E.U8 R15, desc[UR20][R14.64] ;  /* 0x000000140e0f7981 */ /* 0x000ee2000c1e1100 */
[----:B------:R-:W-:Y:S02]  /*5080*/  UIMAD UR38, UR38, 0x30, URZ ;  /* 0x00000030262678a4 */ /* 0x000fe4000f8e02ff */
[----:B------:R-:W-:Y:S01]  /*5090*/  UIMAD UR64, UR64, 0x38, URZ ;  /* 0x00000038404078a4 */ /* 0x000fe2000f8e02ff */
[----:B------:R0:W3:Y:S01]  /*50a0*/  LDG.E.U8 R19, desc[UR20][R18.64] ;  /* 0x0000001412137981 */ /* 0x0000e2000c1e1100 */
[----:B------:R-:W-:Y:S02]  /*50b0*/  USHF.R.S32.HI UR39, URZ, 0x1f, UR39 ;  /* 0x0000001fff277899 */ /* 0x000fe40008011427 */
[----:B------:R-:W-:Y:S01]  /*50c0*/  UIMAD UR66, UR66, 0x3, URZ ;  /* 0x00000003424278a4 */ /* 0x000fe2000f8e02ff */
[----:B------:R-:W3:Y:S01]  /*50d0*/  LDG.E.U8 R9, desc[UR20][R8.64] ;  /* 0x0000001408097981 */ /* 0x000ee2000c1e1100 */
[----:B------:R-:W-:Y:S01]  /*50e0*/  SHF.R.U32.HI R0, RZ, 0x5, R189 ;  /* 0x00000005ff007819 */ /* 0x000fe200000116bd */
[----:B------:R-:W-:-:S02]  /*50f0*/  UIMAD UR40, UR40, 0x9, URZ ;  /* 0x00000009282878a4 */ /* 0x000fc4000f8e02ff */
[----:B------:R-:W-:Y:S01]  /*5100*/  UIMAD UR68, UR74, 0x3, URZ ;  /* 0x000000034a4478a4 */ /* 0x000fe2000f8e02ff */
[----:B------:R0:W-:Y:S01]  /*5110*/  STS.U8 [R132+UR75+0x6d80], R7 ;  /* 0x006d800784007988 */ /* 0x0001e2000800004b */
[----:B------:R-:W-:Y:S01]  /*5120*/  R2UR UR52, R0 ;  /* 0x00000000003472ca */ /* 0x000fe200000e0000 */
[----:B------:R-:W-:Y:S01]  /*5130*/  UIMAD UR41, UR41, 0x11, URZ ;  /* 0x00000011292978a4 */ /* 0x000fe2000f8e02ff */
[----:B------:R-:W-:Y:S01]  /*5140*/  PRMT R121, RZ, 0x7610, R121 ;  /* 0x00007610ff797816 */ /* 0x000fe20000000079 */
[----:B------:R-:W-:Y:S01]  /*5150*/  STS.U8 [R132+UR75+0x180], R167 ;  /* 0x000180a784007988 */ /* 0x000fe2000800004b */
[----:B------:R-:W-:Y:S01]  /*5160*/  PRMT R107, RZ, 0x7610, R107 ;  /* 0x00007610ff6b7816 */ /* 0x000fe2000000006b */
[----:B------:R-:W-:Y:S01]  /*5170*/  UIMAD UR22, UR22, 0x19, URZ ;  /* 0x00000019161678a4 */ /* 0x000fe2000f8e02ff */
[----:B------:R-:W-:Y:S01]  /*5180*/  PRMT R91, RZ, 0x7610, R91 ;  /* 0x00007610ff5b7816 */ /* 0x000fe2000000005b */
[----:B------:R-:W-:Y:S01]  /*5190*/  STS.U8 [R132+UR75+0x580], R164 ;  /* 0x000580a484007988 */ /* 0x000fe2000800004b */
[----:B------:R-:W-:Y:S01]  /*51a0*/  UIMAD UR23, UR23, 0x21, URZ ;  /* 0x00000021171778a4 */ /* 0x000fe2000f8e02ff */
[----:B0-----:R-:W-:-:S02]  /*51b0*/  LOP3.LUT R7, R191, 0x40, RZ, 0x3c, !PT ;  /* 0x00000040bf077812 */ /* 0x001fc400078e3cff */
[----:B------:R-:W-:Y:S04]  /*51c0*/  STS.U8 [R132+UR75+0x980], R162 ;  /* 0x000980a284007988 */ /* 0x000fe8000800004b */
[----:B------:R-:W-:Y:S04]  /*51d0*/  STS.U8 [R132+UR75+0xd80], R160 ;  /* 0x000d80a084007988 */ /* 0x000fe8000800004b */
[----:B------:R-:W-:Y:S04]  /*51e0*/  STS.U8 [R132+UR75+0x7180], R158 ;  /* 0x0071809e84007988 */ /* 0x000fe8000800004b */
[----:B------:R-:W-:Y:S04]  /*51f0*/  STS.U8 [R132+UR75+0x7580], R156 ;  /* 0x0075809c84007988 */ /* 0x000fe8000800004b */
[----:B------:R-:W-:Y:S04]  /*5200*/  STS.U8 [R132+UR75+0x7980], R154 ;  /* 0x0079809a84007988 */ /* 0x000fe8000800004b */
[----:B------:R-:W-:Y:S01]  /*5210*/  STS.U8 [R132+UR75+0x7d80], R152 ;  /* 0x007d809884007988 */ /* 0x000fe2000800004b */
[----:B------:R-:W-:-:S02]  /*5220*/  UIMAD UR24, UR24, 0x29, URZ ;  /* 0x00000029181878a4 */ /* 0x000fc4000f8e02ff */
[----:B------:R-:W-:Y:S01]  /*5230*/  UIMAD UR46, UR46, 0x31, URZ ;  /* 0x000000312e2e78a4 */ /* 0x000fe2000f8e02ff */
[----:B------:R0:W-:Y:S01]  /*5240*/  STS.U8 [R7+UR75+0x2600], R5 ;  /* 0x0026000507007988 */ /* 0x0001e2000800004b */
[----:B------:R-:W-:Y:S02]  /*5250*/  USHF.L.U32 UR6, UR5, 0x3, URZ ;  /* 0x0000000305067899 */ /* 0x000fe400080006ff */
[----:B------:R-:W-:Y:S01]  /*5260*/  UIMAD UR47, UR47, 0x39, URZ ;  /* 0x000000392f2f78a4 */ /* 0x000fe2000f8e02ff */
[----:B------:R-:W-:Y:S01]  /*5270*/  STS.U8 [R7+UR75+0x7e00], R150 ;  /* 0x007e009607007988 */ /* 0x000fe2000800004b */
[----:B------:R-:W-:Y:S02]  /*5280*/  UIMAD UR48, UR48, 0xa, URZ ;  /* 0x0000000a303078a4 */ /* 0x000fe4000f8e02ff */
[----:B------:R-:W-:Y:S01]  /*5290*/  USHF.L.U32 UR70, UR70, 0x1, URZ ;  /* 0x0000000146467899 */ /* 0x000fe200080006ff */
[----:B------:R-:W-:Y:S01]  /*52a0*/  PRMT R105, RZ, 0x7610, R105 ;  /* 0x00007610ff697816 */ /* 0x000fe20000000069 */
[----:B------:R-:W-:Y:S01]  /*52b0*/  UIMAD UR49, UR49, 0x12, URZ ;  /* 0x00000012313178a4 */ /* 0x000fe2000f8e02ff */
[C---:B0-----:R-:W-:Y:S01]  /*52c0*/  LOP3.LUT R5, R191.reuse, 0x50, RZ, 0x3c, !PT ;  /* 0x00000050bf057812 */ /* 0x041fe200078e3cff */
[----:B------:R-:W-:Y:S01]  /*52d0*/  STS.U8 [R7+UR75+0x200], R148 ;  /* 0x0002009407007988 */ /* 0x000fe2000800004b */
[----:B------:R-:W-:Y:S01]  /*52e0*/  USHF.L.U32 UR5, UR52, 0x15, URZ ;  /* 0x0000001534057899 */ /* 0x000fe200080006ff */
[----:B------:R-:W0:Y:S02]  /*52f0*/  LDC R4, c[0x0][0x3c8] ;  /* 0x0000f200ff047b82 */ /* 0x000e240000000800 */
        /* <DEDUP_REMOVED lines=29> */
[----:B------:R0:W-:Y:S01]  /*54d0*/  STS.U8 [R5+UR75+0x3680], R198 ;  /* 0x003680c605007988 */ /* 0x0001e2000800004b */
[----:B------:R-:W-:Y:S01]  /*54e0*/  ULOP3.LUT UR5, UR5, 0x600000, URZ, 0xc0, !UPT ;  /* 0x0060000005057892 */ /* 0x000fe2000f8ec0ff */
[----:B0-----:R-:W0:Y:S03]  /*54f0*/  LDC.64 R198, c[0x0][0x388] ;  /* 0x0000e200ffc67b82 */ /* 0x001e260000000a00 */
[----:B------:R-:W-:Y:S01]  /*5500*/  UIADD3 UR72, UPT, UPT, UR73, UR5, URZ ;  /* 0x0000000549487290 */ /* 0x000fe2000fffe0ff */
[----:B------:R-:W-:-:S02]  /*5510*/  LOP3.LUT R3, R191, 0x60, RZ, 0x3c, !PT ;  /* 0x00000060bf037812 */ /* 0x000fc400078e3cff */
[----:B------:R-:W-:Y:S02]  /*5520*/  LOP3.LUT R0, R191, 0x70, RZ, 0x3c, !PT ;  /* 0x00000070bf007812 */ /* 0x000fe400078e3cff */
[----:B------:R-:W-:Y:S01]  /*5530*/  LOP3.LUT P1, RZ, R189, 0x7f, RZ, 0xc0, !PT ;  /* 0x0000007fbdff7812 */ /* 0x000fe2000782c0ff */
[----:B------:R-:W-:Y:S01]  /*5540*/  STS.U8 [R5+UR75+0x280], R173 ;  /* 0x000280ad05007988 */ /* 0x000fe2000800004b */
[----:B-1----:R-:W-:Y:S01]  /*5550*/  IMAD R2, R16, UR76, RZ ;  /* 0x0000004c10027c24 */ /* 0x002fe2000f8e02ff */
[----:B------:R-:W-:Y:S01]  /*5560*/  USHF.R.S32.HI UR9, URZ, 0x1f, UR34 ;  /* 0x0000001fff097899 */ /* 0x000fe20008011422 */
[----:B------:R-:W-:Y:S01]  /*5570*/  STTM.x64 tmem[UR72], RZ ;  /* 0x000000ff000079ed */ /* 0x000fe20008340048 */
[----:B------:R-:W-:Y:S01]  /*5580*/  STS.U8 [R5+UR75+0x680], R174 ;  /* 0x000680ae05007988 */ /* 0x000fe2000800004b */
[----:B------:R-:W-:Y:S02]  /*5590*/  USHF.R.S32.HI UR10, URZ, 0x1f, UR58 ;  /* 0x0000001fff0a7899 */ /* 0x000fe4000801143a */
[----:B------:R-:W-:Y:S01]  /*55a0*/  USHF.R.S32.HI UR11, URZ, 0x1f, UR59 ;  /* 0x0000001fff0b7899 */ /* 0x000fe2000801143b */
[----:B------:R-:W-:Y:S01]  /*55b0*/  STS.U8 [R5+UR75+0xa80], R176 ;  /* 0x000a80b005007988 */ /* 0x000fe2000800004b */
[----:B------:R-:W-:-:S02]  /*55c0*/  USHF.R.S32.HI UR12, URZ, 0x1f, UR60 ;  /* 0x0000001fff0c7899 */ /* 0x000fc4000801143c */
[----:B------:R-:W-:Y:S01]  /*55d0*/  USHF.R.S32.HI UR13, URZ, 0x1f, UR61 ;  /* 0x0000001fff0d7899 */ /* 0x000fe2000801143d */
[----:B------:R-:W-:Y:S01]  /*55e0*/  STS.U8 [R5+UR75+0xe80], R178 ;  /* 0x000e80b205007988 */ /* 0x000fe2000800004b */
[----:B------:R-:W-:Y:S02]  /*55f0*/  USHF.R.S32.HI UR14, URZ, 0x1f, UR38 ;  /* 0x0000001fff0e7899 */ /* 0x000fe40008011426 */
[----:B------:R-:W-:Y:S01]  /*5600*/  USHF.R.S32.HI UR15, URZ, 0x1f, UR64 ;  /* 0x0000001fff0f7899 */ /* 0x000fe20008011440 */
[----:B------:R-:W-:Y:S01]  /*5610*/  STS.U8 [R5+UR75+0x1280], R180 ;  /* 0x001280b405007988 */ /* 0x000fe2000800004b */
[----:B------:R-:W-:Y:S02]  /*5620*/  PRMT R123, RZ, 0x7610, R123 ;  /* 0x00007610ff7b7816 */ /* 0x000fe4000000007b */
[----:B------:R-:W-:Y:S01]  /*5630*/  PRMT R18, RZ, 0x7610, R18 ;  /* 0x00007610ff127816 */ /* 0x000fe20000000012 */
[----:B------:R-:W-:Y:S01]  /*5640*/  STS.U8 [R5+UR75+0x1680], R182 ;  /* 0x001680b605007988 */ /* 0x000fe2000800004b */
[----:B------:R-:W-:-:S02]  /*5650*/  USHF.R.S32.HI UR19, URZ, 0x1f, UR40 ;  /* 0x0000001fff137899 */ /* 0x000fc40008011428 */
[----:B------:R-:W-:Y:S01]  /*5660*/  USHF.R.S32.HI UR42, URZ, 0x1f, UR41 ;  /* 0x0000001fff2a7899 */ /* 0x000fe20008011429 */
[----:B------:R-:W-:Y:S01]  /*5670*/  STS.U8 [R5+UR75+0x1a80], R184 ;  /* 0x001a80b805007988 */ /* 0x000fe2000800004b */
[----:B------:R-:W-:Y:S02]  /*5680*/  USHF.R.S32.HI UR43, URZ, 0x1f, UR22 ;  /* 0x0000001fff2b7899 */ /* 0x000fe40008011416 */
[----:B------:R-:W-:Y:S01]  /*5690*/  USHF.R.S32.HI UR44, URZ, 0x1f, UR23 ;  /* 0x0000001fff2c7899 */ /* 0x000fe20008011417 */
[----:B------:R-:W-:Y:S01]  /*56a0*/  STS.U8 [R5+UR75+0x1e80], R186 ;  /* 0x001e80ba05007988 */ /* 0x000fe2000800004b */
[----:B------:R-:W-:Y:S02]  /*56b0*/  USHF.R.S32.HI UR45, URZ, 0x1f, UR24 ;  /* 0x0000001fff2d7899 */ /* 0x000fe40008011418 */
[----:B------:R-:W-:Y:S01]  /*56c0*/  USHF.R.S32.HI UR25, URZ, 0x1f, UR46 ;  /* 0x0000001fff197899 */ /* 0x000fe2000801142e */
[----:B------:R-:W-:Y:S01]  /*56d0*/  STS.U8 [R5+UR75+0x2280], R188 ;  /* 0x002280bc05007988 */ /* 0x000fe2000800004b */
[----:B------:R-:W-:-:S02]  /*56e0*/  USHF.R.S32.HI UR26, URZ, 0x1f, UR47 ;  /* 0x0000001fff1a7899 */ /* 0x000fc4000801142f */
[----:B------:R-:W-:Y:S01]  /*56f0*/  USHF.R.S32.HI UR27, URZ, 0x1f, UR48 ;  /* 0x0000001fff1b7899 */ /* 0x000fe20008011430 */
[----:B------:R-:W-:Y:S01]  /*5700*/  STS.U8 [R5+UR75+0x2680], R190 ;  /* 0x002680be05007988 */ /* 0x000fe2000800004b */
[----:B------:R-:W-:Y:S02]  /*5710*/  UIMAD UR50, UR50, 0x1a, URZ ;  /* 0x0000001a323278a4 */ /* 0x000fe4000f8e02ff */
[----:B------:R-:W-:Y:S01]  /*5720*/  USHF.R.S32.HI UR28, URZ, 0x1f, UR49 ;  /* 0x0000001fff1c7899 */ /* 0x000fe20008011431 */
[----:B------:R-:W-:Y:S01]  /*5730*/  STS.U8 [R5+UR75+0x2a80], R192 ;  /* 0x002a80c005007988 */ /* 0x000fe2000800004b */
[----:B------:R-:W-:Y:S01]  /*5740*/  PRMT R89, RZ, 0x7610, R89 ;  /* 0x00007610ff597816 */ /* 0x000fe20000000059 */
[----:B------:R-:W-:Y:S02]  /*5750*/  UIMAD UR51, UR51, 0x22, URZ ;  /* 0x00000022333378a4 */ /* 0x000fe4000f8e02ff */
[----:B------:R-:W-:Y:S01]  /*5760*/  STS.U8 [R5+UR75+0x2e80], R194 ;  /* 0x002e80c205007988 */ /* 0x000fe2000800004b */
[----:B------:R-:W-:-:S02]  /*5770*/  UIMAD UR53, UR53, 0x2a, URZ ;  /* 0x0000002a353578a4 */ /* 0x000fc4000f8e02ff */
[----:B------:R-:W-:Y:S01]  /*5780*/  UIMAD UR54, UR54, 0x32, URZ ;  /* 0x00000032363678a4 */ /* 0x000fe2000f8e02ff */
[----:B------:R1:W-:Y:S01]  /*5790*/  STS.U8 [R5+UR75+0x3280], R196 ;  /* 0x003280c405007988 */ /* 0x0003e2000800004b */
[----:B------:R-:W-:Y:S02]  /*57a0*/  UIMAD UR56, UR56, 0xb, URZ ;  /* 0x0000000b383878a4 */ /* 0x000fe4000f8e02ff */
[----:B------:R-:W-:Y:S01]  /*57b0*/  UIMAD UR55, UR55, 0x3a, URZ ;  /* 0x0000003a373778a4 */ /* 0x000fe2000f8e02ff */
[----:B------:R-:W-:Y:S01]  /*57c0*/  STS.U8 [R5+UR75+0x3a80], R200 ;  /* 0x003a80c805007988 */ /* 0x000fe2000800004b */
[----:B------:R-:W-:Y:S01]  /*57d0*/  PRMT R103, RZ, 0x7610, R103 ;  /* 0x00007610ff677816 */ /* 0x000fe20000000067 */
[----:B------:R-:W-:Y:S02]  /*57e0*/  UIMAD UR35, UR35, 0x1b, URZ ;  /* 0x0000001b232378a4 */ /* 0x000fe4000f8e02ff */
[----:B------:R-:W-:Y:S01]  /*57f0*/  STS.U8 [R5+UR75+0x3e80], R202 ;  /* 0x003e80ca05007988 */ /* 0x000fe2000800004b */
[----:B------:R-:W-:Y:S01]  /*5800*/  PRMT R14, RZ, 0x7610, R14 ;  /* 0x00007610ff0e7816 */ /* 0x000fe2000000000e */
[----:B------:R-:W-:-:S02]  /*5810*/  UIMAD UR57, UR57, 0x13, URZ ;  /* 0x00000013393978a4 */ /* 0x000fc4000f8e02ff */
[----:B------:R-:W-:Y:S01]  /*5820*/  STS.U8 [R5+UR75+0x4280], R204 ;  /* 0x004280cc05007988 */ /* 0x000fe2000800004b */
[----:B------:R-:W-:Y:S01]  /*5830*/  UIMAD UR37, UR37, 0x2b, URZ ;  /* 0x0000002b252578a4 */ /* 0x000fe2000f8e02ff */
[----:B------:R-:W-:Y:S01]  /*5840*/  PRMT R87, RZ, 0x7610, R87 ;  /* 0x00007610ff577816 */ /* 0x000fe20000000057 */
[----:B------:R-:W-:Y:S01]  /*5850*/  UIMAD UR36, UR36, 0x23, URZ ;  /* 0x00000023242478a4 */ /* 0x000fe2000f8e02ff */
[----:B--2---:R-:W-:Y:S01]  /*5860*/  STS.U8 [R5+UR75+0x4680], R206 ;  /* 0x004680ce05007988 */ /* 0x004fe2000800004b */
[----:B------:R-:W-:Y:S02]  /*5870*/  UIMAD UR63, UR63, 0x3b, URZ ;  /* 0x0000003b3f3f78a4 */ /* 0x000fe4000f8e02ff */
[----:B------:R-:W-:Y:S01]  /*5880*/  UIMAD UR62, UR62, 0x33, URZ ;  /* 0x000000333e3e78a4 */ /* 0x000fe2000f8e02ff */
[----:B------:R-:W-:Y:S01]  /*5890*/  STS.U8 [R5+UR75+0x4a80], R208 ;  /* 0x004a80d005007988 */ /* 0x000fe2000800004b */
[----:B------:R-:W-:Y:S01]  /*58a0*/  USHF.L.U32 UR65, UR65, 0x2, URZ ;  /* 0x0000000241417899 */ /* 0x000fe200080006ff */
[----:B------:R-:W2:Y:S02]  /*58b0*/  LDCU UR5, c[0x0][0x3c4] ;  /* 0x00007880ff0577ac */ /* 0x000ea40008000800 */
        /* <DEDUP_REMOVED lines=12> */
[----:B------:R-:W-:Y:S01]  /*5980*/  STS.U8 [R5+UR75+0x7e80], R244 ;  /* 0x007e80f405007988 */ /* 0x000fe2000800004b */
[----:B------:R-:W-:Y:S03]  /*5990*/  STTM.x64 tmem[UR72+0x40], RZ ;  /* 0x000040ff000079ed */ /* 0x000fe60008340048 */
[----:B------:R-:W-:Y:S04]  /*59a0*/  STS.U8 [R3+UR75+0x300], R226 ;  /* 0x000300e203007988 */ /* 0x000fe8000800004b */
[----:B------:R-:W-:Y:S04]  /*59b0*/  STS.U8 [R3+UR75+0x700], R228 ;  /* 0x000700e403007988 */ /* 0x000fe8000800004b */
[----:B------:R-:W-:Y:S04]  /*59c0*/  STS.U8 [R3+UR75+0xb00], R230 ;  /* 0x000b00e603007988 */ /* 0x000fe8000800004b */
[----:B------:R-:W-:Y:S04]  /*59d0*/  STS.U8 [R3+UR75+0xf00], R232 ;  /* 0x000f00e803007988 */ /* 0x000fe8000800004b */
[----:B---3--:R-:W-:Y:S04]  /*59e0*/  STS.U8 [R3+UR75+0x1300], R126 ;  /* 0x0013007e03007988 */ /* 0x008fe8000800004b */
        /* <DEDUP_REMOVED lines=8> */
[----:B-----5:R-:W-:Y:S04]  /*5a70*/  STS.U8 [R3+UR75+0x3700], R34 ;  /* 0x0037002203007988 */ /* 0x020fe8000800004b */
        /* <DEDUP_REMOVED lines=23> */
[----:B----4-:R-:W-:Y:S04]  /*5bf0*/  STS.U8 [R0+UR75+0x1380], R35 ;  /* 0x0013802300007988 */ /* 0x010fe8000800004b */
        /* <DEDUP_REMOVED lines=20> */
[----:B------:R3:W-:Y:S04]  /*5d40*/  STS.U8 [R0+UR75+0x6780], R77 ;  /* 0x0067804d00007988 */ /* 0x0007e8000800004b */
[----:B------:R-:W-:Y:S04]  /*5d50*/  STS.U8 [R0+UR75+0x6b80], R21 ;  /* 0x006b801500007988 */ /* 0x000fe8000800004b */
[----:B------:R-:W-:Y:S04]  /*5d60*/  STS.U8 [R0+UR75+0x6f80], R11 ;  /* 0x006f800b00007988 */ /* 0x000fe8000800004b */
[----:B------:R-:W-:Y:S04]  /*5d70*/  STS.U8 [R0+UR75+0x7380], R13 ;  /* 0x0073800d00007988 */ /* 0x000fe8000800004b */
[----:B------:R-:W-:Y:S04]  /*5d80*/  STS.U8 [R0+UR75+0x7780], R15 ;  /* 0x0077800f00007988 */ /* 0x000fe8000800004b */
[----:B------:R-:W-:Y:S04]  /*5d90*/  STS.U8 [R0+UR75+0x7b80], R19 ;  /* 0x007b801300007988 */ /* 0x000fe8000800004b */
[----:B------:R4:W-:Y:S01]  /*5da0*/  STS.U8 [R0+UR75+0x7f80], R9 ;  /* 0x007f800900007988 */ /* 0x0009e2000800004b */
[----:B------:R-:W-:Y:S01]  /*5db0*/  STTM.x64 tmem[UR72+0xc0], RZ ;  /* 0x0000c0ff000079ed */ /* 0x000fe20008340048 */
[----:B------:R-:W5:Y:S01]  /*5dc0*/  FENCE.VIEW.ASYNC.T ;  /* 0x00000000000073c6 */ /* 0x000f620000000200 */
[----:B0-----:R-:W-:Y:S01]  /*5dd0*/  IADD3 R198, P2, PT, R2, R198, RZ ;  /* 0x000000c602c67210 */ /* 0x001fe20007f5e0ff */
[----:B-----5:R-:W-:-:S03]  /*5de0*/  VOTEU.ALL UP0, P1 ;  /* 0x0000000000ff7886 */ /* 0x020fc60000800000 */
[----:B-1----:R-:W-:Y:S02]  /*5df0*/  IADD3 R196, P3, PT, R171, R198, RZ ;  /* 0x000000c6abc47210 */ /* 0x002fe40007f7e0ff */
[----:B------:R-:W-:Y:S02]  /*5e00*/  LEA.HI.X.SX32 R2, R2, R199, 0x1, P2 ;  /* 0x000000c702027211 */ /* 0x000fe400010f0eff */
[----:B------:R-:W-:Y:S01]  /*5e10*/  ISETP.LT.AND P2, PT, RZ, UR7, PT ;  /* 0x00000007ff007c0c */ /* 0x000fe2000bf41270 */
[----:B------:R-:W-:Y:S01]  /*5e20*/  VIADD R136, R196, UR6 ;  /* 0x00000006c4887c36 */ /* 0x000fe20008000000 */
[----:B------:R-:W-:-:S04]  /*5e30*/  @!UP0 UIADD3 UR6, UPT, UPT, -UR4, 0x100000, URZ ;  /* 0x0010000004068890 */ /* 0x000fc8000fffe1ff */
[----:B------:R-:W-:Y:S02]  /*5e40*/  @!UP0 USHF.L.U32 UR7, UR6, 0xb, URZ ;  /* 0x0000000b06078899 */ /* 0x000fe400080006ff */
[----:B------:R-:W-:Y:S01]  /*5e50*/  @!UP0 USHF.L.U32 UR6, UR6, 0x1, URZ ;  /* 0x0000000106068899 */ /* 0x000fe200080006ff */
[----:B------:R-:W-:Y:S01]  /*5e60*/  VOTEU.ALL UP1, P1 ;  /* 0x0000000000ff7886 */ /* 0x000fe20000820000 */
[----:B------:R-:W-:Y:S01]  /*5e70*/  BAR.SYNC.DEFER_BLOCKING 0x0 ;  /* 0x0000000000007b1d */ /* 0x000fe20000010000 */
[----:B------:R-:W-:Y:S02]  /*5e80*/  IADD3 RZ, P4, PT, R196, UR34, RZ ;  /* 0x00000022c4ff7c10 */ /* 0x000fe4000ff9e0ff */
[----:B------:R-:W-:-:S03]  /*5e90*/  LEA.HI.X.SX32 R197, R171, R2, 0x1, P3 ;  /* 0x00000002abc57211 */ /* 0x000fc600018f0eff */
[----:B------:R-:W0:Y:S04]  /*5ea0*/  FENCE.VIEW.ASYNC.S ;  /* 0x00000000000073c6 */ /* 0x000e280000000000 */
[----:B0-----:R0:W1:Y:S01]  /*5eb0*/  @!UP1 SYNCS.EXCH.64 URZ, [UR71], UR6 ;  /* 0x0000000647ff95b2 */ /* 0x0010620008000100 */
[----:B------:R-:W-:Y:S01]  /*5ec0*/  IADD3.X R137, PT, PT, R197, UR9, RZ, P4, !PT ;  /* 0x00000009c5897c10 */ /* 0x000fe2000a7fe4ff */
[----:B-1----:R-:W-:Y:S06]  /*5ed0*/  BAR.SYNC.DEFER_BLOCKING 0x0 ;  /* 0x0000000000007b1d */ /* 0x002fec0000010000 */
[----:B------:R1:W-:Y:S01]  /*5ee0*/  STL.64 [R1+0x800], R136 ;  /* 0x0008008801007387 */ /* 0x0003e20000100a00 */
[----:B---3--:R-:W-:-:S02]  /*5ef0*/  PRMT R77, RZ, 0x7610, R77 ;  /* 0x00007610ff4d7816 */ /* 0x008fc4000000004d */
[----:B------:R-:W-:Y:S02]  /*5f00*/  PRMT R60, RZ, 0x7610, R60 ;  /* 0x00007610ff3c7816 */ /* 0x000fe4000000003c */
[----:B------:R-:W-:Y:S02]  /*5f10*/  PRMT R46, RZ, 0x7610, R46 ;  /* 0x00007610ff2e7816 */ /* 0x000fe4000000002e */
[----:B------:R-:W-:Y:S02]  /*5f20*/  PRMT R32, RZ, 0x7610, R32 ;  /* 0x00007610ff207816 */ /* 0x000fe40000000020 */
[----:B------:R-:W-:Y:S02]  /*5f30*/  PRMT R75, RZ, 0x7610, R75 ;  /* 0x00007610ff4b7816 */ /* 0x000fe4000000004b */
[----:B------:R-:W-:Y:S02]  /*5f40*/  PRMT R58, RZ, 0x7610, R58 ;  /* 0x00007610ff3a7816 */ /* 0x000fe4000000003a */
[----:B------:R-:W-:Y:S01]  /*5f50*/  PRMT R44, RZ, 0x7610, R44 ;  /* 0x00007610ff2c7816 */ /* 0x000fe2000000002c */
[----:B----4-:R-:W-:Y:S01]  /*5f60*/  IMAD.SHL.U32 R9, R17, 0x2, RZ ;  /* 0x0000000211097824 */ /* 0x010fe200078e00ff */
[----:B------:R-:W-:Y:S01]  /*5f70*/  PRMT R16, RZ, 0x7610, R16 ;  /* 0x00007610ff107816 */ /* 0x000fe20000000010 */
[----:B------:R1:W3:Y:S01]  /*5f80*/  @P2 LDG.E.U8 R116, desc[UR20][R136.64] ;  /* 0x0000001488742981 */ /* 0x0002e2000c1e1100 */
[----:B------:R-:W-:-:S02]  /*5f90*/  PRMT R30, RZ, 0x7610, R30 ;  /* 0x00007610ff1e7816 */ /* 0x000fc4000000001e */
[----:B------:R-:W-:Y:S01]  /*5fa0*/  PRMT R122, RZ, 0x7610, R122 ;  /* 0x00007610ff7a7816 */ /* 0x000fe2000000007a */
[----:B------:R-:W-:Y:S01]  /*5fb0*/  USHF.R.S32.HI UR29, URZ, 0x1f, UR50 ;  /* 0x0000001fff1d7899 */ /* 0x000fe20008011432 */
[----:B------:R-:W-:Y:S01]  /*5fc0*/  PRMT R73, RZ, 0x7610, R73 ;  /* 0x00007610ff497816 */ /* 0x000fe20000000049 */
[----:B------:R-:W-:Y:S02]  /*5fd0*/  USHF.R.S32.HI UR30, URZ, 0x1f, UR51 ;  /* 0x0000001fff1e7899 */ /* 0x000fe40008011433 */
[----:B------:R-:W-:Y:S01]  /*5fe0*/  USHF.R.S32.HI UR31, URZ, 0x1f, UR53 ;  /* 0x0000001fff1f7899 */ /* 0x000fe20008011435 */
[----:B-1----:R-:W-:Y:S02]  /*5ff0*/  IADD3 R136, P3, PT, R196, UR58, RZ ;  /* 0x0000003ac4887c10 */ /* 0x002fe4000ff7e0ff */
[----:B------:R-:W-:Y:S01]  /*6000*/  PRMT R42, RZ, 0x7610, R42 ;  /* 0x00007610ff2a7816 */ /* 0x000fe2000000002a */
[----:B------:R-:W-:Y:S01]  /*6010*/  USHF.R.S32.HI UR32, URZ, 0x1f, UR54 ;  /* 0x0000001fff207899 */ /* 0x000fe20008011436 */
[----:B------:R-:W-:Y:S01]  /*6020*/  IADD3.X R137, PT, PT, R197, UR10, RZ, P3, !PT ;  /* 0x0000000ac5897c10 */ /* 0x000fe20009ffe4ff */
[----:B------:R-:W-:Y:S01]  /*6030*/  IMAD R171, R4, 0x80, R171 ;  /* 0x0000008004ab7824 */ /* 0x000fe200078e02ab */
[----:B------:R-:W-:Y:S01]  /*6040*/  IADD3 R138, P3, PT, R196, UR59, RZ ;  /* 0x0000003bc48a7c10 */ /* 0x000fe2000ff7e0ff */
[----:B------:R-:W-:-:S02]  /*6050*/  USHF.R.S32.HI UR33, URZ, 0x1f, UR55 ;  /* 0x0000001fff217899 */ /* 0x000fc40008011437 */
[----:B------:R1:W-:Y:S01]  /*6060*/  STL.64 [R1+0x740], R136 ;  /* 0x0007408801007387 */ /* 0x0003e20000100a00 */
[----:B------:R-:W-:Y:S01]  /*6070*/  IADD3.X R139, PT, PT, R197, UR11, RZ, P3, !PT ;  /* 0x0000000bc58b7c10 */ /* 0x000fe20009ffe4ff */
[----:B------:R-:W-:Y:S02]  /*6080*/  USHF.L.U32 UR69, UR69, 0x2, URZ ;  /* 0x0000000245457899 */ /* 0x000fe400080006ff */
[----:B------:R1:W4:Y:S01]  /*6090*/  @P2 LDG.E.U8 R93, desc[UR20][R136.64] ;  /* 0x00000014885d2981 */ /* 0x000322000c1e1100 */
[----:B------:R-:W-:Y:S01]  /*60a0*/  PRMT R28, RZ, 0x7610, R28 ;  /* 0x00007610ff1c7816 */ /* 0x000fe2000000001c */
[----:B0-----:R-:W0:Y:S02]  /*60b0*/  LDCU UR6, c[0x0][0x3c4] ;  /* 0x00007880ff0677ac */ /* 0x001e240008000800 */
[----:B------:R5:W-:Y:S01]  /*60c0*/  STL.64 [R1+0x6c0], R138 ;  /* 0x0006c08a01007387 */ /* 0x000be20000100a00 */
[----:B------:R-:W-:Y:S01]  /*60d0*/  PRMT R56, RZ, 0x7610, R56 ;  /* 0x00007610ff387816 */ /* 0x000fe20000000038 */
[----:B------:R-:W-:-:S02]  /*60e0*/  UIMAD UR67, UR67, 0xc, URZ ;  /* 0x0000000c434378a4 */ /* 0x000fc4000f8e02ff */
[----:B------:R5:W3:Y:S01]  /*60f0*/  @P2 LDG.E.U8 R77, desc[UR20][R138.64] ;  /* 0x000000148a4d2981 */ /* 0x000ae2000c1e1100 */
[----:B------:R-:W-:Y:S01]  /*6100*/  PRMT R71, RZ, 0x7610, R71 ;  /* 0x00007610ff477816 */ /* 0x000fe20000000047 */
[----:B------:R-:W0:Y:S01]  /*6110*/  LDCU UR7, c[0x0][0x3c4] ;  /* 0x00007880ff0777ac */ /* 0x000e220008000800 */
[----:B-1----:R-:W-:-:S04]  /*6120*/  IADD3 R136, P4, PT, R196, UR60, RZ ;  /* 0x0000003cc4887c10 */ /* 0x002fc8000ff9e0ff */
[----:B------:R-:W-:Y:S02]  /*6130*/  IADD3.X R137, PT, PT, R197, UR12, RZ, P4, !PT ;  /* 0x0000000cc5897c10 */ /* 0x000fe4000a7fe4ff */
[----:B-----5:R-:W-:-:S03]  /*6140*/  IADD3 R138, P3, PT, R196, UR61, RZ ;  /* 0x0000003dc48a7c10 */ /* 0x020fc6000ff7e0ff */
[----:B------:R1:W-:Y:S01]  /*6150*/  STL.64 [R1+0x640], R136 ;  /* 0x0006408801007387 */ /* 0x0003e20000100a00 */
[----:B------:R-:W-:-:S03]  /*6160*/  IADD3.X R139, PT, PT, R197, UR13, RZ, P3, !PT ;  /* 0x0000000dc58b7c10 */ /* 0x000fc60009ffe4ff */
[----:B------:R1:W5:Y:S01]  /*6170*/  @P2 LDG.E.U8 R60, desc[UR20][R136.64] ;  /* 0x00000014883c2981 */ /* 0x000362000c1e1100 */
[C---:B------:R-:W-:Y:S01]  /*6180*/  IADD3 RZ, P3, PT, R196.reuse, UR8, RZ ;  /* 0x00000008c4ff7c10 */ /* 0x040fe2000ff7e0ff */
[----:B------:R-:W-:Y:S02]  /*6190*/  UIMAD UR18, UR18, 0x14, URZ ;  /* 0x00000014121278a4 */ /* 0x000fe4000f8e02ff */
[----:B------:R0:W-:Y:S01]  /*61a0*/  STL.64 [R1+0x270], R138 ;  /* 0x0002708a01007387 */ /* 0x0001e20000100a00 */
[----:B------:R-:W-:Y:S01]  /*61b0*/  SHF.R.S32.HI R10, RZ, 0x1f, R9 ;  /* 0x0000001fff0a7819 */ /* 0x000fe20000011409 */
[----:B------:R-:W2:Y:S02]  /*61c0*/  LDCU UR8, c[0x0][0x3c4] ;  /* 0x00007880ff0877ac */ /* 0x000ea40008000800 */
[----:B------:R0:W3:Y:S01]  /*61d0*/  @P2 LDG.E.U8 R46, desc[UR20][R138.64] ;  /* 0x000000148a2e2981 */ /* 0x0000e2000c1e1100 */
[----:B-1----:R-:W-:-:S04]  /*61e0*/  IADD3 R136, P4, PT, R196, UR38, RZ ;  /* 0x00000026c4887c10 */ /* 0x002fc8000ff9e0ff */
[----:B------:R-:W-:Y:S02]  /*61f0*/  IADD3.X R137, PT, PT, R197, UR14, RZ, P4, !PT ;  /* 0x0000000ec5897c10 */ /* 0x000fe4000a7fe4ff */
[----:B0-----:R-:W-:-:S03]  /*6200*/  IADD3 R138, P4, PT, R196, UR64, RZ ;  /* 0x00000040c48a7c10 */ /* 0x001fc6000ff9e0ff */
[----:B------:R0:W-:Y:S01]  /*6210*/  STL.64 [R1+0x5e0], R136 ;  /* 0x0005e08801007387 */ /* 0x0001e20000100a00 */
[----:B------:R-:W-:-:S03]  /*6220*/  IADD3.X R139, PT, PT, R197, UR15, RZ, P4, !PT ;  /* 0x0000000fc58b7c10 */ /* 0x000fc6000a7fe4ff */
[----:B------:R0:W3:Y:S04]  /*6230*/  @P2 LDG.E.U8 R32, desc[UR20][R136.64] ;  /* 0x0000001488202981 */ /* 0x0000e8000c1e1100 */
[----:B------:R1:W-:Y:S04]  /*6240*/  STL.64 [R1+0x560], R138 ;  /* 0x0005608a01007387 */ /* 0x0003e80000100a00 */
[----:B------:R1:W3:Y:S01]  /*6250*/  @P2 LDG.E.U8 R18, desc[UR20][R138.64] ;  /* 0x000000148a122981 */ /* 0x0002e2000c1e1100 */
[----:B0-----:R-:W-:Y:S01]  /*6260*/  VIADD R136, R196, UR16 ;  /* 0x00000010c4887c36 */ /* 0x001fe20008000000 */
[----:B------:R-:W-:Y:S01]  /*6270*/  IADD3.X R137, PT, PT, R197, UR39, RZ, P3, !PT ;  /* 0x00000027c5897c10 */ /* 0x000fe20009ffe4ff */
[----:B------:R-:W-:-:S02]  /*6280*/  USHF.R.S32.HI UR16, URZ, 0x1f, UR66 ;  /* 0x0000001fff107899 */ /* 0x000fc40008011442 */
[C---:B------:R-:W-:Y:S02]  /*6290*/  IADD3 RZ, P3, PT, R196.reuse, UR66, RZ ;  /* 0x00000042c4ff7c10 */ /* 0x040fe4000ff7e0ff */
[----:B------:R0:W-:Y:S04]  /*62a0*/  STL.64 [R1+0x848], R136 ;  /* 0x0008488801007387 */ /* 0x0001e80000100a00 */
[----:B------:R0:W3:Y:S01]  /*62b0*/  @P2 LDG.E.U8 R123, desc[UR20][R136.64] ;  /* 0x00000014887b2981 */ /* 0x0000e2000c1e1100 */
[C---:B-1----:R-:W-:Y:S01]  /*62c0*/  VIADD R138, R196.reuse, UR68 ;  /* 0x00000044c48a7c36 */ /* 0x042fe20008000000 */
[----:B------:R-:W-:Y:S02]  /*62d0*/  IADD3.X R139, PT, PT, R197, UR16, RZ, P3, !PT ;  /* 0x00000010c58b7c10 */ /* 0x000fe40009ffe4ff */
[----:B0-----:R-:W-:-:S03]  /*62e0*/  IADD3 R136, P4, PT, R196, UR40, RZ ;  /* 0x00000028c4887c10 */ /* 0x001fc6000ff9e0ff */
[----:B------:R0:W3:Y:S01]  /*62f0*/  @P2 LDG.E.U8 R121, desc[UR20][R138.64] ;  /* 0x000000148a792981 */ /* 0x0000e2000c1e1100 */
[----:B------:R-:W-:-:S03]  /*6300*/  IADD3.X R137, PT, PT, R197, UR19, RZ, P4, !PT ;  /* 0x00000013c5897c10 */ /* 0x000fc6000a7fe4ff */
[----:B------:R0:W-:Y:S04]  /*6310*/  STL.64 [R1+0x838], R138 ;  /* 0x0008388a01007387 */ /* 0x0001e80000100a00 */
[----:B------:R1:W-:Y:S04]  /*6320*/  STL.64 [R1+0x7b0], R136 ;  /* 0x0007b08801007387 */ /* 0x0003e80000100a00 */
[----:B------:R1:W3:Y:S01]  /*6330*/  @P2 LDG.E.U8 R107, desc[UR20][R136.64] ;  /* 0x00000014886b2981 */ /* 0x0002e2000c1e1100 */
[C---:B0-----:R-:W-:Y:S02]  /*6340*/  IADD3 R138, P3, PT, R196.reuse, UR41, RZ ;  /* 0x00000029c48a7c10 */ /* 0x041fe4000ff7e0ff */
[----:B-1----:R-:W-:-:S02]  /*6350*/  IADD3 R136, P4, PT, R196, UR22, RZ ;  /* 0x00000016c4887c10 */ /* 0x002fc4000ff9e0ff */
[C---:B------:R-:W-:Y:S02]  /*6360*/  IADD3.X R139, PT, PT, R197.reuse, UR42, RZ, P3, !PT ;  /* 0x0000002ac58b7c10 */ /* 0x040fe40009ffe4ff */
[----:B------:R-:W-:-:S03]  /*6370*/  IADD3.X R137, PT, PT, R197, UR43, RZ, P4, !PT ;  /* 0x0000002bc5897c10 */ /* 0x000fc6000a7fe4ff */
[----:B------:R0:W-:Y:S04]  /*6380*/  STL.64 [R1+0x730], R138 ;  /* 0x0007308a01007387 */ /* 0x0001e80000100a00 */
[----:B------:R0:W3:Y:S04]  /*6390*/  @P2 LDG.E.U8 R91, desc[UR20][R138.64] ;  /* 0x000000148a5b2981 */ /* 0x0000e8000c1e1100 */
[----:B------:R1:W-:Y:S04]  /*63a0*/  STL.64 [R1+0x6b0], R136 ;  /* 0x0006b08801007387 */ /* 0x0003e80000100a00 */
[----:B------:R1:W3:Y:S01]  /*63b0*/  @P2 LDG.E.U8 R75, desc[UR20][R136.64] ;  /* 0x00000014884b2981 */ /* 0x0002e2000c1e1100 */
[----:B0-----:R-:W-:-:S04]  /*63c0*/  IADD3 R138, P3, PT, R196, UR23, RZ ;  /* 0x00000017c48a7c10 */ /* 0x001fc8000ff7e0ff */
[----:B------:R-:W-:Y:S02]  /*63d0*/  IADD3.X R139, PT, PT, R197, UR44, RZ, P3, !PT ;  /* 0x0000002cc58b7c10 */ /* 0x000fe40009ffe4ff */
[----:B-1----:R-:W-:-:S03]  /*63e0*/  IADD3 R136, P4, PT, R196, UR24, RZ ;  /* 0x00000018c4887c10 */ /* 0x002fc6000ff9e0ff */
        /* <DEDUP_REMOVED lines=8> */
[----:B------:R-:W-:Y:S02]  /*6470*/  IADD3.X R137, PT, PT, R197, UR26, RZ, P4, !PT ;  /* 0x0000001ac5897c10 */ /* 0x000fe4000a7fe4ff */
[----:B------:R-:W-:Y:S01]  /*6480*/  IADD3 RZ, P3, PT, R9, R196, RZ ;  /* 0x000000c409ff7210 */ /* 0x000fe20007f7e0ff */
[----:B------:R-:W-:Y:S04]  /*6490*/  STL.64 [R1+0x5d0], R138 ;  /* 0x0005d08a01007387 */ /* 0x000fe80000100a00 */
[----:B------:R0:W-:Y:S04]  /*64a0*/  STL.64 [R1+0x550], R136 ;  /* 0x0005508801007387 */ /* 0x0001e80000100a00 */
[----:B------:R0:W3:Y:S04]  /*64b0*/  @P2 LDG.E.U8 R16, desc[UR20][R136.64] ;  /* 0x0000001488102981 */ /* 0x0000e8000c1e1100 */
[----:B------:R1:W3:Y:S01]  /*64c0*/  @P2 LDG.E.U8 R30, desc[UR20][R138.64] ;  /* 0x000000148a1e2981 */ /* 0x0002e2000c1e1100 */
[C---:B0-----:R-:W-:Y:S01]  /*64d0*/  IADD3 R136, P4, PT, R196.reuse, UR48, RZ ;  /* 0x00000030c4887c10 */ /* 0x041fe2000ff9e0ff */
[----:B-1----:R-:W-:-:S03]  /*64e0*/  VIADD R138, R196, UR70 ;  /* 0x00000046c48a7c36 */ /* 0x002fc60008000000 */
[----:B------:R-:W-:Y:S01]  /*64f0*/  IADD3.X R137, PT, PT, R197, UR27, RZ, P4, !PT ;  /* 0x0000001bc5897c10 */ /* 0x000fe2000a7fe4ff */
[----:B------:R-:W-:-:S04]  /*6500*/  IMAD.X R139, R10, 0x1, R197, P3 ;  /* 0x000000010a8b7824 */ /* 0x000fc800018e06c5 */
[----:B------:R-:W3:Y:S04]  /*6510*/  @P2 LDG.E.U8 R105, desc[UR20][R136.64] ;  /* 0x0000001488692981 */ /* 0x000ee8000c1e1100 */
[----:B------:R0:W-:Y:S04]  /*6520*/  STL.64 [R1+0x7d8], R138 ;  /* 0x0007d88a01007387 */ /* 0x0001e80000100a00 */
[----:B------:R0:W3:Y:S04]  /*6530*/  @P2 LDG.E.U8 R122, desc[UR20][R138.64] ;  /* 0x000000148a7a2981 */ /* 0x0000e8000c1e1100 */
[----:B------:R1:W-:Y:S01]  /*6540*/  STL.64 [R1+0x7a0], R136 ;  /* 0x0007a08801007387 */ /* 0x0003e20000100a00 */
[----:B0-----:R-:W-:-:S02]  /*6550*/  IADD3 R138, P3, PT, R196, UR49, RZ ;  /* 0x00000031c48a7c10 */ /* 0x001fc4000ff7e0ff */
[----:B-1----:R-:W-:Y:S02]  /*6560*/  IADD3 R136, P4, PT, R196, UR50, RZ ;  /* 0x00000032c4887c10 */ /* 0x002fe4000ff9e0ff */
        /* <DEDUP_REMOVED lines=9> */
[----:B------:R-:W3:Y:S01]  /*6600*/  @P2 LDG.E.U8 R56, desc[UR20][R138.64] ;  /* 0x000000148a382981 */ /* 0x000ee2000c1e1100 */
[----:B------:R-:W-:-:S03]  /*6610*/  IADD3.X R137, PT, PT, R197, UR31, RZ, P4, !PT ;  /* 0x0000001fc5897c10 */ /* 0x000fc6000a7fe4ff */
[----:B------:R-:W-:Y:S04]  /*6620*/  STL.64 [R1+0x620], R138 ;  /* 0x0006208a01007387 */ /* 0x000fe80000100a00 */
[----:B------:R0:W-:Y:S04]  /*6630*/  STL.64 [R1+0x250], R136 ;  /* 0x0002508801007387 */ /* 0x0001e80000100a00 */
[----:B------:R0:W3:Y:S02]  /*6640*/  @P2 LDG.E.U8 R42, desc[UR20][R136.64] ;  /* 0x00000014882a2981 */ /* 0x0000e4000c1e1100 */
[----:B0-----:R-:W-:-:S04]  /*6650*/  IADD3 R136, P3, PT, R196, UR54, RZ ;  /* 0x00000036c4887c10 */ /* 0x001fc8000ff7e0ff */
[----:B------:R-:W-:Y:S02]  /*6660*/  IADD3.X R137, PT, PT, R197, UR32, RZ, P3, !PT ;  /* 0x00000020c5897c10 */ /* 0x000fe40009ffe4ff */
[----:B------:R-:W-:-:S03]  /*6670*/  IADD3 R198, P3, PT, R171, R198, RZ ;  /* 0x000000c6abc67210 */ /* 0x000fc60007f7e0ff */
[----:B------:R0:W3:Y:S01]  /*6680*/  @P2 LDG.E.U8 R28, desc[UR20][R136.64] ;  /* 0x00000014881c2981 */ /* 0x0000e2000c1e1100 */
[----:B------:R-:W-:Y:S02]  /*6690*/  LEA.HI.X.SX32 R199, R171, R2, 0x1, P3 ;  /* 0x00000002abc77211 */ /* 0x000fe400018f0eff */
[----:B------:R-:W-:Y:S01]  /*66a0*/  IADD3 R140, P3, PT, R198, UR34, RZ ;  /* 0x00000022c68c7c10 */ /* 0x000fe2000ff7e0ff */
[----:B------:R-:W-:Y:S01]  /*66b0*/  USHF.R.S32.HI UR34, URZ, 0x1f, UR56 ;  /* 0x0000001fff227899 */ /* 0x000fe20008011438 */
[----:B------:R0:W-:Y:S02]  /*66c0*/  STL.64 [R1+0x5c0], R136 ;  /* 0x0005c08801007387 */ /* 0x0001e40000100a00 */
[----:B------:R-:W-:Y:S02]  /*66d0*/  IADD3.X R141, PT, PT, R199, UR9, RZ, P3, !PT ;  /* 0x00000009c78d7c10 */ /* 0x000fe40009ffe4ff */
[----:B------:R-:W-:Y:S02]  /*66e0*/  IADD3 R138, P4, PT, R196, UR55, RZ ;  /* 0x00000037c48a7c10 */ /* 0x000fe4000ff9e0ff */
[----:B------:R-:W-:-:S02]  /*66f0*/  PRMT R40, RZ, 0x7610, R40 ;  /* 0x00007610ff287816 */ /* 0x000fc40000000028 */
[----:B------:R-:W-:Y:S02]  /*6700*/  PRMT R54, RZ, 0x7610, R54 ;  /* 0x00007610ff367816 */ /* 0x000fe40000000036 */
[----:B------:R-:W-:Y:S02]  /*6710*/  PRMT R26, RZ, 0x7610, R26 ;  /* 0x00007610ff1a7816 */ /* 0x000fe4000000001a */
[----:B------:R-:W-:Y:S01]  /*6720*/  PRMT R120, RZ, 0x7610, R120 ;  /* 0x00007610ff787816 */ /* 0x000fe20000000078 */
[----:B------:R-:W-:Y:S01]  /*6730*/  VIADD R190, R198, UR68 ;  /* 0x00000044c6be7c36 */ /* 0x000fe20008000000 */
[----:B0-----:R-:W-:Y:S01]  /*6740*/  IADD3 R136, P3, PT, R196, UR56, RZ ;  /* 0x00000038c4887c10 */ /* 0x001fe2000ff7e0ff */
[----:B--2---:R-:W-:Y:S01]  /*6750*/  UIMAD UR5, UR5, 0x1c, URZ ;  /* 0x0000001c050578a4 */ /* 0x004fe2000f8e02ff */
[----:B------:R-:W-:Y:S02]  /*6760*/  PRMT R2, RZ, 0x7610, R2 ;  /* 0x00007610ff027816 */ /* 0x000fe40000000002 */
[----:B------:R-:W-:Y:S01]  /*6770*/  PRMT R101, RZ, 0x7610, R101 ;  /* 0x00007610ff657816 */ /* 0x000fe20000000065 */
[----:B------:R-:W-:Y:S01]  /*6780*/  UIMAD UR6, UR6, 0x24, URZ ;  /* 0x00000024060678a4 */ /* 0x000fe2000f8e02ff */
[----:B------:R-:W-:Y:S01]  /*6790*/  IADD3.X R137, PT, PT, R197, UR34, RZ, P3, !PT ;  /* 0x00000022c5897c10 */ /* 0x000fe20009ffe4ff */
[----:B------:R-:W0:Y:S01]  /*67a0*/  LDCU UR9, c[0x0][0x3c4] ;  /* 0x00007880ff0977ac */ /* 0x000e220008000800 */
[----:B------:R-:W-:-:S02]  /*67b0*/  IADD3 R206, P3, PT, R198, UR58, RZ ;  /* 0x0000003ac6ce7c10 */ /* 0x000fc4000ff7e0ff */
[----:B------:R-:W-:Y:S01]  /*67c0*/  IADD3.X R139, PT, PT, R197, UR33, RZ, P4, !PT ;  /* 0x00000021c58b7c10 */ /* 0x000fe2000a7fe4ff */
[----:B------:R1:W2:Y:S01]  /*67d0*/  @P2 LDG.E.U8 R103, desc[UR20][R136.64] ;  /* 0x0000001488672981 */ /* 0x0002a2000c1e1100 */
[C---:B------:R-:W-:Y:S01]  /*67e0*/  IADD3.X R207, PT, PT, R199.reuse, UR10, RZ, P3, !PT ;  /* 0x0000000ac7cf7c10 */ /* 0x040fe20009ffe4ff */
[----:B------:R-:W-:Y:S01]  /*67f0*/  USHF.R.S32.HI UR58, URZ, 0x1f, UR57 ;  /* 0x0000001fff3a7899 */ /* 0x000fe20008011439 */
[----:B------:R-:W-:Y:S01]  /*6800*/  IADD3 R204, P3, PT, R198, UR59, RZ ;  /* 0x0000003bc6cc7c10 */ /* 0x000fe2000ff7e0ff */
[----:B------:R-:W-:Y:S01]  /*6810*/  STL.64 [R1+0x540], R138 ;  /* 0x0005408a01007387 */ /* 0x000fe20000100a00 */
[----:B------:R-:W-:Y:S02]  /*6820*/  USHF.R.S32.HI UR59, URZ, 0x1f, UR35 ;  /* 0x0000001fff3b7899 */ /* 0x000fe40008011423 */
[----:B------:R-:W-:Y:S01]  /*6830*/  IADD3.X R205, PT, PT, R199, UR11, RZ, P3, !PT ;  /* 0x0000000bc7cd7c10 */ /* 0x000fe20009ffe4ff */
[----:B------:R-:W-:Y:S01]  /*6840*/  STL.64 [R1+0x7b8], R140 ;  /* 0x0007b88c01007387 */ /* 0x000fe20000100a00 */
[----:B------:R-:W-:Y:S01]  /*6850*/  USHF.R.S32.HI UR68, URZ, 0x1f, UR67 ;  /* 0x0000001fff447899 */ /* 0x000fe20008011443 */
[----:B------:R-:W-:Y:S01]  /*6860*/  PRMT R85, RZ, 0x7610, R85 ;  /* 0x00007610ff557816 */ /* 0x000fe20000000055 */
[----:B------:R-:W-:Y:S01]  /*6870*/  UIMAD UR7, UR7, 0x2c, URZ ;  /* 0x0000002c070778a4 */ /* 0x000fe2000f8e02ff */
[----:B------:R1:W-:Y:S01]  /*6880*/  STL.64 [R1+0x790], R136 ;  /* 0x0007908801007387 */ /* 0x0003e20000100a00 */
[----:B------:R-:W-:Y:S01]  /*6890*/  PRMT R68, RZ, 0x7610, R68 ;  /* 0x00007610ff447816 */ /* 0x000fe20000000044 */
[----:B------:R-:W0:Y:S02]  /*68a0*/  LDCU UR10, c[0x0][0x3c4] ;  /* 0x00007880ff0a77ac */ /* 0x000e240008000800 */
[----:B------:R4:W2:Y:S01]  /*68b0*/  @P2 LDG.E.U8 R14, desc[UR20][R138.64] ;  /* 0x000000148a0e2981 */ /* 0x0008a2000c1e1100 */
[----:B------:R-:W-:Y:S01]  /*68c0*/  PRMT R52, RZ, 0x7610, R52 ;  /* 0x00007610ff347816 */ /* 0x000fe20000000034 */
[----:B------:R-:W-:Y:S01]  /*68d0*/  UIMAD UR8, UR8, 0x34, URZ ;  /* 0x00000034080878a4 */ /* 0x000fe2000f8e02ff */
[----:B------:R-:W0:Y:S01]  /*68e0*/  LDCU UR11, c[0x0][0x3c4] ;  /* 0x00007880ff0b77ac */ /* 0x000e220008000800 */
[----:B-1----:R-:W-:-:S02]  /*68f0*/  IADD3 R136, P3, PT, R196, UR35, RZ ;  /* 0x00000023c4887c10 */ /* 0x002fc4000ff7e0ff */
[----:B----4-:R-:W-:Y:S02]  /*6900*/  IADD3 R138, P4, PT, R196, UR57, RZ ;  /* 0x00000039c48a7c10 */ /* 0x010fe4000ff9e0ff */
[C---:B------:R-:W-:Y:S02]  /*6910*/  IADD3.X R137, PT, PT, R197.reuse, UR59, RZ, P3, !PT ;  /* 0x0000003bc5897c10 */ /* 0x040fe40009ffe4ff */
[C---:B------:R-:W-:Y:S02]  /*6920*/  IADD3 R202, P3, PT, R198.reuse, UR60, RZ ;  /* 0x0000003cc6ca7c10 */ /* 0x040fe4000ff7e0ff */
[----:B------:R-:W-:Y:S01]  /*6930*/  IADD3.X R139, PT, PT, R197, UR58, RZ, P4, !PT ;  /* 0x0000003ac58b7c10 */ /* 0x000fe2000a7fe4ff */
[----:B------:R-:W-:Y:S01]  /*6940*/  STL.64 [R1+0x738], R206 ;  /* 0x000738ce01007387 */ /* 0x000fe20000100a00 */
[----:B------:R-:W-:Y:S01]  /*6950*/  IADD3.X R203, PT, PT, R199, UR12, RZ, P3, !PT ;  /* 0x0000000cc7cb7c10 */ /* 0x000fe20009ffe4ff */
[----:B------:R-:W-:Y:S01]  /*6960*/  USHF.R.S32.HI UR60, URZ, 0x1f, UR36 ;  /* 0x0000001fff3c7899 */ /* 0x000fe20008011424 */
[----:B------:R-:W-:Y:S01]  /*6970*/  IADD3 R200, P3, PT, R198, UR61, RZ ;  /* 0x0000003dc6c87c10 */ /* 0x000fe2000ff7e0ff */
[----:B------:R-:W-:Y:S01]  /*6980*/  STL.64 [R1+0x710], R138 ;  /* 0x0007108a01007387 */ /* 0x000fe20000100a00 */
[----:B------:R-:W-:-:S02]  /*6990*/  USHF.R.S32.HI UR61, URZ, 0x1f, UR37 ;  /* 0x0000001fff3d7899 */ /* 0x000fc40008011425 */
[----:B------:R-:W-:Y:S01]  /*69a0*/  IADD3.X R201, PT, PT, R199, UR13, RZ, P3, !PT ;  /* 0x0000000dc7c97c10 */ /* 0x000fe20009ffe4ff */
[----:B------:R-:W-:Y:S01]  /*69b0*/  STL.64 [R1+0x6b8], R204 ;  /* 0x0006b8cc01007387 */ /* 0x000fe20000100a00 */
[----:B------:R-:W1:Y:S03]  /*69c0*/  LDCU UR12, c[0x0][0x3c4] ;  /* 0x00007880ff0c77ac */ /* 0x000e660008000800 */
[----:B------:R4:W-:Y:S01]  /*69d0*/  STL.64 [R1+0x690], R136 ;  /* 0x0006908801007387 */ /* 0x0009e20000100a00 */
[----:B------:R-:W-:Y:S01]  /*69e0*/  PRMT R24, RZ, 0x7610, R24 ;  /* 0x00007610ff187816 */ /* 0x000fe20000000018 */
[----:B0-----:R-:W-:Y:S02]  /*69f0*/  UIMAD UR9, UR9, 0x3c, URZ ;  /* 0x0000003c090978a4 */ /* 0x001fe4000f8e02ff */
[----:B------:R4:W2:Y:S01]  /*6a00*/  @P2 LDG.E.U8 R71, desc[UR20][R136.64] ;  /* 0x0000001488472981 */ /* 0x0008a2000c1e1100 */
[----:B------:R-:W-:Y:S01]  /*6a10*/  UIMAD UR10, UR10, 0x6, URZ ;  /* 0x000000060a0a78a4 */ /* 0x000fe2000f8e02ff */
[----:B------:R-:W-:Y:S01]  /*6a20*/  PRMT R8, RZ, 0x7610, R8 ;  /* 0x00007610ff087816 */ /* 0x000fe20000000008 */
[----:B------:R-:W0:Y:S01]  /*6a30*/  LDCU UR13, c[0x0][0x3c4] ;  /* 0x00007880ff0d77ac */ /* 0x000e220008000800 */
[----:B------:R1:W2:Y:S01]  /*6a40*/  @P2 LDG.E.U8 R87, desc[UR20][R138.64] ;  /* 0x000000148a572981 */ /* 0x0002a2000c1e1100 */
[----:B----4-:R-:W-:-:S02]  /*6a50*/  IADD3 R136, P3, PT, R196, UR37, RZ ;  /* 0x00000025c4887c10 */ /* 0x010fc4000ff7e0ff */
[----:B-1----:R-:W-:Y:S02]  /*6a60*/  IADD3 R138, P4, PT, R196, UR36, RZ ;  /* 0x00000024c48a7c10 */ /* 0x002fe4000ff9e0ff */
        /* <DEDUP_REMOVED lines=13> */
[----:B------:R-:W-:Y:S02]  /*6b40*/  UIMAD UR11, UR11, 0x6, URZ ;  /* 0x000000060b0b78a4 */ /* 0x000fe4000f8e02ff */
[----:B------:R-:W-:Y:S01]  /*6b50*/  UIMAD UR12, UR12, 0x5, URZ ;  /* 0x000000050c0c78a4 */ /* 0x000fe2000f8e02ff */
[----:B------:R4:W2:Y:S01]  /*6b60*/  @P2 LDG.E.U8 R40, desc[UR20][R136.64] ;  /* 0x0000001488282981 */ /* 0x0008a2000c1e1100 */
[----:B------:R-:W-:Y:S01]  /*6b70*/  PRMT R38, RZ, 0x7610, R38 ;  /* 0x00007610ff267816 */ /* 0x000fe20000000026 */
[----:B------:R-:W0:Y:S02]  /*6b80*/  LDCU UR15, c[0x0][0x3c4] ;  /* 0x00007880ff0f77ac */ /* 0x000e240008000800 */
[----:B------:R1:W2:Y:S01]  /*6b90*/  @P2 LDG.E.U8 R54, desc[UR20][R138.64] ;  /* 0x000000148a362981 */ /* 0x0002a2000c1e1100 */
[----:B----4-:R-:W-:-:S02]  /*6ba0*/  IADD3 R136, P3, PT, R196, UR63, RZ ;  /* 0x0000003fc4887c10 */ /* 0x010fc4000ff7e0ff */
[----:B-1----:R-:W-:Y:S02]  /*6bb0*/  IADD3 R138, P4, PT, R196, UR62, RZ ;  /* 0x0000003ec48a7c10 */ /* 0x002fe4000ff9e0ff */
[C---:B------:R-:W-:Y:S02]  /*6bc0*/  IADD3.X R137, PT, PT, R197.reuse, UR64, RZ, P3, !PT ;  /* 0x00000040c5897c10 */ /* 0x040fe40009ffe4ff */
[----:B------:R-:W-:Y:S02]  /*6bd0*/  IADD3 RZ, P3, PT, R198, UR66, RZ ;  /* 0x00000042c6ff7c10 */ /* 0x000fe4000ff7e0ff */
[----:B------:R-:W-:Y:S01]  /*6be0*/  IADD3.X R139, PT, PT, R197, UR38, RZ, P4, !PT ;  /* 0x00000026c58b7c10 */ /* 0x000fe2000a7fe4ff */
[----:B------:R-:W-:Y:S01]  /*6bf0*/  USHF.R.S32.HI UR66, URZ, 0x1f, UR65 ;  /* 0x0000001fff427899 */ /* 0x000fe20008011441 */
[----:B------:R-:W-:Y:S01]  /*6c00*/  IADD3.X R191, PT, PT, R199, UR16, RZ, P3, !PT ;  /* 0x00000010c7bf7c10 */ /* 0x000fe20009ffe4ff */
[----:B------:R-:W-:Y:S01]  /*6c10*/  STL.64 [R1+0x5d8], R194 ;  /* 0x0005d8c201007387 */ /* 0x000fe20000100a00 */
[C---:B------:R-:W-:Y:S01]  /*6c20*/  IADD3 RZ, P3, PT, R196.reuse, UR65, RZ ;  /* 0x00000041c4ff7c10 */ /* 0x040fe2000ff7e0ff */
[----:B------:R-:W1:Y:S02]  /*6c30*/  LDCU UR16, c[0x0][0x3c4] ;  /* 0x00007880ff1077ac */ /* 0x000e640008000800 */
[----:B------:R-:W-:Y:S04]  /*6c40*/  STL.64 [R1+0x5b0], R138 ;  /* 0x0005b08a01007387 */ /* 0x000fe80000100a00 */
[----:B------:R-:W-:Y:S04]  /*6c50*/  STL.64 [R1+0x558], R192 ;  /* 0x000558c001007387 */ /* 0x000fe80000100a00 */
[----:B------:R4:W-:Y:S04]  /*6c60*/  STL.64 [R1+0x530], R136 ;  /* 0x0005308801007387 */ /* 0x0009e80000100a00 */
[----:B------:R4:W2:Y:S04]  /*6c70*/  @P2 LDG.E.U8 R2, desc[UR20][R136.64] ;  /* 0x0000001488022981 */ /* 0x0008a8000c1e1100 */
[----:B------:R0:W2:Y:S01]  /*6c80*/  @P2 LDG.E.U8 R26, desc[UR20][R138.64] ;  /* 0x000000148a1a2981 */ /* 0x0000a2000c1e1100 */
[----:B----4-:R-:W-:Y:S01]  /*6c90*/  IADD3.X R137, PT, PT, R197, UR66, RZ, P3, !PT ;  /* 0x00000042c5897c10 */ /* 0x010fe20009ffe4ff */
[----:B------:R-:W-:Y:S01]  /*6ca0*/  VIADD R136, R196, UR69 ;  /* 0x00000045c4887c36 */ /* 0x000fe20008000000 */
[----:B------:R-:W-:Y:S01]  /*6cb0*/  IADD3 RZ, P3, PT, R198, UR17, RZ ;  /* 0x00000011c6ff7c10 */ /* 0x000fe2000ff7e0ff */
[----:B------:R-:W-:Y:S01]  /*6cc0*/  UIMAD UR14, UR14, 0xd, URZ ;  /* 0x0000000d0e0e78a4 */ /* 0x000fe2000f8e02ff */
[----:B0-----:R-:W-:-:S02]  /*6cd0*/  IADD3 R138, P4, PT, R196, UR67, RZ ;  /* 0x00000043c48a7c10 */ /* 0x001fc4000ff9e0ff */
[----:B------:R-:W-:Y:S01]  /*6ce0*/  PRMT R118, RZ, 0x7610, R118 ;  /* 0x00007610ff767816 */ /* 0x000fe20000000076 */
[----:B------:R0:W-:Y:S01]  /*6cf0*/  STL.64 [R1+0x828], R136 ;  /* 0x0008288801007387 */ /* 0x0001e20000100a00 */
[----:B------:R-:W-:Y:S01]  /*6d00*/  IADD3.X R189, PT, PT, R199, UR39, RZ, P3, !PT ;  /* 0x00000027c7bd7c10 */ /* 0x000fe20009ffe4ff */
[----:B------:R-:W-:Y:S02]  /*6d10*/  USHF.R.S32.HI UR39, URZ, 0x1f, UR18 ;  /* 0x0000001fff277899 */ /* 0x000fe40008011412 */
[----:B------:R0:W4:Y:S01]  /*6d20*/  @P2 LDG.E.U8 R120, desc[UR20][R136.64] ;  /* 0x0000001488782981 */ /* 0x000122000c1e1100 */
[C---:B------:R-:W-:Y:S01]  /*6d30*/  IADD3.X R139, PT, PT, R197.reuse, UR68, RZ, P4, !PT ;  /* 0x00000044c58b7c10 */ /* 0x040fe2000a7fe4ff */
[----:B------:R-:W-:Y:S02]  /*6d40*/  UIMAD UR13, UR13, 0x5, URZ ;  /* 0x000000050d0d78a4 */ /* 0x000fe4000f8e02ff */
[----:B------:R-:W-:Y:S01]  /*6d50*/  STL.64 [R1+0x830], R190 ;  /* 0x000830be01007387 */ /* 0x000fe20000100a00 */
[----:B------:R-:W-:Y:S01]  /*6d60*/  PRMT R99, RZ, 0x7610, R99 ;  /* 0x00007610ff637816 */ /* 0x000fe20000000063 */
[----:B------:R-:W1:Y:S01]  /*6d70*/  LDCU UR17, c[0x0][0x3c4] ;  /* 0x00007880ff1177ac */ /* 0x000e620008000800 */
[----:B0-----:R-:W-:Y:S01]  /*6d80*/  IADD3 R136, P3, PT, R196, UR18, RZ ;  /* 0x00000012c4887c10 */ /* 0x001fe2000ff7e0ff */
[----:B------:R0:W-:Y:S03]  /*6d90*/  STL.64 [R1+0x780], R138 ;  /* 0x0007808a01007387 */ /* 0x0001e60000100a00 */
[----:B------:R-:W-:Y:S01]  /*6da0*/  IADD3.X R137, PT, PT, R197, UR39, RZ, P3, !PT ;  /* 0x00000027c5897c10 */ /* 0x000fe20009ffe4ff */
[----:B------:R0:W2:Y:S01]  /*6db0*/  @P2 LDG.E.U8 R101, desc[UR20][R138.64] ;  /* 0x000000148a652981 */ /* 0x0000a2000c1e1100 */
[----:B------:R-:W-:Y:S01]  /*6dc0*/  IADD3 R182, P3, PT, R198, UR40, RZ ;  /* 0x00000028c6b67c10 */ /* 0x000fe2000ff7e0ff */
[----:B------:R-:W-:-:S02]  /*6dd0*/  USHF.R.S32.HI UR40, URZ, 0x1f, UR5 ;  /* 0x0000001fff287899 */ /* 0x000fc40008011405 */
[----:B------:R1:W2:Y:S01]  /*6de0*/  @P2 LDG.E.U8 R85, desc[UR20][R136.64] ;  /* 0x0000001488552981 */ /* 0x0002a2000c1e1100 */
[----:B------:R-:W-:Y:S01]  /*6df0*/  IADD3.X R183, PT, PT, R199, UR19, RZ, P3, !PT ;  /* 0x00000013c7b77c10 */ /* 0x000fe20009ffe4ff */
[----:B------:R-:W5:Y:S01]  /*6e00*/  LDCU UR19, c[0x0][0x3c4] ;  /* 0x00007880ff1377ac */ /* 0x000f620008000800 */
[----:B------:R-:W-:Y:S02]  /*6e10*/  IADD3 R180, P3, PT, R198, UR41, RZ ;  /* 0x00000029c6b47c10 */ /* 0x000fe4000ff7e0ff */
[----:B0-----:R-:W-:Y:S01]  /*6e20*/  IADD3 R138, P4, PT, R196, UR5, RZ ;  /* 0x00000005c48a7c10 */ /* 0x001fe2000ff9e0ff */
[----:B------:R-:W-:Y:S01]  /*6e30*/  USHF.R.S32.HI UR41, URZ, 0x1f, UR6 ;  /* 0x0000001fff297899 */ /* 0x000fe20008011406 */
[----:B------:R0:W-:Y:S02]  /*6e40*/  STL.64 [R1+0x700], R136 ;  /* 0x0007008801007387 */ /* 0x0001e40000100a00 */
[----:B------:R-:W-:Y:S02]  /*6e50*/  IADD3.X R139, PT, PT, R197, UR40, RZ, P4, !PT ;  /* 0x00000028c58b7c10 */ /* 0x000fe4000a7fe4ff */
[----:B------:R-:W-:Y:S01]  /*6e60*/  IADD3.X R181, PT, PT, R199, UR42, RZ, P3, !PT ;  /* 0x0000002ac7b57c10 */ /* 0x000fe20009ffe4ff */
[----:B------:R-:W-:Y:S01]  /*6e70*/  STL.64 [R1+0x7a8], R182 ;  /* 0x0007a8b601007387 */ /* 0x000fe20000100a00 */
[----:B------:R-:W-:Y:S01]  /*6e80*/  USHF.R.S32.HI UR42, URZ, 0x1f, UR7 ;  /* 0x0000001fff2a7899 */ /* 0x000fe20008011407 */
[----:B------:R-:W-:Y:S01]  /*6e90*/  IADD3 R178, P3, PT, R198, UR22, RZ ;  /* 0x00000016c6b27c10 */ /* 0x000fe2000ff7e0ff */
[----:B-1----:R-:W-:Y:S01]  /*6ea0*/  UIMAD UR16, UR16, 0x1d, URZ ;  /* 0x0000001d101078a4 */ /* 0x002fe2000f8e02ff */
[----:B0-----:R-:W-:Y:S01]  /*6eb0*/  IADD3 R136, P4, PT, R196, UR6, RZ ;  /* 0x00000006c4887c10 */ /* 0x001fe2000ff9e0ff */
[----:B------:R0:W-:Y:S01]  /*6ec0*/  STL.64 [R1+0x680], R138 ;  /* 0x0006808a01007387 */ /* 0x0001e20000100a00 */
[----:B------:R-:W-:Y:S01]  /*6ed0*/  PRMT R119, RZ, 0x7610, R119 ;  /* 0x00007610ff777816 */ /* 0x000fe20000000077 */
[----:B------:R-:W-:Y:S01]  /*6ee0*/  UIMAD UR15, UR15, 0x15, URZ ;  /* 0x000000150f0f78a4 */ /* 0x000fe2000f8e02ff */
[----:B------:R-:W-:Y:S01]  /*6ef0*/  IADD3.X R137, PT, PT, R197, UR41, RZ, P4, !PT ;  /* 0x00000029c5897c10 */ /* 0x000fe2000a7fe4ff */
[----:B------:R0:W2:Y:S01]  /*6f00*/  @P2 LDG.E.U8 R68, desc[UR20][R138.64] ;  /* 0x000000148a442981 */ /* 0x0000a2000c1e1100 */
[----:B------:R-:W-:Y:S01]  /*6f10*/  IADD3.X R179, PT, PT, R199, UR43, RZ, P3, !PT ;  /* 0x0000002bc7b37c10 */ /* 0x000fe20009ffe4ff */
[----:B------:R-:W-:-:S02]  /*6f20*/  USHF.R.S32.HI UR43, URZ, 0x1f, UR8 ;  /* 0x0000001fff2b7899 */ /* 0x000fc40008011408 */
[----:B------:R1:W-:Y:S01]  /*6f30*/  STL.64 [R1+0x600], R136 ;  /* 0x0006008801007387 */ /* 0x0003e20000100a00 */
[----:B------:R-:W3:Y:S03]  /*6f40*/  LDCU UR22, c[0x0][0x3c4] ;  /* 0x00007880ff1677ac */ /* 0x000ee60008000800 */
[----:B------:R1:W2:Y:S01]  /*6f50*/  @P2 LDG.E.U8 R52, desc[UR20][R136.64] ;  /* 0x0000001488342981 */ /* 0x0002a2000c1e1100 */
[----:B0-----:R-:W-:-:S04]  /*6f60*/  IADD3 R138, P4, PT, R196, UR7, RZ ;  /* 0x00000007c48a7c10 */ /* 0x001fc8000ff9e0ff */
[C---:B------:R-:W-:Y:S02]  /*6f70*/  IADD3.X R139, PT, PT, R197.reuse, UR42, RZ, P4, !PT ;  /* 0x0000002ac58b7c10 */ /* 0x040fe4000a7fe4ff */
[----:B-1----:R-:W-:Y:S02]  /*6f80*/  IADD3 R136, P4, PT, R196, UR8, RZ ;  /* 0x00000008c4887c10 */ /* 0x002fe4000ff9e0ff */
[C---:B------:R-:W-:Y:S01]  /*6f90*/  IADD3 R176, P3, PT, R198.reuse, UR23, RZ ;  /* 0x00000017c6b07c10 */ /* 0x040fe2000ff7e0ff */
[----:B------:R-:W-:Y:S01]  /*6fa0*/  STL.64 [R1+0x728], R180 ;  /* 0x000728b401007387 */ /* 0x000fe20000100a00 */
[----:B------:R-:W-:Y:S01]  /*6fb0*/  IADD3.X R137, PT, PT, R197, UR43, RZ, P4, !PT ;  /* 0x0000002bc5897c10 */ /* 0x000fe2000a7fe4ff */
[----:B------:R-:W0:Y:S01]  /*6fc0*/  LDCU UR23, c[0x0][0x3c4] ;  /* 0x00007880ff1777ac */ /* 0x000e220008000800 */
[----:B------:R-:W-:Y:S01]  /*6fd0*/  IADD3.X R177, PT, PT, R199, UR44, RZ, P3, !PT ;  /* 0x0000002cc7b17c10 */ /* 0x000fe20009ffe4ff */
[----:B------:R-:W-:Y:S01]  /*6fe0*/  STL.64 [R1+0x230], R138 ;  /* 0x0002308a01007387 */ /* 0x000fe20000100a00 */
[----:B------:R-:W-:Y:S01]  /*6ff0*/  IADD3 R174, P3, PT, R198, UR24, RZ ;  /* 0x00000018c6ae7c10 */ /* 0x000fe2000ff7e0ff */
[----:B------:R-:W-:-:S02]  /*7000*/  USHF.R.S32.HI UR44, URZ, 0x1f, UR9 ;  /* 0x0000001fff2c7899 */ /* 0x000fc40008011409 */
[----:B------:R-:W-:Y:S01]  /*7010*/  STL.64 [R1+0x6a8], R178 ;  /* 0x0006a8b201007387 */ /* 0x000fe20000100a00 */
[----:B------:R-:W-:Y:S01]  /*7020*/  PRMT R66, RZ, 0x7610, R66 ;  /* 0x00007610ff427816 */ /* 0x000fe20000000042 */
[----:B-----5:R-:W-:Y:S02]  /*7030*/  UIMAD UR19, UR19, 0x2d, URZ ;  /* 0x0000002d131378a4 */ /* 0x020fe4000f8e02ff */
[----:B------:R1:W-:Y:S04]  /*7040*/  STL.64 [R1+0x5a0], R136 ;  /* 0x0005a08801007387 */ /* 0x0003e80000100a00 */
[----:B------:R1:W5:Y:S01]  /*7050*/  @P2 LDG.E.U8 R24, desc[UR20][R136.64] ;  /* 0x0000001488182981 */ /* 0x000362000c1e1100 */
[----:B------:R-:W-:Y:S01]  /*7060*/  IADD3.X R175, PT, PT, R199, UR45, RZ, P3, !PT ;  /* 0x0000002dc7af7c10 */ /* 0x000fe20009ffe4ff */
[----:B------:R-:W-:-:S02]  /*7070*/  USHF.R.S32.HI UR45, URZ, 0x1f, UR10 ;  /* 0x0000001fff2d7899 */ /* 0x000fc4000801140a */
[C---:B------:R-:W-:Y:S01]  /*7080*/  IADD3 RZ, P3, PT, R196.reuse, UR10, RZ ;  /* 0x0000000ac4ff7c10 */ /* 0x040fe2000ff7e0ff */
[----:B------:R-:W2:Y:S01]  /*7090*/  @P2 LDG.E.U8 R38, desc[UR20][R138.64] ;  /* 0x000000148a262981 */ /* 0x000ea2000c1e1100 */
[----:B------:R-:W-:Y:S01]  /*70a0*/  PRMT R83, RZ, 0x7610, R83 ;  /* 0x00007610ff537816 */ /* 0x000fe20000000053 */
[----:B------:R-:W-:Y:S01]  /*70b0*/  UIMAD UR17, UR17, 0x25, URZ ;  /* 0x00000025111178a4 */ /* 0x000fe2000f8e02ff */
[----:B------:R-:W0:Y:S01]  /*70c0*/  LDCU UR24, c[0x0][0x3c4] ;  /* 0x00007880ff1877ac */ /* 0x000e220008000800 */
[----:B-1----:R-:W-:-:S04]  /*70d0*/  IADD3 R136, P4, PT, R196, UR9, RZ ;  /* 0x00000009c4887c10 */ /* 0x002fc8000ff9e0ff */
[----:B------:R-:W-:Y:S01]  /*70e0*/  IADD3.X R137, PT, PT, R197, UR44, RZ, P4, !PT ;  /* 0x0000002cc5897c10 */ /* 0x000fe2000a7fe4ff */
[----:B------:R-:W-:Y:S04]  /*70f0*/  STL.64 [R1+0x628], R176 ;  /* 0x000628b001007387 */ /* 0x000fe80000100a00 */
[----:B------:R1:W-:Y:S04]  /*7100*/  STL.64 [R1+0x520], R136 ;  /* 0x0005208801007387 */ /* 0x0003e80000100a00 */
[----:B------:R1:W2:Y:S01]  /*7110*/  @P2 LDG.E.U8 R8, desc[UR20][R136.64] ;  /* 0x0000001488082981 */ /* 0x0002a2000c1e1100 */
[----:B------:R-:W-:-:S02]  /*7120*/  IADD3 R172, P4, PT, R198, UR47, RZ ;  /* 0x0000002fc6ac7c10 */ /* 0x000fc4000ff9e0ff */
[----:B-1----:R-:W-:Y:S02]  /*7130*/  IADD3.X R137, PT, PT, R197, UR45, RZ, P3, !PT ;  /* 0x0000002dc5897c10 */ /* 0x002fe40009ffe4ff */
[----:B------:R-:W-:Y:S01]  /*7140*/  IADD3 R170, P3, PT, R198, UR46, RZ ;  /* 0x0000002ec6aa7c10 */ /* 0x000fe2000ff7e0ff */
[----:B------:R-:W-:Y:S01]  /*7150*/  USHF.R.S32.HI UR46, URZ, 0x1f, UR12 ;  /* 0x0000001fff2e7899 */ /* 0x000fe2000801140c */
[C---:B------:R-:W-:Y:S02]  /*7160*/  VIADD R136, R196.reuse, UR11 ;  /* 0x0000000bc4887c36 */ /* 0x040fe40008000000 */
[----:B------:R-:W-:Y:S01]  /*7170*/  IADD3.X R171, PT, PT, R199, UR25, RZ, P3, !PT ;  /* 0x00000019c7ab7c10 */ /* 0x000fe20009ffe4ff */
[----:B------:R-:W-:Y:S01]  /*7180*/  STL.64 [R1+0x258], R174 ;  /* 0x000258ae01007387 */ /* 0x000fe20000100a00 */
[C---:B------:R-:W-:Y:S01]  /*7190*/  IADD3 RZ, P3, PT, R196.reuse, UR12, RZ ;  /* 0x0000000cc4ff7c10 */ /* 0x040fe2000ff7e0ff */
[----:B------:R-:W-:Y:S02]  /*71a0*/  USHF.R.S32.HI UR47, URZ, 0x1f, UR14 ;  /* 0x0000001fff2f7899 */ /* 0x000fe4000801140e */
[----:B------:R1:W-:Y:S01]  /*71b0*/  STL.64 [R1+0x820], R136 ;  /* 0x0008208801007387 */ /* 0x0003e20000100a00 */
[----:B------:R-:W-:Y:S01]  /*71c0*/  IADD3.X R139, PT, PT, R197, UR46, RZ, P3, !PT ;  /* 0x0000002ec58b7c10 */ /* 0x000fe20009ffe4ff */
[C---:B------:R-:W-:Y:S01]  /*71d0*/  VIADD R138, R196.reuse, UR13 ;  /* 0x0000000dc48a7c36 */ /* 0x040fe20008000000 */
[----:B------:R-:W-:Y:S01]  /*71e0*/  IADD3.X R173, PT, PT, R199, UR26, RZ, P4, !PT ;  /* 0x0000001ac7ad7c10 */ /* 0x000fe2000a7fe4ff */
[----:B------:R1:W2:Y:S01]  /*71f0*/  @P2 LDG.E.U8 R118, desc[UR20][R136.64] ;  /* 0x0000001488762981 */ /* 0x0002a2000c1e1100 */
[----:B------:R-:W0:Y:S03]  /*7200*/  LDCU UR25, c[0x0][0x3c4] ;  /* 0x00007880ff1977ac */ /* 0x000e260008000800 */
[----:B------:R-:W-:Y:S01]  /*7210*/  STL.64 [R1+0x5c8], R170 ;  /* 0x0005c8aa01007387 */ /* 0x000fe20000100a00 */
[----:B------:R-:W-:Y:S01]  /*7220*/  PRMT R36, RZ, 0x7610, R36 ;  /* 0x00007610ff247816 */ /* 0x000fe20000000024 */
[----:B------:R-:W0:Y:S02]  /*7230*/  LDCU UR26, c[0x0][0x3c4] ;  /* 0x00007880ff1a77ac */ /* 0x000e240008000800 */
[----:B------:R0:W2:Y:S01]  /*7240*/  @P2 LDG.E.U8 R119, desc[UR20][R138.64] ;  /* 0x000000148a772981 */ /* 0x0000a2000c1e1100 */
[----:B-1----:R-:W-:-:S04]  /*7250*/  IADD3 R136, P3, PT, R196, UR14, RZ ;  /* 0x0000000ec4887c10 */ /* 0x002fc8000ff7e0ff */
[----:B------:R-:W-:Y:S02]  /*7260*/  IADD3.X R137, PT, PT, R197, UR47, RZ, P3, !PT ;  /* 0x0000002fc5897c10 */ /* 0x000fe40009ffe4ff */
[C---:B------:R-:W-:Y:S01]  /*7270*/  IADD3 R168, P3, PT, R198.reuse, UR48, RZ ;  /* 0x00000030c6a87c10 */ /* 0x040fe2000ff7e0ff */
[----:B------:R0:W-:Y:S03]  /*7280*/  STL.64 [R1+0x7c8], R138 ;  /* 0x0007c88a01007387 */ /* 0x0001e60000100a00 */
[C---:B------:R-:W-:Y:S01]  /*7290*/  IADD3.X R169, PT, PT, R199.reuse, UR27, RZ, P3, !PT ;  /* 0x0000001bc7a97c10 */ /* 0x040fe20009ffe4ff */
[----:B------:R-:W-:Y:S01]  /*72a0*/  STL.64 [R1+0x548], R172 ;  /* 0x000548ac01007387 */ /* 0x000fe20000100a00 */
[----:B------:R-:W-:Y:S01]  /*72b0*/  IADD3 R166, P3, PT, R198, UR49, RZ ;  /* 0x00000031c6a67c10 */ /* 0x000fe2000ff7e0ff */
[----:B------:R-:W-:Y:S02]  /*72c0*/  USHF.R.S32.HI UR49, URZ, 0x1f, UR16 ;  /* 0x0000001fff317899 */ /* 0x000fe40008011410 */
[----:B------:R1:W-:Y:S01]  /*72d0*/  STL.64 [R1+0x770], R136 ;  /* 0x0007708801007387 */ /* 0x0003e20000100a00 */
[----:B------:R-:W-:Y:S01]  /*72e0*/  IADD3.X R167, PT, PT, R199, UR28, RZ, P3, !PT ;  /* 0x0000001cc7a77c10 */ /* 0x000fe20009ffe4ff */
[----:B------:R-:W-:-:S02]  /*72f0*/  USHF.R.S32.HI UR48, URZ, 0x1f, UR15 ;  /* 0x0000001fff307899 */ /* 0x000fc4000801140f */
[----:B------:R1:W2:Y:S01]  /*7300*/  @P2 LDG.E.U8 R99, desc[UR20][R136.64] ;  /* 0x0000001488632981 */ /* 0x0002a2000c1e1100 */
[C---:B0-----:R-:W-:Y:S01]  /*7310*/  IADD3 R138, P4, PT, R196.reuse, UR15, RZ ;  /* 0x0000000fc48a7c10 */ /* 0x041fe2000ff9e0ff */
[----:B------:R-:W-:Y:S02]  /*7320*/  UIMAD UR23, UR23, 0x3d, URZ ;  /* 0x0000003d171778a4 */ /* 0x000fe4000f8e02ff */
[----:B------:R-:W-:Y:S01]  /*7330*/  STL.64 [R1+0x798], R168 ;  /* 0x000798a801007387 */ /* 0x000fe20000100a00 */
[----:B------:R-:W-:Y:S01]  /*7340*/  PRMT R50, RZ, 0x7610, R50 ;  /* 0x00007610ff327816 */ /* 0x000fe20000000032 */
[----:B---3--:R-:W-:Y:S01]  /*7350*/  UIMAD UR22, UR22, 0x35, URZ ;  /* 0x00000035161678a4 */ /* 0x008fe2000f8e02ff */
[----:B------:R-:W0:Y:S01]  /*7360*/  LDCU UR27, c[0x0][0x3c4] ;  /* 0x00007880ff1b77ac */ /* 0x000e220008000800 */
[----:B-1----:R-:W-:Y:S01]  /*7370*/  IADD3 R136, P3, PT, R196, UR16, RZ ;  /* 0x00000010c4887c10 */ /* 0x002fe2000ff7e0ff */
[----:B------:R-:W1:Y:S03]  /*7380*/  LDCU UR28, c[0x0][0x3c4] ;  /* 0x00007880ff1c77ac */ /* 0x000e660008000800 */
[----:B------:R-:W-:-:S02]  /*7390*/  IADD3.X R137, PT, PT, R197, UR49, RZ, P3, !PT ;  /* 0x00000031c5897c10 */ /* 0x000fc40009ffe4ff */
[C---:B------:R-:W-:Y:S02]  /*73a0*/  IADD3 R164, P3, PT, R198.reuse, UR50, RZ ;  /* 0x00000032c6a47c10 */ /* 0x040fe4000ff7e0ff */
        /* <DEDUP_REMOVED lines=9> */
[----:B------:R-:W-:Y:S01]  /*7440*/  UIMAD UR24, UR24, 0x7, URZ ;  /* 0x00000007181878a4 */ /* 0x000fe2000f8e02ff */
[----:B------:R-:W-:Y:S01]  /*7450*/  PRMT R6, RZ, 0x7610, R6 ;  /* 0x00007610ff067816 */ /* 0x000fe20000000006 */
[----:B------:R-:W1:Y:S01]  /*7460*/  LDCU UR29, c[0x0][0x3c4] ;  /* 0x00007880ff1d77ac */ /* 0x000e620008000800 */
[----:B------:R3:W-:Y:S01]  /*7470*/  STL.64 [R1+0x670], R136 ;  /* 0x0006708801007387 */ /* 0x0007e20000100a00 */
[----:B------:R-:W-:Y:S01]  /*7480*/  PRMT R22, RZ, 0x7610, R22 ;  /* 0x00007610ff167816 */ /* 0x000fe20000000016 */
[----:B------:R-:W-:-:S02]  /*7490*/  UIMAD UR25, UR25, 0x7, URZ ;  /* 0x00000007191978a4 */ /* 0x000fc4000f8e02ff */
[----:B------:R3:W2:Y:S01]  /*74a0*/  @P2 LDG.E.U8 R83, desc[UR20][R138.64] ;  /* 0x000000148a532981 */ /* 0x0006a2000c1e1100 */
[----:B------:R-:W-:Y:S01]  /*74b0*/  UIMAD UR26, UR26, 0xe, URZ ;  /* 0x0000000e1a1a78a4 */ /* 0x000fe2000f8e02ff */
[----:B------:R-:W-:Y:S01]  /*74c0*/  PRMT R117, RZ, 0x7610, R117 ;  /* 0x00007610ff757816 */ /* 0x000fe20000000075 */
[----:B0-----:R-:W-:Y:S01]  /*74d0*/  UIMAD UR27, UR27, 0x16, URZ ;  /* 0x000000161b1b78a4 */ /* 0x001fe2000f8e02ff */
[----:B------:R-:W0:Y:S01]  /*74e0*/  LDCU UR30, c[0x0][0x3c4] ;  /* 0x00007880ff1e77ac */ /* 0x000e220008000800 */
[C---:B---3--:R-:W-:Y:S02]  /*74f0*/  IADD3 R136, P3, PT, R196.reuse, UR19, RZ ;  /* 0x00000013c4887c10 */ /* 0x048fe4000ff7e0ff */
[----:B------:R-:W-:Y:S02]  /*7500*/  IADD3 R138, P4, PT, R196, UR17, RZ ;  /* 0x00000011c48a7c10 */ /* 0x000fe4000ff9e0ff */
[----:B------:R-:W-:Y:S02]  /*7510*/  IADD3.X R137, PT, PT, R197, UR51, RZ, P3, !PT ;  /* 0x00000033c5897c10 */ /* 0x000fe40009ffe4ff */
[----:B------:R-:W-:-:S02]  /*7520*/  IADD3 R160, P3, PT, R198, UR53, RZ ;  /* 0x00000035c6a07c10 */ /* 0x000fc4000ff7e0ff */
[----:B------:R-:W-:Y:S01]  /*7530*/  IADD3.X R139, PT, PT, R197, UR50, RZ, P4, !PT ;  /* 0x00000032c58b7c10 */ /* 0x000fe2000a7fe4ff */
[----:B------:R-:W-:Y:S01]  /*7540*/  STL.64 [R1+0x698], R164 ;  /* 0x000698a401007387 */ /* 0x000fe20000100a00 */
[C---:B------:R-:W-:Y:S01]  /*7550*/  IADD3.X R161, PT, PT, R199.reuse, UR31, RZ, P3, !PT ;  /* 0x0000001fc7a17c10 */ /* 0x040fe20009ffe4ff */
[----:B------:R-:W-:Y:S01]  /*7560*/  USHF.R.S32.HI UR53, URZ, 0x1f, UR22 ;  /* 0x0000001fff357899 */ /* 0x000fe20008011416 */
[----:B------:R-:W-:Y:S01]  /*7570*/  IADD3 R158, P3, PT, R198, UR54, RZ ;  /* 0x00000036c69e7c10 */ /* 0x000fe2000ff7e0ff */
[----:B------:R-:W-:Y:S01]  /*7580*/  STL.64 [R1+0x2a0], R138 ;  /* 0x0002a08a01007387 */ /* 0x000fe20000100a00 */
[----:B------:R-:W-:Y:S02]  /*7590*/  USHF.R.S32.HI UR54, URZ, 0x1f, UR23 ;  /* 0x0000001fff367899 */ /* 0x000fe40008011417 */
[----:B------:R-:W-:Y:S01]  /*75a0*/  IADD3.X R159, PT, PT, R199, UR32, RZ, P3, !PT ;  /* 0x00000020c79f7c10 */ /* 0x000fe20009ffe4ff */
[----:B------:R-:W-:Y:S01]  /*75b0*/  STL.64 [R1+0x618], R162 ;  /* 0x000618a201007387 */ /* 0x000fe20000100a00 */
[----:B------:R-:W-:Y:S01]  /*75c0*/  PRMT R97, RZ, 0x7610, R97 ;  /* 0x00007610ff617816 */ /* 0x000fe20000000061 */
[----:B-1----:R-:W-:-:S02]  /*75d0*/  UIMAD UR28, UR28, 0x1e, URZ ;  /* 0x0000001e1c1c78a4 */ /* 0x002fc4000f8e02ff */
[----:B------:R1:W-:Y:S01]  /*75e0*/  STL.64 [R1+0x220], R136 ;  /* 0x0002208801007387 */ /* 0x0003e20000100a00 */
[----:B------:R-:W-:Y:S01]  /*75f0*/  PRMT R81, RZ, 0x7610, R81 ;  /* 0x00007610ff517816 */ /* 0x000fe20000000051 */
[----:B------:R-:W-:Y:S02]  /*7600*/  UIMAD UR29, UR29, 0x26, URZ ;  /* 0x000000261d1d78a4 */ /* 0x000fe4000f8e02ff */
[----:B------:R1:W3:Y:S01]  /*7610*/  @P2 LDG.E.U8 R36, desc[UR20][R136.64] ;  /* 0x0000001488242981 */ /* 0x0002e2000c1e1100 */
[----:B------:R-:W0:Y:S03]  /*7620*/  LDCU UR32, c[0x0][0x3c4] ;  /* 0x00007880ff2077ac */ /* 0x000e260008000800 */
[----:B------:R1:W2:Y:S01]  /*7630*/  @P2 LDG.E.U8 R50, desc[UR20][R138.64] ;  /* 0x000000148a322981 */ /* 0x0002a2000c1e1100 */
[----:B------:R-:W0:Y:S01]  /*7640*/  LDCU UR31, c[0x0][0x3c4] ;  /* 0x00007880ff1f77ac */ /* 0x000e220008000800 */
[----:B-1----:R-:W-:-:S02]  /*7650*/  IADD3 R136, P3, PT, R196, UR23, RZ ;  /* 0x00000017c4887c10 */ /* 0x002fc4000ff7e0ff */
[----:B------:R-:W-:Y:S02]  /*7660*/  IADD3 R138, P4, PT, R196, UR22, RZ ;  /* 0x00000016c48a7c10 */ /* 0x000fe4000ff9e0ff */
[C---:B------:R-:W-:Y:S02]  /*7670*/  IADD3.X R137, PT, PT, R197.reuse, UR54, RZ, P3, !PT ;  /* 0x00000036c5897c10 */ /* 0x040fe40009ffe4ff */
[----:B------:R-:W-:Y:S02]  /*7680*/  IADD3 R156, P3, PT, R198, UR55, RZ ;  /* 0x00000037c69c7c10 */ /* 0x000fe4000ff7e0ff */
[----:B------:R-:W-:Y:S01]  /*7690*/  IADD3.X R139, PT, PT, R197, UR53, RZ, P4, !PT ;  /* 0x00000035c58b7c10 */ /* 0x000fe2000a7fe4ff */
[----:B------:R-:W-:Y:S01]  /*76a0*/  USHF.R.S32.HI UR55, URZ, 0x1f, UR24 ;  /* 0x0000001fff377899 */ /* 0x000fe20008011418 */
[----:B------:R-:W-:Y:S01]  /*76b0*/  IADD3.X R157, PT, PT, R199, UR33, RZ, P3, !PT ;  /* 0x00000021c79d7c10 */ /* 0x000fe20009ffe4ff */
[----:B------:R-:W-:Y:S01]  /*76c0*/  STL.64 [R1+0x248], R160 ;  /* 0x000248a001007387 */ /* 0x000fe20000100a00 */
[----:B------:R-:W-:Y:S01]  /*76d0*/  IADD3 RZ, P3, PT, R196, UR24, RZ ;  /* 0x00000018c4ff7c10 */ /* 0x000fe2000ff7e0ff */
[----:B0-----:R-:W-:-:S02]  /*76e0*/  UIMAD UR30, UR30, 0x2e, URZ ;  /* 0x0000002e1e1e78a4 */ /* 0x001fc4000f8e02ff */
[----:B------:R-:W-:Y:S01]  /*76f0*/  STL.64 [R1+0x590], R138 ;  /* 0x0005908a01007387 */ /* 0x000fe20000100a00 */
[----:B------:R-:W-:Y:S01]  /*7700*/  PRMT R48, RZ, 0x7610, R48 ;  /* 0x00007610ff307816 */ /* 0x000fe20000000030 */
[----:B------:R-:W0:Y:S02]  /*7710*/  LDCU UR33, c[0x0][0x3c4] ;  /* 0x00007880ff2177ac */ /* 0x000e240008000800 */
[----:B------:R-:W-:Y:S04]  /*7720*/  STL.64 [R1+0x5b8], R158 ;  /* 0x0005b89e01007387 */ /* 0x000fe80000100a00 */
[----:B------:R1:W-:Y:S04]  /*7730*/  STL.64 [R1+0x510], R136 ;  /* 0x0005108801007387 */ /* 0x0003e80000100a00 */
[----:B------:R1:W2:Y:S04]  /*7740*/  @P2 LDG.E.U8 R6, desc[UR20][R136.64] ;  /* 0x0000001488062981 */ /* 0x0002a8000c1e1100 */
[----:B------:R0:W2:Y:S01]  /*7750*/  @P2 LDG.E.U8 R22, desc[UR20][R138.64] ;  /* 0x000000148a162981 */ /* 0x0000a2000c1e1100 */
[----:B-1----:R-:W-:-:S02]  /*7760*/  IADD3.X R137, PT, PT, R197, UR55, RZ, P3, !PT ;  /* 0x00000037c5897c10 */ /* 0x002fc40009ffe4ff */
[----:B------:R-:W-:Y:S01]  /*7770*/  IADD3 R154, P3, PT, R198, UR56, RZ ;  /* 0x00000038c69a7c10 */ /* 0x000fe2000ff7e0ff */
[----:B------:R-:W-:Y:S01]  /*7780*/  USHF.R.S32.HI UR56, URZ, 0x1f, UR26 ;  /* 0x0000001fff387899 */ /* 0x000fe2000801141a */
[C---:B------:R-:W-:Y:S01]  /*7790*/  VIADD R136, R196.reuse, UR25 ;  /* 0x00000019c4887c36 */ /* 0x040fe20008000000 */
[----:B0-----:R-:W-:Y:S02]  /*77a0*/  IADD3 R138, P4, PT, R196, UR26, RZ ;  /* 0x0000001ac48a7c10 */ /* 0x001fe4000ff9e0ff */
[----:B------:R-:W-:Y:S01]  /*77b0*/  IADD3.X R155, PT, PT, R199, UR34, RZ, P3, !PT ;  /* 0x00000022c79b7c10 */ /* 0x000fe20009ffe4ff */
[----:B------:R-:W-:Y:S01]  /*77c0*/  STL.64 [R1+0x538], R156 ;  /* 0x0005389c01007387 */ /* 0x000fe20000100a00 */
[----:B------:R-:W-:Y:S01]  /*77d0*/  IADD3 R152, P3, PT, R198, UR57, RZ ;  /* 0x00000039c6987c10 */ /* 0x000fe2000ff7e0ff */
[----:B------:R-:W-:Y:S01]  /*77e0*/  USHF.R.S32.HI UR57, URZ, 0x1f, UR27 ;  /* 0x0000001fff397899 */ /* 0x000fe2000801141b */
[----:B------:R-:W-:Y:S01]  /*77f0*/  IADD3.X R139, PT, PT, R197, UR56, RZ, P4, !PT ;  /* 0x00000038c58b7c10 */ /* 0x000fe2000a7fe4ff */
[----:B------:R0:W-:Y:S01]  /*7800*/  STL.64 [R1+0x810], R136 ;  /* 0x0008108801007387 */ /* 0x0001e20000100a00 */
[----:B------:R-:W-:-:S03]  /*7810*/  IADD3.X R153, PT, PT, R199, UR58, RZ, P3, !PT ;  /* 0x0000003ac7997c10 */ /* 0x000fc60009ffe4ff */
[----:B------:R0:W2:Y:S01]  /*7820*/  @P2 LDG.E.U8 R117, desc[UR20][R136.64] ;  /* 0x0000001488752981 */ /* 0x0000a2000c1e1100 */
[----:B------:R-:W-:Y:S01]  /*7830*/  USHF.R.S32.HI UR58, URZ, 0x1f, UR28 ;  /* 0x0000001fff3a7899 */ /* 0x000fe2000801141c */
[----:B------:R-:W-:Y:S01]  /*7840*/  IADD3 R150, P3, PT, R198, UR35, RZ ;  /* 0x00000023c6967c10 */ /* 0x000fe2000ff7e0ff */
[----:B------:R-:W1:Y:S01]  /*7850*/  LDCU UR34, c[0x0][0x3c4] ;  /* 0x00007880ff2277ac */ /* 0x000e620008000800 */
[----:B------:R-:W-:Y:S01]  /*7860*/  STL.64 [R1+0x788], R154 ;  /* 0x0007889a01007387 */ /* 0x000fe20000100a00 */
[----:B------:R-:W-:Y:S01]  /*7870*/  PRMT R34, RZ, 0x7610, R34 ;  /* 0x00007610ff227816 */ /* 0x000fe20000000022 */
[----:B------:R-:W-:Y:S02]  /*7880*/  UIMAD UR32, UR32, 0x3e, URZ ;  /* 0x0000003e202078a4 */ /* 0x000fe4000f8e02ff */
[----:B------:R1:W2:Y:S01]  /*7890*/  @P2 LDG.E.U8 R97, desc[UR20][R138.64] ;  /* 0x000000148a612981 */ /* 0x0002a2000c1e1100 */
[----:B0-----:R-:W-:Y:S01]  /*78a0*/  IADD3 R136, P4, PT, R196, UR27, RZ ;  /* 0x0000001bc4887c10 */ /* 0x001fe2000ff9e0ff */
[----:B------:R-:W0:Y:S02]  /*78b0*/  LDCU UR35, c[0x0][0x3c4] ;  /* 0x00007880ff2377ac */ /* 0x000e240008000800 */
[----:B------:R1:W-:Y:S01]  /*78c0*/  STL.64 [R1+0x760], R138 ;  /* 0x0007608a01007387 */ /* 0x0003e20000100a00 */
[----:B------:R-:W-:-:S02]  /*78d0*/  IADD3.X R137, PT, PT, R197, UR57, RZ, P4, !PT ;  /* 0x00000039c5897c10 */ /* 0x000fc4000a7fe4ff */
[----:B------:R-:W-:Y:S01]  /*78e0*/  IADD3.X R151, PT, PT, R199, UR59, RZ, P3, !PT ;  /* 0x0000003bc7977c10 */ /* 0x000fe20009ffe4ff */
[----:B------:R-:W-:Y:S02]  /*78f0*/  USHF.R.S32.HI UR59, URZ, 0x1f, UR29 ;  /* 0x0000001fff3b7899 */ /* 0x000fe4000801141d */
[----:B------:R0:W-:Y:S04]  /*7900*/  STL.64 [R1+0x6e0], R136 ;  /* 0x0006e08801007387 */ /* 0x0001e80000100a00 */
[----:B------:R0:W2:Y:S01]  /*7910*/  @P2 LDG.E.U8 R81, desc[UR20][R136.64] ;  /* 0x0000001488512981 */ /* 0x0000a2000c1e1100 */
[----:B-1----:R-:W-:-:S04]  /*7920*/  IADD3 R138, P4, PT, R196, UR28, RZ ;  /* 0x0000001cc48a7c10 */ /* 0x002fc8000ff9e0ff */
[C---:B------:R-:W-:Y:S02]  /*7930*/  IADD3.X R139, PT, PT, R197.reuse, UR58, RZ, P4, !PT ;  /* 0x0000003ac58b7c10 */ /* 0x040fe4000a7fe4ff */
[----:B------:R-:W-:Y:S01]  /*7940*/  IADD3 R148, P3, PT, R198, UR36, RZ ;  /* 0x00000024c6947c10 */ /* 0x000fe2000ff7e0ff */
[----:B------:R-:W-:Y:S01]  /*7950*/  STL.64 [R1+0x708], R152 ;  /* 0x0007089801007387 */ /* 0x000fe20000100a00 */
[----:B------:R-:W-:Y:S01]  /*7960*/  PRMT R64, RZ, 0x7610, R64 ;  /* 0x00007610ff407816 */ /* 0x000fe20000000040 */
[----:B------:R-:W-:Y:S01]  /*7970*/  UIMAD UR31, UR31, 0x36, URZ ;  /* 0x000000361f1f78a4 */ /* 0x000fe2000f8e02ff */
[----:B0-----:R-:W-:Y:S01]  /*7980*/  IADD3 R136, P4, PT, R196, UR29, RZ ;  /* 0x0000001dc4887c10 */ /* 0x001fe2000ff9e0ff */
[----:B------:R-:W-:Y:S01]  /*7990*/  STL.64 [R1+0x660], R138 ;  /* 0x0006608a01007387 */ /* 0x000fe20000100a00 */
[----:B------:R-:W0:Y:S02]  /*79a0*/  LDCU UR36, c[0x0][0x3c4] ;  /* 0x00007880ff2477ac */ /* 0x000e240008000800 */
[----:B------:R-:W-:Y:S01]  /*79b0*/  IADD3.X R137, PT, PT, R197, UR59, RZ, P4, !PT ;  /* 0x0000003bc5897c10 */ /* 0x000fe2000a7fe4ff */
[----:B------:R-:W-:Y:S01]  /*79c0*/  STL.64 [R1+0x688], R150 ;  /* 0x0006889601007387 */ /* 0x000fe20000100a00 */
[----:B------:R-:W-:Y:S01]  /*79d0*/  IADD3.X R149, PT, PT, R199, UR60, RZ, P3, !PT ;  /* 0x0000003cc7957c10 */ /* 0x000fe20009ffe4ff */
[----:B------:R-:W-:Y:S01]  /*79e0*/  USHF.R.S32.HI UR60, URZ, 0x1f, UR30 ;  /* 0x0000001fff3c7899 */ /* 0x000fe2000801141e */
[----:B------:R-:W-:Y:S01]  /*79f0*/  IADD3 R146, P3, PT, R198, UR37, RZ ;  /* 0x00000025c6927c10 */ /* 0x000fe2000ff7e0ff */
[----:B------:R1:W-:Y:S01]  /*7a00*/  STL.64 [R1+0x290], R136 ;  /* 0x0002908801007387 */ /* 0x0003e20000100a00 */
[----:B------:R-:W-:Y:S01]  /*7a10*/  PRMT R20, RZ, 0x7610, R20 ;  /* 0x00007610ff147816 */ /* 0x000fe20000000014 */
[----:B------:R-:W-:-:S02]  /*7a20*/  UIMAD UR33, UR33, 0xf, URZ ;  /* 0x0000000f212178a4 */ /* 0x000fc4000f8e02ff */
[----:B------:R1:W2:Y:S01]  /*7a30*/  @P2 LDG.E.U8 R48, desc[UR20][R136.64] ;  /* 0x0000001488302981 */ /* 0x0002a2000c1e1100 */
[----:B------:R-:W-:Y:S01]  /*7a40*/  IADD3.X R147, PT, PT, R199, UR61, RZ, P3, !PT ;  /* 0x0000003dc7937c10 */ /* 0x000fe20009ffe4ff */
[----:B------:R-:W-:Y:S01]  /*7a50*/  UIMAD UR34, UR34, 0x17, URZ ;  /* 0x00000017222278a4 */ /* 0x000fe2000f8e02ff */
[----:B------:R-:W-:Y:S01]  /*7a60*/  IADD3 R144, P3, PT, R198, UR62, RZ ;  /* 0x0000003ec6907c10 */ /* 0x000fe2000ff7e0ff */
[----:B------:R0:W2:Y:S01]  /*7a70*/  @P2 LDG.E.U8 R64, desc[UR20][R138.64] ;  /* 0x000000148a402981 */ /* 0x0000a2000c1e1100 */
[----:B------:R-:W-:Y:S01]  /*7a80*/  PRMT R4, RZ, 0x7610, R4 ;  /* 0x00007610ff047816 */ /* 0x000fe20000000004 */
[----:B------:R-:W-:Y:S01]  /*7a90*/  UIMAD UR35, UR35, 0x1f, URZ ;  /* 0x0000001f232378a4 */ /* 0x000fe2000f8e02ff */
[----:B------:R-:W-:Y:S01]  /*7aa0*/  PRMT R79, RZ, 0x7610, R79 ;  /* 0x00007610ff4f7816 */ /* 0x000fe2000000004f */
[----:B------:R-:W4:Y:S01]  /*7ab0*/  LDCU UR37, c[0x0][0x3c4] ;  /* 0x00007880ff2577ac */ /* 0x000f220008000800 */
[----:B-1----:R-:W-:-:S04]  /*7ac0*/  IADD3 R136, P4, PT, R196, UR30, RZ ;  /* 0x0000001ec4887c10 */ /* 0x002fc8000ff9e0ff */
[----:B------:R-:W-:Y:S01]  /*7ad0*/  IADD3.X R137, PT, PT, R197, UR60, RZ, P4, !PT ;  /* 0x0000003cc5897c10 */ /* 0x000fe2000a7fe4ff */
[----:B------:R-:W-:Y:S01]  /*7ae0*/  STL.64 [R1+0x608], R148 ;  /* 0x0006089401007387 */ /* 0x000fe20000100a00 */
[----:B------:R-:W-:Y:S01]  /*7af0*/  USHF.R.S32.HI UR62, URZ, 0x1f, UR32 ;  /* 0x0000001fff3e7899 */ /* 0x000fe20008011420 */
[----:B------:R-:W-:Y:S01]  /*7b00*/  IADD3.X R145, PT, PT, R199, UR38, RZ, P3, !PT ;  /* 0x00000026c7917c10 */ /* 0x000fe20009ffe4ff */
[----:B------:R-:W-:Y:S01]  /*7b10*/  USHF.R.S32.HI UR61, URZ, 0x1f, UR31 ;  /* 0x0000001fff3d7899 */ /* 0x000fe2000801141f */
[----:B------:R1:W-:Y:S01]  /*7b20*/  STL.64 [R1+0x210], R136 ;  /* 0x0002108801007387 */ /* 0x0003e20000100a00 */
[----:B0-----:R-:W-:Y:S01]  /*7b30*/  IADD3 R138, P4, PT, R196, UR31, RZ ;  /* 0x0000001fc48a7c10 */ /* 0x001fe2000ff9e0ff */
[----:B------:R-:W0:Y:S02]  /*7b40*/  LDCU UR38, c[0x0][0x3c4] ;  /* 0x00007880ff2677ac */ /* 0x000e240008000800 */
[----:B------:R1:W2:Y:S01]  /*7b50*/  @P2 LDG.E.U8 R34, desc[UR20][R136.64] ;  /* 0x0000001488222981 */ /* 0x0002a2000c1e1100 */
[----:B------:R-:W-:-:S02]  /*7b60*/  IADD3.X R139, PT, PT, R197, UR61, RZ, P4, !PT ;  /* 0x0000003dc58b7c10 */ /* 0x000fc4000a7fe4ff */
[----:B-1----:R-:W-:Y:S01]  /*7b70*/  IADD3 R136, P3, PT, R196, UR32, RZ ;  /* 0x00000020c4887c10 */ /* 0x002fe2000ff7e0ff */
[----:B------:R-:W-:Y:S03]  /*7b80*/  STL.64 [R1+0x238], R146 ;  /* 0x0002389201007387 */ /* 0x000fe60000100a00 */
[----:B------:R-:W-:Y:S01]  /*7b90*/  IADD3.X R137, PT, PT, R197, UR62, RZ, P3, !PT ;  /* 0x0000003ec5897c10 */ /* 0x000fe20009ffe4ff */
[----:B------:R1:W2:Y:S01]  /*7ba0*/  @P2 LDG.E.U8 R20, desc[UR20][R138.64] ;  /* 0x000000148a142981 */ /* 0x0002a2000c1e1100 */
[----:B------:R-:W-:Y:S01]  /*7bb0*/  IADD3 R142, P3, PT, R198, UR63, RZ ;  /* 0x0000003fc68e7c10 */ /* 0x000fe2000ff7e0ff */
[----:B------:R-:W-:Y:S02]  /*7bc0*/  USHF.R.S32.HI UR63, URZ, 0x1f, UR33 ;  /* 0x0000001fff3f7899 */ /* 0x000fe40008011421 */
[----:B------:R-:W-:Y:S01]  /*7bd0*/  IADD3 R208, P4, PT, R196, UR33, RZ ;  /* 0x00000021c4d07c10 */ /* 0x000fe2000ff9e0ff */
[----:B------:R-:W-:Y:S01]  /*7be0*/  STL.64 [R1+0x5a8], R144 ;  /* 0x0005a89001007387 */ /* 0x000fe20000100a00 */
[----:B------:R-:W-:Y:S01]  /*7bf0*/  IADD3.X R143, PT, PT, R199, UR64, RZ, P3, !PT ;  /* 0x00000040c78f7c10 */ /* 0x000fe20009ffe4ff */
[----:B------:R-:W-:-:S02]  /*7c00*/  USHF.R.S32.HI UR64, URZ, 0x1f, UR34 ;  /* 0x0000001fff407899 */ /* 0x000fc40008011422 */
[----:B------:R1:W-:Y:S01]  /*7c10*/  STL.64 [R1+0x580], R138 ;  /* 0x0005808a01007387 */ /* 0x0003e20000100a00 */
[----:B------:R-:W-:Y:S02]  /*7c20*/  IADD3.X R209, PT, PT, R197, UR63, RZ, P4, !PT ;  /* 0x0000003fc5d17c10 */ /* 0x000fe4000a7fe4ff */
[----:B------:R-:W-:Y:S01]  /*7c30*/  IADD3 RZ, P3, PT, R198, UR65, RZ ;  /* 0x00000041c6ff7c10 */ /* 0x000fe2000ff7e0ff */
[----:B------:R0:W-:Y:S01]  /*7c40*/  STL.64 [R1+0x500], R136 ;  /* 0x0005008801007387 */ /* 0x0001e20000100a00 */
[----:B------:R-:W-:Y:S02]  /*7c50*/  USHF.R.S32.HI UR65, URZ, 0x1f, UR35 ;  /* 0x0000001fff417899 */ /* 0x000fe40008011423 */
[----:B------:R-:W-:Y:S01]  /*7c60*/  UIMAD UR36, UR36, 0x27, URZ ;  /* 0x00000027242478a4 */ /* 0x000fe2000f8e02ff */
[----:B------:R0:W2:Y:S01]  /*7c70*/  @P2 LDG.E.U8 R4, desc[UR20][R136.64] ;  /* 0x0000001488042981 */ /* 0x0000a2000c1e1100 */
[----:B-1----:R-:W-:-:S03]  /*7c80*/  IADD3 R138, P5, PT, R196, UR34, RZ ;  /* 0x00000022c48a7c10 */ /* 0x002fc6000ffbe0ff */
[----:B------:R-:W-:Y:S01]  /*7c90*/  STL.64 [R1+0x528], R142 ;  /* 0x0005288e01007387 */ /* 0x000fe20000100a00 */
[----:B------:R-:W-:-:S03]  /*7ca0*/  IADD3.X R139, PT, PT, R197, UR64, RZ, P5, !PT ;  /* 0x00000040c58b7c10 */ /* 0x000fc6000affe4ff */
[----:B------:R-:W-:Y:S01]  /*7cb0*/  STL.64 [R1+0x750], R208 ;  /* 0x000750d001007387 */ /* 0x000fe20000100a00 */
[----:B0-----:R-:W-:-:S03]  /*7cc0*/  IADD3 R136, P4, PT, R196, UR35, RZ ;  /* 0x00000023c4887c10 */ /* 0x001fc6000ff9e0ff */
[----:B------:R0:W-:Y:S01]  /*7cd0*/  STL.64 [R1+0x6d0], R138 ;  /* 0x0006d08a01007387 */ /* 0x0001e20000100a00 */
[----:B------:R-:W-:-:S03]  /*7ce0*/  PRMT R115, RZ, 0x7610, R115 ;  /* 0x00007610ff737816 */ /* 0x000fc60000000073 */
[----:B------:R0:W2:Y:S01]  /*7cf0*/  @P2 LDG.E.U8 R79, desc[UR20][R138.64] ;  /* 0x000000148a4f2981 */ /* 0x0000a2000c1e1100 */
[----:B------:R-:W-:Y:S02]  /*7d00*/  IADD3.X R137, PT, PT, R197, UR65, RZ, P4, !PT ;  /* 0x00000041c5897c10 */ /* 0x000fe4000a7fe4ff */
[----:B------:R-:W-:Y:S01]  /*7d10*/  IADD3 R212, P4, PT, R196, UR36, RZ ;  /* 0x00000024c4d47c10 */ /* 0x000fe2000ff9e0ff */
[----:B------:R1:W2:Y:S01]  /*7d20*/  @P2 LDG.E.U8 R115, desc[UR20][R140.64] ;  /* 0x000000148c732981 */ /* 0x0002a2000c1e1100 */
[----:B------:R-:W-:Y:S02]  /*7d30*/  PRMT R62, RZ, 0x7610, R62 ;  /* 0x00007610ff3e7816 */ /* 0x000fe4000000003e */
[----:B0-----:R-:W-:Y:S01]  /*7d40*/  IADD3.X R139, PT, PT, R199, UR66, RZ, P3, !PT ;  /* 0x00000042c78b7c10 */ /* 0x001fe20009ffe4ff */
[----:B------:R-:W-:Y:S01]  /*7d50*/  USHF.R.S32.HI UR66, URZ, 0x1f, UR36 ;  /* 0x0000001fff427899 */ /* 0x000fe20008011424 */
[----:B------:R0:W-:Y:S01]  /*7d60*/  STL.64 [R1+0x650], R136 ;  /* 0x0006508801007387 */ /* 0x0001e20000100a00 */
[----:B------:R-:W-:Y:S01]  /*7d70*/  PRMT R95, RZ, 0x7610, R95 ;  /* 0x00007610ff5f7816 */ /* 0x000fe2000000005f */
[----:B------:R-:W-:-:S02]  /*7d80*/  UIMAD UR38, UR38, 0x37, URZ ;  /* 0x00000037262678a4 */ /* 0x000fc4000f8e02ff */
[----:B------:R0:W2:Y:S01]  /*7d90*/  @P2 LDG.E.U8 R62, desc[UR20][R136.64] ;  /* 0x00000014883e2981 */ /* 0x0000a2000c1e1100 */
[----:B------:R-:W-:Y:S02]  /*7da0*/  IADD3.X R213, PT, PT, R197, UR66, RZ, P4, !PT ;  /* 0x00000042c5d57c10 */ /* 0x000fe4000a7fe4ff */
[C---:B-1----:R-:W-:Y:S01]  /*7db0*/  IADD3 R140, P4, PT, R198.reuse, UR18, RZ ;  /* 0x00000012c68c7c10 */ /* 0x042fe2000ff9e0ff */
[----:B------:R-:W1:Y:S01]  /*7dc0*/  LDCU UR18, c[0x0][0x3c4] ;  /* 0x00007880ff1277ac */ /* 0x000e620008000800 */
[----:B------:R5:W2:Y:S01]  /*7dd0*/  @P2 LDG.E.U8 R95, desc[UR20][R208.64] ;  /* 0x00000014d05f2981 */ /* 0x000aa2000c1e1100 */
[----:B0-----:R-:W-:Y:S01]  /*7de0*/  IADD3 R136, P3, PT, R198, UR67, RZ ;  /* 0x00000043c6887c10 */ /* 0x001fe2000ff7e0ff */
[----:B----4-:R-:W-:-:S03]  /*7df0*/  UIMAD UR37, UR37, 0x2f, URZ ;  /* 0x0000002f252578a4 */ /* 0x010fc6000f8e02ff */
[----:B------:R-:W-:Y:S01]  /*7e00*/  IADD3.X R137, PT, PT, R199, UR68, RZ, P3, !PT ;  /* 0x00000044c7897c10 */ /* 0x000fe20009ffe4ff */
[----:B------:R-:W-:Y:S02]  /*7e10*/  USHF.R.S32.HI UR68, URZ, 0x1f, UR38 ;  /* 0x0000001fff447899 */ /* 0x000fe40008011426 */
[C---:B-----5:R-:W-:Y:S01]  /*7e20*/  IADD3 R208, P3, PT, R196.reuse, UR38, RZ ;  /* 0x00000026c4d07c10 */ /* 0x060fe2000ff7e0ff */
[----:B------:R-:W-:Y:S02]  /*7e30*/  USHF.R.S32.HI UR67, URZ, 0x1f, UR37 ;  /* 0x0000001fff437899 */ /* 0x000fe40008011425 */
[----:B------:R-:W-:Y:S02]  /*7e40*/  IADD3 R210, P5, PT, R196, UR37, RZ ;  /* 0x00000025c4d27c10 */ /* 0x000fe4000ffbe0ff */
[----:B------:R-:W-:Y:S02]  /*7e50*/  PRMT R29, RZ, 0x7610, R29 ;  /* 0x00007610ff1d7816 */ /* 0x000fe4000000001d */
[----:B------:R-:W-:-:S02]  /*7e60*/  IADD3.X R209, PT, PT, R197, UR68, RZ, P3, !PT ;  /* 0x00000044c5d17c10 */ /* 0x000fc40009ffe4ff */
[----:B------:R-:W-:Y:S02]  /*7e70*/  IADD3 RZ, P3, PT, R9, R198, RZ ;  /* 0x000000c609ff7210 */ /* 0x000fe40007f7e0ff */
[----:B------:R-:W-:Y:S01]  /*7e80*/  IADD3.X R211, PT, PT, R197, UR67, RZ, P5, !PT ;  /* 0x00000043c5d37c10 */ /* 0x000fe2000affe4ff */
[C---:B-1----:R-:W-:Y:S01]  /*7e90*/  VIADD R188, R198.reuse, UR18 ;  /* 0x00000012c6bc7c36 */ /* 0x042fe20008000000 */
[----:B------:R0:W4:Y:S01]  /*7ea0*/  @P2 LDG.E.U8 R29, desc[UR20][R170.64] ;  /* 0x00000014aa1d2981 */ /* 0x000122000c1e1100 */
[----:B------:R-:W-:Y:S01]  /*7eb0*/  PRMT R111, RZ, 0x7610, R111 ;  /* 0x00007610ff6f7816 */ /* 0x000fe2000000006f */
[C---:B------:R-:W-:Y:S01]  /*7ec0*/  VIADD R138, R198.reuse, UR69 ;  /* 0x00000045c68a7c36 */ /* 0x040fe20008000000 */
[----:B------:R-:W-:Y:S01]  /*7ed0*/  PRMT R100, RZ, 0x7610, R100 ;  /* 0x00007610ff647816 */ /* 0x000fe20000000064 */
[----:B------:R-:W-:Y:S04]  /*7ee0*/  STL.64 [R1+0x280], R212 ;  /* 0x000280d401007387 */ /* 0x000fe80000100a00 */
[----:B------:R-:W-:Y:S01]  /*7ef0*/  STL.64 [R1+0x778], R136 ;  /* 0x0007788801007387 */ /* 0x000fe20000100a00 */
[----:B0-----:R-:W-:-:S02]  /*7f00*/  VIADD R170, R198, UR70 ;  /* 0x00000046c6aa7c36 */ /* 0x001fc40008000000 */
[----:B------:R-:W-:Y:S01]  /*7f10*/  IMAD.X R171, R10, 0x1, R199, P3 ;  /* 0x000000010aab7824 */ /* 0x000fe200018e06c7 */
[----:B------:R-:W-:Y:S04]  /*7f20*/  STL.64 [R1+0x5f0], R210 ;  /* 0x0005f0d201007387 */ /* 0x000fe80000100a00 */
[----:B------:R-:W-:Y:S04]  /*7f30*/  STL.64 [R1+0x570], R208 ;  /* 0x000570d001007387 */ /* 0x000fe80000100a00 */
[----:B------:R-:W-:Y:S04]  /*7f40*/  STL.64 [R1+0x7e0], R188 ;  /* 0x0007e0bc01007387 */ /* 0x000fe80000100a00 */
[----:B------:R-:W-:Y:S01]  /*7f50*/  STL.64 [R1+0x840], R170 ;  /* 0x000840aa01007387 */ /* 0x000fe20000100a00 */
[----:B------:R-:W-:-:S03]  /*7f60*/  PRMT R84, RZ, 0x7610, R84 ;  /* 0x00007610ff547816 */ /* 0x000fc60000000054 */
[----:B------:R0:W-:Y:S04]  /*7f70*/  STL.64 [R1+0x7d0], R138 ;  /* 0x0007d08a01007387 */ /* 0x0001e80000100a00 */
[----:B------:R0:W5:Y:S01]  /*7f80*/  @P2 LDG.E.U8 R111, desc[UR20][R138.64] ;  /* 0x000000148a6f2981 */ /* 0x000162000c1e1100 */
[----:B------:R-:W-:-:S03]  /*7f90*/  IADD3.X R141, PT, PT, R199, UR39, RZ, P4, !PT ;  /* 0x00000027c78d7c10 */ /* 0x000fc6000a7fe4ff */
[----:B------:R1:W2:Y:S01]  /*7fa0*/  @P2 LDG.E.U8 R100, desc[UR20][R136.64] ;  /* 0x0000001488642981 */ /* 0x0002a2000c1e1100 */
[----:B------:R-:W-:Y:S02]  /*7fb0*/  PRMT R67, RZ, 0x7610, R67 ;  /* 0x00007610ff437816 */ /* 0x000fe40000000043 */
[----:B------:R-:W-:Y:S01]  /*7fc0*/  PRMT R51, RZ, 0x7610, R51 ;  /* 0x00007610ff337816 */ /* 0x000fe20000000033 */
[----:B------:R3:W2:Y:S01]  /*7fd0*/  @P2 LDG.E.U8 R84, desc[UR20][R140.64] ;  /* 0x000000148c542981 */ /* 0x0006a2000c1e1100 */
[C---:B0-----:R-:W-:Y:S01]  /*7fe0*/  IADD3 R138, P3, PT, R198.reuse, UR5, RZ ;  /* 0x00000005c68a7c10 */ /* 0x041fe2000ff7e0ff */
[----:B------:R-:W0:Y:S01]  /*7ff0*/  LDCU UR5, c[0x0][0x3c4] ;  /* 0x00007880ff0577ac */ /* 0x000e220008000800 */
[C---:B-1----:R-:W-:Y:S02]  /*8000*/  IADD3 R136, P5, PT, R198.reuse, UR6, RZ ;  /* 0x00000006c6887c10 */ /* 0x042fe4000ffbe0ff */
[C---:B------:R-:W-:Y:S02]  /*8010*/  IADD3.X R139, PT, PT, R199.reuse, UR40, RZ, P3, !PT ;  /* 0x00000028c78b7c10 */ /* 0x040fe40009ffe4ff */
[----:B------:R-:W-:Y:S01]  /*8020*/  IADD3.X R137, PT, PT, R199, UR41, RZ, P5, !PT ;  /* 0x00000029c7897c10 */ /* 0x000fe2000affe4ff */
[----:B------:R3:W-:Y:S04]  /*8030*/  STL.64 [R1+0x6f8], R140 ;  /* 0x0006f88c01007387 */ /* 0x0007e80000100a00 */
[----:B------:R1:W-:Y:S04]  /*8040*/  STL.64 [R1+0x678], R138 ;  /* 0x0006788a01007387 */ /* 0x0003e80000100a00 */
[----:B------:R1:W2:Y:S01]  /*8050*/  @P2 LDG.E.U8 R67, desc[UR20][R138.64] ;  /* 0x000000148a432981 */ /* 0x0002a2000c1e1100 */
[----:B---3--:R-:W-:-:S03]  /*8060*/  IADD3 R140, P3, PT, R198, UR7, RZ ;  /* 0x00000007c68c7c10 */ /* 0x008fc6000ff7e0ff */
[----:B------:R3:W-:Y:S01]  /*8070*/  STL.64 [R1+0x2a8], R136 ;  /* 0x0002a88801007387 */ /* 0x0007e20000100a00 */
[----:B------:R-:W-:-:S03]  /*8080*/  PRMT R37, RZ, 0x7610, R37 ;  /* 0x00007610ff257816 */ /* 0x000fc60000000025 */
[----:B------:R3:W2:Y:S01]  /*8090*/  @P2 LDG.E.U8 R51, desc[UR20][R136.64] ;  /* 0x0000001488332981 */ /* 0x0006a2000c1e1100 */
[C---:B-1----:R-:W-:Y:S02]  /*80a0*/  IADD3 R138, P4, PT, R198.reuse, UR8, RZ ;  /* 0x00000008c68a7c10 */ /* 0x042fe4000ff9e0ff */
[C---:B------:R-:W-:Y:S02]  /*80b0*/  IADD3.X R141, PT, PT, R199.reuse, UR42, RZ, P3, !PT ;  /* 0x0000002ac78d7c10 */ /* 0x040fe40009ffe4ff */
[----:B------:R-:W-:Y:S02]  /*80c0*/  IADD3.X R139, PT, PT, R199, UR43, RZ, P4, !PT ;  /* 0x0000002bc78b7c10 */ /* 0x000fe4000a7fe4ff */
[----:B------:R-:W-:Y:S01]  /*80d0*/  PRMT R10, RZ, 0x7610, R10 ;  /* 0x00007610ff0a7816 */ /* 0x000fe2000000000a */
[----:B------:R1:W2:Y:S01]  /*80e0*/  @P2 LDG.E.U8 R37, desc[UR20][R140.64] ;  /* 0x000000148c252981 */ /* 0x0002a2000c1e1100 */
[C---:B---3--:R-:W-:Y:S02]  /*80f0*/  IADD3 R136, P5, PT, R198.reuse, UR9, RZ ;  /* 0x00000009c6887c10 */ /* 0x048fe4000ffbe0ff */
[----:B------:R-:W-:-:S02]  /*8100*/  IADD3 RZ, P4, PT, R198, UR10, RZ ;  /* 0x0000000ac6ff7c10 */ /* 0x000fc4000ff9e0ff */
[----:B------:R-:W-:Y:S01]  /*8110*/  IADD3.X R137, PT, PT, R199, UR44, RZ, P5, !PT ;  /* 0x0000002cc7897c10 */ /* 0x000fe2000affe4ff */
[----:B------:R1:W-:Y:S01]  /*8120*/  STL.64 [R1+0x228], R140 ;  /* 0x0002288c01007387 */ /* 0x0003e20000100a00 */
[----:B------:R-:W-:Y:S02]  /*8130*/  PRMT R23, RZ, 0x7610, R23 ;  /* 0x00007610ff177816 */ /* 0x000fe40000000017 */
[----:B------:R-:W-:Y:S01]  /*8140*/  PRMT R109, RZ, 0x7610, R109 ;  /* 0x00007610ff6d7816 */ /* 0x000fe2000000006d */
[----:B------:R-:W-:Y:S01]  /*8150*/  STL.64 [R1+0x598], R138 ;  /* 0x0005988a01007387 */ /* 0x000fe20000100a00 */
[----:B------:R-:W-:-:S03]  /*8160*/  IADD3 RZ, P3, PT, R198, UR12, RZ ;  /* 0x0000000cc6ff7c10 */ /* 0x000fc6000ff7e0ff */
[----:B------:R3:W-:Y:S01]  /*8170*/  STL.64 [R1+0x518], R136 ;  /* 0x0005188801007387 */ /* 0x0007e20000100a00 */
[----:B------:R-:W-:-:S03]  /*8180*/  PRMT R110, RZ, 0x7610, R110 ;  /* 0x00007610ff6e7816 */ /* 0x000fc6000000006e */
[----:B------:R3:W2:Y:S01]  /*8190*/  @P2 LDG.E.U8 R10, desc[UR20][R136.64] ;  /* 0x00000014880a2981 */ /* 0x0006a2000c1e1100 */
[C---:B-1----:R-:W-:Y:S01]  /*81a0*/  VIADD R140, R198.reuse, UR11 ;  /* 0x0000000bc68c7c36 */ /* 0x042fe20008000000 */
[C---:B------:R-:W-:Y:S02]  /*81b0*/  IADD3.X R141, PT, PT, R199.reuse, UR45, RZ, P4, !PT ;  /* 0x0000002dc78d7c10 */ /* 0x040fe4000a7fe4ff */
[----:B------:R1:W2:Y:S01]  /*81c0*/  @P2 LDG.E.U8 R23, desc[UR20][R138.64] ;  /* 0x000000148a172981 */ /* 0x0002a2000c1e1100 */
[----:B------:R-:W-:Y:S02]  /*81d0*/  PRMT R98, RZ, 0x7610, R98 ;  /* 0x00007610ff627816 */ /* 0x000fe40000000062 */
[C---:B---3--:R-:W-:Y:S01]  /*81e0*/  IADD3 R136, P4, PT, R198.reuse, UR14, RZ ;  /* 0x0000000ec6887c10 */ /* 0x048fe2000ff9e0ff */
[----:B------:R3:W-:Y:S01]  /*81f0*/  STL.64 [R1+0x818], R140 ;  /* 0x0008188c01007387 */ /* 0x0007e20000100a00 */
[----:B-1----:R-:W-:Y:S01]  /*8200*/  VIADD R138, R198, UR13 ;  /* 0x0000000dc68a7c36 */ /* 0x002fe20008000000 */
[----:B------:R-:W-:-:S02]  /*8210*/  IADD3.X R139, PT, PT, R199, UR46, RZ, P3, !PT ;  /* 0x0000002ec78b7c10 */ /* 0x000fc40009ffe4ff */
[----:B------:R3:W2:Y:S01]  /*8220*/  @P2 LDG.E.U8 R109, desc[UR20][R140.64] ;  /* 0x000000148c6d2981 */ /* 0x0006a2000c1e1100 */
[----:B------:R-:W-:Y:S02]  /*8230*/  IADD3.X R137, PT, PT, R199, UR47, RZ, P4, !PT ;  /* 0x0000002fc7897c10 */ /* 0x000fe4000a7fe4ff */
[----:B------:R-:W-:Y:S01]  /*8240*/  PRMT R82, RZ, 0x7610, R82 ;  /* 0x00007610ff527816 */ /* 0x000fe20000000052 */
[----:B------:R1:W-:Y:S04]  /*8250*/  STL.64 [R1+0x7c0], R138 ;  /* 0x0007c08a01007387 */ /* 0x0003e80000100a00 */
[----:B------:R1:W2:Y:S01]  /*8260*/  @P2 LDG.E.U8 R110, desc[UR20][R138.64] ;  /* 0x000000148a6e2981 */ /* 0x0002a2000c1e1100 */
[----:B---3--:R-:W-:-:S03]  /*8270*/  IADD3 R140, P3, PT, R198, UR15, RZ ;  /* 0x0000000fc68c7c10 */ /* 0x008fc6000ff7e0ff */
[----:B------:R3:W-:Y:S01]  /*8280*/  STL.64 [R1+0x768], R136 ;  /* 0x0007688801007387 */ /* 0x0007e20000100a00 */
[----:B------:R-:W-:-:S03]  /*8290*/  IADD3.X R141, PT, PT, R199, UR48, RZ, P3, !PT ;  /* 0x00000030c78d7c10 */ /* 0x000fc60009ffe4ff */
[----:B------:R3:W2:Y:S01]  /*82a0*/  @P2 LDG.E.U8 R98, desc[UR20][R136.64] ;  /* 0x0000001488622981 */ /* 0x0006a2000c1e1100 */
[C---:B-1----:R-:W-:Y:S02]  /*82b0*/  IADD3 R138, P4, PT, R198.reuse, UR16, RZ ;  /* 0x00000010c68a7c10 */ /* 0x042fe4000ff9e0ff */
[----:B------:R-:W-:Y:S01]  /*82c0*/  PRMT R65, RZ, 0x7610, R65 ;  /* 0x00007610ff417816 */ /* 0x000fe20000000041 */
[----:B------:R1:W-:Y:S01]  /*82d0*/  STL.64 [R1+0x6e8], R140 ;  /* 0x0006e88c01007387 */ /* 0x0003e20000100a00 */
[----:B------:R-:W-:Y:S02]  /*82e0*/  IADD3.X R139, PT, PT, R199, UR49, RZ, P4, !PT ;  /* 0x00000031c78b7c10 */ /* 0x000fe4000a7fe4ff */
[----:B------:R-:W-:Y:S01]  /*82f0*/  PRMT R49, RZ, 0x7610, R49 ;  /* 0x00007610ff317816 */ /* 0x000fe20000000031 */
[----:B------:R1:W2:Y:S01]  /*8300*/  @P2 LDG.E.U8 R82, desc[UR20][R140.64] ;  /* 0x000000148c522981 */ /* 0x0002a2000c1e1100 */
[----:B---3--:R-:W-:-:S03]  /*8310*/  IADD3 R136, P3, PT, R198, UR17, RZ ;  /* 0x00000011c6887c10 */ /* 0x008fc6000ff7e0ff */
[----:B------:R3:W2:Y:S01]  /*8320*/  @P2 LDG.E.U8 R65, desc[UR20][R138.64] ;  /* 0x000000148a412981 */ /* 0x0006a2000c1e1100 */
[C---:B------:R-:W-:Y:S02]  /*8330*/  IADD3.X R137, PT, PT, R199.reuse, UR50, RZ, P3, !PT ;  /* 0x00000032c7897c10 */ /* 0x040fe40009ffe4ff */
[----:B-1----:R-:W-:Y:S01]  /*8340*/  IADD3 R140, P3, PT, R198, UR19, RZ ;  /* 0x00000013c68c7c10 */ /* 0x002fe2000ff7e0ff */
[----:B------:R3:W-:Y:S01]  /*8350*/  STL.64 [R1+0x668], R138 ;  /* 0x0006688a01007387 */ /* 0x0007e20000100a00 */
[----:B------:R-:W-:Y:S02]  /*8360*/  PRMT R35, RZ, 0x7610, R35 ;  /* 0x00007610ff237816 */ /* 0x000fe40000000023 */
[----:B------:R-:W-:Y:S01]  /*8370*/  PRMT R21, RZ, 0x7610, R21 ;  /* 0x00007610ff157816 */ /* 0x000fe20000000015 */
[----:B------:R1:W-:Y:S01]  /*8380*/  STL.64 [R1+0x298], R136 ;  /* 0x0002988801007387 */ /* 0x0003e20000100a00 */
[----:B------:R-:W-:Y:S02]  /*8390*/  IADD3.X R141, PT, PT, R199, UR51, RZ, P3, !PT ;  /* 0x00000033c78d7c10 */ /* 0x000fe40009ffe4ff */
[----:B------:R-:W-:Y:S01]  /*83a0*/  PRMT R11, RZ, 0x7610, R11 ;  /* 0x00007610ff0b7816 */ /* 0x000fe2000000000b */
[----:B------:R1:W2:Y:S01]  /*83b0*/  @P2 LDG.E.U8 R49, desc[UR20][R136.64] ;  /* 0x0000001488312981 */ /* 0x0002a2000c1e1100 */
[----:B------:R-:W-:-:S02]  /*83c0*/  PRMT R108, RZ, 0x7610, R108 ;  /* 0x00007610ff6c7816 */ /* 0x000fc4000000006c */
[----:B------:R-:W-:Y:S01]  /*83d0*/  PRMT R96, RZ, 0x7610, R96 ;  /* 0x00007610ff607816 */ /* 0x000fe20000000060 */
[----:B------:R0:W2:Y:S01]  /*83e0*/  @P2 LDG.E.U8 R35, desc[UR20][R140.64] ;  /* 0x000000148c232981 */ /* 0x0000a2000c1e1100 */
[----:B---3--:R-:W-:Y:S02]  /*83f0*/  IADD3 R138, P4, PT, R198, UR22, RZ ;  /* 0x00000016c68a7c10 */ /* 0x008fe4000ff9e0ff */
[----:B------:R-:W-:Y:S02]  /*8400*/  PRMT R80, RZ, 0x7610, R80 ;  /* 0x00007610ff507816 */ /* 0x000fe40000000050 */
[----:B------:R-:W-:Y:S02]  /*8410*/  PRMT R125, RZ, 0x7610, R125 ;  /* 0x00007610ff7d7816 */ /* 0x000fe4000000007d */
[----:B------:R-:W-:Y:S02]  /*8420*/  PRMT R124, RZ, 0x7610, R124 ;  /* 0x00007610ff7c7816 */ /* 0x000fe4000000007c */
[----:B------:R-:W-:-:S02]  /*8430*/  PRMT R63, RZ, 0x7610, R63 ;  /* 0x00007610ff3f7816 */ /* 0x000fc4000000003f */
[----:B------:R-:W-:Y:S01]  /*8440*/  PRMT R92, RZ, 0x7610, R92 ;  /* 0x00007610ff5c7816 */ /* 0x000fe2000000005c */
[----:B------:R0:W-:Y:S01]  /*8450*/  STL.64 [R1+0x218], R140 ;  /* 0x0002188c01007387 */ /* 0x0001e20000100a00 */
[----:B-1----:R-:W-:Y:S02]  /*8460*/  IADD3 R136, P3, PT, R198, UR23, RZ ;  /* 0x00000017c6887c10 */ /* 0x002fe4000ff7e0ff */
[----:B------:R-:W-:Y:S01]  /*8470*/  PRMT R76, RZ, 0x7610, R76 ;  /* 0x00007610ff4c7816 */ /* 0x000fe2000000004c */
[----:B------:R-:W3:Y:S01]  /*8480*/  @P2 LDG.E.U8 R125, desc[UR20][R196.64] ;  /* 0x00000014c47d2981 */ /* 0x000ee2000c1e1100 */
[C---:B------:R-:W-:Y:S02]  /*8490*/  IADD3.X R139, PT, PT, R199.reuse, UR53, RZ, P4, !PT ;  /* 0x00000035c78b7c10 */ /* 0x040fe4000a7fe4ff */
[----:B------:R-:W-:Y:S01]  /*84a0*/  PRMT R47, RZ, 0x7610, R47 ;  /* 0x00007610ff2f7816 */ /* 0x000fe2000000002f */
[----:B------:R-:W2:Y:S01]  /*84b0*/  @P2 LDG.E.U8 R124, desc[UR20][R198.64] ;  /* 0x00000014c67c2981 */ /* 0x000ea2000c1e1100 */
[----:B------:R-:W-:-:S02]  /*84c0*/  IADD3.X R137, PT, PT, R199, UR54, RZ, P3, !PT ;  /* 0x00000036c7897c10 */ /* 0x000fc40009ffe4ff */
[----:B------:R-:W-:Y:S01]  /*84d0*/  PRMT R59, RZ, 0x7610, R59 ;  /* 0x00007610ff3b7816 */ /* 0x000fe2000000003b */
[----:B------:R1:W4:Y:S01]  /*84e0*/  @P2 LDG.E.U8 R21, desc[UR20][R138.64] ;  /* 0x000000148a152981 */ /* 0x000322000c1e1100 */
[C---:B------:R-:W-:Y:S01]  /*84f0*/  IADD3 RZ, P3, PT, R198.reuse, UR24, RZ ;  /* 0x00000018c6ff7c10 */ /* 0x040fe2000ff7e0ff */
[----:B0-----:R-:W-:Y:S01]  /*8500*/  VIADD R140, R198, UR25 ;  /* 0x00000019c68c7c36 */ /* 0x001fe20008000000 */
[----:B------:R-:W-:Y:S01]  /*8510*/  PRMT R33, RZ, 0x7610, R33 ;  /* 0x00007610ff217816 */ /* 0x000fe20000000021 */
[----:B------:R1:W-:Y:S01]  /*8520*/  STL.64 [R1+0x588], R138 ;  /* 0x0005888a01007387 */ /* 0x0003e20000100a00 */
[----:B------:R-:W-:Y:S02]  /*8530*/  IADD3.X R141, PT, PT, R199, UR55, RZ, P3, !PT ;  /* 0x00000037c78d7c10 */ /* 0x000fe40009ffe4ff */
[----:B------:R-:W-:Y:S01]  /*8540*/  PRMT R45, RZ, 0x7610, R45 ;  /* 0x00007610ff2d7816 */ /* 0x000fe2000000002d */
[----:B------:R0:W-:Y:S01]  /*8550*/  STL.64 [R1+0x508], R136 ;  /* 0x0005088801007387 */ /* 0x0001e20000100a00 */
[----:B------:R-:W-:-:S02]  /*8560*/  PRMT R31, RZ, 0x7610, R31 ;  /* 0x00007610ff1f7816 */ /* 0x000fc4000000001f */
[----:B------:R-:W-:Y:S01]  /*8570*/  PRMT R17, RZ, 0x7610, R17 ;  /* 0x00007610ff117816 */ /* 0x000fe20000000011 */
[----:B------:R0:W4:Y:S01]  /*8580*/  @P2 LDG.E.U8 R11, desc[UR20][R136.64] ;  /* 0x00000014880b2981 */ /* 0x000122000c1e1100 */
[----:B------:R-:W-:Y:S02]  /*8590*/  PRMT R114, RZ, 0x7610, R114 ;  /* 0x00007610ff727816 */ /* 0x000fe40000000072 */
[----:B------:R-:W-:Y:S01]  /*85a0*/  PRMT R19, RZ, 0x7610, R19 ;  /* 0x00007610ff137816 */ /* 0x000fe20000000013 */
[----:B------:R-:W4:Y:S01]  /*85b0*/  @P2 LDG.E.U8 R92, desc[UR20][R206.64] ;  /* 0x00000014ce5c2981 */ /* 0x000f22000c1e1100 */
[----:B-1----:R-:W-:Y:S02]  /*85c0*/  IADD3 R138, P4, PT, R198, UR26, RZ ;  /* 0x0000001ac68a7c10 */ /* 0x002fe4000ff9e0ff */
[----:B------:R-:W-:Y:S01]  /*85d0*/  PRMT R106, RZ, 0x7610, R106 ;  /* 0x00007610ff6a7816 */ /* 0x000fe2000000006a */
[----:B------:R1:W-:Y:S01]  /*85e0*/  STL.64 [R1+0x808], R140 ;  /* 0x0008088c01007387 */ /* 0x0003e20000100a00 */
[----:B------:R-:W-:-:S02]  /*85f0*/  PRMT R94, RZ, 0x7610, R94 ;  /* 0x00007610ff5e7816 */ /* 0x000fc4000000005e */
[----:B------:R-:W-:Y:S01]  /*8600*/  PRMT R90, RZ, 0x7610, R90 ;  /* 0x00007610ff5a7816 */ /* 0x000fe2000000005a */
[----:B------:R1:W5:Y:S01]  /*8610*/  @P2 LDG.E.U8 R108, desc[UR20][R140.64] ;  /* 0x000000148c6c2981 */ /* 0x000362000c1e1100 */
[----:B0-----:R-:W-:Y:S02]  /*8620*/  IADD3 R136, P3, PT, R198, UR27, RZ ;  /* 0x0000001bc6887c10 */ /* 0x001fe4000ff7e0ff */
[----:B------:R-:W-:Y:S01]  /*8630*/  PRMT R74, RZ, 0x7610, R74 ;  /* 0x00007610ff4a7816 */ /* 0x000fe2000000004a */
[----:B------:R-:W5:Y:S01]  /*8640*/  @P2 LDG.E.U8 R76, desc[UR20][R204.64] ;  /* 0x00000014cc4c2981 */ /* 0x000f62000c1e1100 */
[C---:B------:R-:W-:Y:S02]  /*8650*/  IADD3.X R139, PT, PT, R199.reuse, UR56, RZ, P4, !PT ;  /* 0x00000038c78b7c10 */ /* 0x040fe4000a7fe4ff */
[----:B------:R-:W-:Y:S01]  /*8660*/  PRMT R12, RZ, 0x7610, R12 ;  /* 0x00007610ff0c7816 */ /* 0x000fe2000000000c */
[----:B------:R-:W5:Y:S01]  /*8670*/  @P2 LDG.E.U8 R59, desc[UR20][R202.64] ;  /* 0x00000014ca3b2981 */ /* 0x000f62000c1e1100 */
[----:B------:R-:W-:-:S02]  /*8680*/  IADD3.X R137, PT, PT, R199, UR57, RZ, P3, !PT ;  /* 0x00000039c7897c10 */ /* 0x000fc40009ffe4ff */
[----:B------:R-:W-:Y:S01]  /*8690*/  PRMT R57, RZ, 0x7610, R57 ;  /* 0x00007610ff397816 */ /* 0x000fe20000000039 */
[----:B------:R0:W5:Y:S01]  /*86a0*/  @P2 LDG.E.U8 R96, desc[UR20][R138.64] ;  /* 0x000000148a602981 */ /* 0x000162000c1e1100 */
[----:B-1----:R-:W-:Y:S02]  /*86b0*/  IADD3 R140, P3, PT, R198, UR28, RZ ;  /* 0x0000001cc68c7c10 */ /* 0x002fe4000ff7e0ff */
[----:B------:R-:W-:Y:S01]  /*86c0*/  PRMT R43, RZ, 0x7610, R43 ;  /* 0x00007610ff2b7816 */ /* 0x000fe2000000002b */
[----:B------:R0:W-:Y:S01]  /*86d0*/  STL.64 [R1+0x758], R138 ;  /* 0x0007588a01007387 */ /* 0x0001e20000100a00 */
[----:B------:R-:W-:Y:S02]  /*86e0*/  IADD3.X R141, PT, PT, R199, UR58, RZ, P3, !PT ;  /* 0x0000003ac78d7c10 */ /* 0x000fe40009ffe4ff */
[----:B------:R-:W-:Y:S01]  /*86f0*/  PRMT R61, RZ, 0x7610, R61 ;  /* 0x00007610ff3d7816 */ /* 0x000fe2000000003d */
[----:B------:R1:W-:Y:S01]  /*8700*/  STL.64 [R1+0x6d8], R136 ;  /* 0x0006d88801007387 */ /* 0x0003e20000100a00 */
[----:B------:R-:W-:-:S02]  /*8710*/  PRMT R15, RZ, 0x7610, R15 ;  /* 0x00007610ff0f7816 */ /* 0x000fc4000000000f */
[----:B------:R-:W-:Y:S01]  /*8720*/  PRMT R113, RZ, 0x7610, R113 ;  /* 0x00007610ff717816 */ /* 0x000fe20000000071 */
[----:B------:R1:W5:Y:S01]  /*8730*/  @P2 LDG.E.U8 R80, desc[UR20][R136.64] ;  /* 0x0000001488502981 */ /* 0x000362000c1e1100 */
[----:B------:R-:W-:Y:S02]  /*8740*/  PRMT R104, RZ, 0x7610, R104 ;  /* 0x00007610ff687816 */ /* 0x000fe40000000068 */
[----:B------:R-:W-:Y:S01]  /*8750*/  PRMT R88, RZ, 0x7610, R88 ;  /* 0x00007610ff587816 */ /* 0x000fe20000000058 */
[----:B------:R-:W5:Y:S01]  /*8760*/  @P2 LDG.E.U8 R45, desc[UR20][R200.64] ;  /* 0x00000014c82d2981 */ /* 0x000f62000c1e1100 */
[----:B0-----:R-:W-:Y:S02]  /*8770*/  IADD3 R138, P4, PT, R198, UR29, RZ ;  /* 0x0000001dc68a7c10 */ /* 0x001fe4000ff9e0ff */
[----:B------:R-:W-:Y:S01]  /*8780*/  PRMT R72, RZ, 0x7610, R72 ;  /* 0x00007610ff487816 */ /* 0x000fe20000000048 */
[----:B------:R0:W-:Y:S01]  /*8790*/  STL.64 [R1+0x658], R140 ;  /* 0x0006588c01007387 */ /* 0x0001e20000100a00 */
[----:B------:R-:W-:-:S02]  /*87a0*/  PRMT R55, RZ, 0x7610, R55 ;  /* 0x00007610ff377816 */ /* 0x000fc40000000037 */
[----:B------:R-:W-:Y:S01]  /*87b0*/  PRMT R41, RZ, 0x7610, R41 ;  /* 0x00007610ff297816 */ /* 0x000fe20000000029 */
[----:B------:R0:W5:Y:S01]  /*87c0*/  @P2 LDG.E.U8 R63, desc[UR20][R140.64] ;  /* 0x000000148c3f2981 */ /* 0x000162000c1e1100 */
[----:B-1----:R-:W-:Y:S02]  /*87d0*/  IADD3 R136, P3, PT, R198, UR30, RZ ;  /* 0x0000001ec6887c10 */ /* 0x002fe4000ff7e0ff */
        /* <DEDUP_REMOVED lines=8> */
[----:B0-----:R-:W-:Y:S02]  /*8860*/  IADD3 R140, P3, PT, R198, UR31, RZ ;  /* 0x0000001fc68c7c10 */ /* 0x001fe4000ff7e0ff */
        /* <DEDUP_REMOVED lines=11> */
[C---:B-1----:R-:W-:Y:S02]  /*8920*/  IADD3 R138, P4, PT, R198.reuse, UR32, RZ ;  /* 0x00000020c68a7c10 */ /* 0x042fe4000ff9e0ff */
[----:B------:R-:W-:Y:S01]  /*8930*/  PRMT R9, RZ, 0x7610, R9 ;  /* 0x00007610ff097816 */ /* 0x000fe20000000009 */
[----:B------:R1:W-:Y:S01]  /*8940*/  STL.64 [R1+0x578], R140 ;  /* 0x0005788c01007387 */ /* 0x0003e20000100a00 */
[----:B------:R-:W-:Y:S01]  /*8950*/  PRMT R78, RZ, 0x7610, R78 ;  /* 0x00007610ff4e7816 */ /* 0x000fe2000000004e */
[----:B------:R-:W-:Y:S01]  /*8960*/  UIMAD UR5, UR5, 0x3f, URZ ;  /* 0x0000003f050578a4 */ /* 0x000fe2000f8e02ff */
[----:B0-----:R-:W-:Y:S01]  /*8970*/  IADD3 R136, P3, PT, R198, UR33, RZ ;  /* 0x00000021c6887c10 */ /* 0x001fe2000ff7e0ff */
[----:B------:R1:W5:Y:S01]  /*8980*/  @P2 LDG.E.U8 R19, desc[UR20][R140.64] ;  /* 0x000000148c132981 */ /* 0x000362000c1e1100 */
[----:B------:R-:W-:-:S02]  /*8990*/  IADD3.X R139, PT, PT, R199, UR62, RZ, P4, !PT ;  /* 0x0000003ec78b7c10 */ /* 0x000fc4000a7fe4ff */
[----:B------:R-:W-:Y:S01]  /*89a0*/  PRMT R130, RZ, 0x7610, R130 ;  /* 0x00007610ff827816 */ /* 0x000fe20000000082 */
[----:B------:R-:W5:Y:S01]  /*89b0*/  @P2 LDG.E.U8 R106, desc[UR20][R182.64] ;  /* 0x00000014b66a2981 */ /* 0x000f62000c1e1100 */
[----:B------:R-:W-:Y:S02]  /*89c0*/  IADD3.X R137, PT, PT, R199, UR63, RZ, P3, !PT ;  /* 0x0000003fc7897c10 */ /* 0x000fe40009ffe4ff */
[----:B------:R-:W-:Y:S01]  /*89d0*/  PRMT R129, RZ, 0x7610, R129 ;  /* 0x00007610ff817816 */ /* 0x000fe20000000081 */
[----:B------:R-:W-:Y:S01]  /*89e0*/  STL.64 [R1+0x4f8], R138 ;  /* 0x0004f88a01007387 */ /* 0x000fe20000100a00 */
[----:B------:R-:W-:Y:S02]  /*89f0*/  PRMT R134, RZ, 0x7610, R134 ;  /* 0x00007610ff867816 */ /* 0x000fe40000000086 */
[----:B------:R-:W-:Y:S01]  /*8a00*/  PRMT R133, RZ, 0x7610, R133 ;  /* 0x00007610ff857816 */ /* 0x000fe20000000085 */
[----:B------:R0:W-:Y:S01]  /*8a10*/  STL.64 [R1+0x748], R136 ;  /* 0x0007488801007387 */ /* 0x0001e20000100a00 */
[----:B-1----:R-:W-:-:S02]  /*8a20*/  IADD3 R140, P3, PT, R198, UR34, RZ ;  /* 0x00000022c68c7c10 */ /* 0x002fc4000ff7e0ff */
[----:B------:R-:W-:Y:S01]  /*8a30*/  PRMT R131, RZ, 0x7610, R131 ;  /* 0x00007610ff837816 */ /* 0x000fe20000000083 */
[----:B------:R0:W5:Y:S01]  /*8a40*/  @P2 LDG.E.U8 R94, desc[UR20][R136.64] ;  /* 0x00000014885e2981 */ /* 0x000162000c1e1100 */
[C---:B------:R-:W-:Y:S02]  /*8a50*/  IADD3.X R141, PT, PT, R199.reuse, UR64, RZ, P3, !PT ;  /* 0x00000040c78d7c10 */ /* 0x040fe40009ffe4ff */
[----:B------:R-:W-:Y:S01]  /*8a60*/  PRMT R128, RZ, 0x7610, R128 ;  /* 0x00007610ff807816 */ /* 0x000fe20000000080 */
[----:B------:R-:W5:Y:S01]  /*8a70*/  @P2 LDG.E.U8 R90, desc[UR20][R180.64] ;  /* 0x00000014b45a2981 */ /* 0x000f62000c1e1100 */
[----:B------:R-:W-:Y:S02]  /*8a80*/  PRMT R127, RZ, 0x7610, R127 ;  /* 0x00007610ff7f7816 */ /* 0x000fe4000000007f */
[----:B------:R-:W-:Y:S01]  /*8a90*/  PRMT R126, RZ, 0x7610, R126 ;  /* 0x00007610ff7e7816 */ /* 0x000fe2000000007e */
[----:B------:R-:W5:Y:S01]  /*8aa0*/  @P2 LDG.E.U8 R74, desc[UR20][R178.64] ;  /* 0x00000014b24a2981 */ /* 0x000f62000c1e1100 */
[----:B------:R-:W-:Y:S01]  /*8ab0*/  VOTEU.ALL UP1, P1 ;  /* 0x0000000000ff7886 */ /* 0x000fe20000820000 */
[C---:B0-----:R-:W-:Y:S01]  /*8ac0*/  IADD3 R136, P4, PT, R198.reuse, UR35, RZ ;  /* 0x00000023c6887c10 */ /* 0x041fe2000ff9e0ff */
[----:B------:R-:W0:Y:S01]  /*8ad0*/  LDCU UR58, c[0x0][0x3d0] ;  /* 0x00007a00ff3a77ac */ /* 0x000e220008000800 */
[----:B------:R1:W5:Y:S02]  /*8ae0*/  @P2 LDG.E.U8 R12, desc[UR20][R138.64] ;  /* 0x000000148a0c2981 */ /* 0x000364000c1e1100 */
[----:B------:R-:W-:Y:S01]  /*8af0*/  IADD3.X R137, PT, PT, R199, UR65, RZ, P4, !PT ;  /* 0x00000041c7897c10 */ /* 0x000fe2000a7fe4ff */
[----:B------:R-:W0:Y:S01]  /*8b00*/  LDCU UR19, c[0x0][0x3d4] ;  /* 0x00007a80ff1377ac */ /* 0x000e220008000800 */
[----:B------:R-:W5:Y:S04]  /*8b10*/  @P2 LDG.E.U8 R57, desc[UR20][R176.64] ;  /* 0x00000014b0392981 */ /* 0x000f68000c1e1100 */
[----:B------:R-:W5:Y:S01]  /*8b20*/  @P2 LDG.E.U8 R43, desc[UR20][R174.64] ;  /* 0x00000014ae2b2981 */ /* 0x000f62000c1e1100 */
[----:B-1----:R-:W-:-:S03]  /*8b30*/  IADD3 R138, P3, PT, R198, UR36, RZ ;  /* 0x00000024c68a7c10 */ /* 0x002fc6000ff7e0ff */
[----:B------:R-:W-:Y:S01]  /*8b40*/  STL.64 [R1+0x6c8], R140 ;  /* 0x0006c88c01007387 */ /* 0x000fe20000100a00 */
[----:B------:R-:W-:-:S03]  /*8b50*/  IADD3.X R139, PT, PT, R199, UR66, RZ, P3, !PT ;  /* 0x00000042c78b7c10 */ /* 0x000fc60009ffe4ff */
[----:B------:R1:W-:Y:S04]  /*8b60*/  STL.64 [R1+0x648], R136 ;  /* 0x0006488801007387 */ /* 0x0003e80000100a00 */
[----:B------:R1:W5:Y:S04]  /*8b70*/  @P2 LDG.E.U8 R61, desc[UR20][R136.64] ;  /* 0x00000014883d2981 */ /* 0x000368000c1e1100 */
[----:B------:R-:W5:Y:S04]  /*8b80*/  @P2 LDG.E.U8 R15, desc[UR20][R172.64] ;  /* 0x00000014ac0f2981 */ /* 0x000f68000c1e1100 */
[----:B------:R-:W5:Y:S01]  /*8b90*/  @P2 LDG.E.U8 R113, desc[UR20][R170.64] ;  /* 0x00000014aa712981 */ /* 0x000f62000c1e1100 */
[----:B-1----:R-:W-:-:S03]  /*8ba0*/  IADD3 R136, P3, PT, R198, UR37, RZ ;  /* 0x00000025c6887c10 */ /* 0x002fc6000ff7e0ff */
[----:B------:R-:W5:Y:S01]  /*8bb0*/  @P2 LDG.E.U8 R104, desc[UR20][R168.64] ;  /* 0x00000014a8682981 */ /* 0x000f62000c1e1100 */
[----:B------:R-:W-:-:S03]  /*8bc0*/  IADD3.X R137, PT, PT, R199, UR67, RZ, P3, !PT ;  /* 0x00000043c7897c10 */ /* 0x000fc60009ffe4ff */
[----:B------:R-:W5:Y:S04]  /*8bd0*/  @P2 LDG.E.U8 R88, desc[UR20][R166.64] ;  /* 0x00000014a6582981 */ /* 0x000f68000c1e1100 */
        /* <DEDUP_REMOVED lines=13> */
[----:B------:R1:W5:Y:S01]  /*8cb0*/  @P2 LDG.E.U8 R78, desc[UR20][R140.64] ;  /* 0x000000148c4e2981 */ /* 0x000362000c1e1100 */
[----:B------:R-:W-:-:S03]  /*8cc0*/  USHF.R.S32.HI UR6, URZ, 0x1f, UR5 ;  /* 0x0000001fff067899 */ /* 0x000fc60008011405 */
[----:B------:R0:W-:Y:S04]  /*8cd0*/  STL.64 [R1+0x278], R138 ;  /* 0x0002788a01007387 */ /* 0x0001e80000100a00 */
[----:B------:R0:W5:Y:S01]  /*8ce0*/  @P2 LDG.E.U8 R130, desc[UR20][R138.64] ;  /* 0x000000148a822981 */ /* 0x000162000c1e1100 */
[----:B-1----:R-:W-:-:S03]  /*8cf0*/  IADD3 R140, P4, PT, R198, UR38, RZ ;  /* 0x00000026c68c7c10 */ /* 0x002fc6000ff9e0ff */
[----:B------:R1:W-:Y:S01]  /*8d00*/  STL.64 [R1+0x5e8], R136 ;  /* 0x0005e88801007387 */ /* 0x0003e20000100a00 */
[----:B------:R-:W-:-:S03]  /*8d10*/  IADD3.X R141, PT, PT, R199, UR68, RZ, P4, !PT ;  /* 0x00000044c78d7c10 */ /* 0x000fc6000a7fe4ff */
[----:B------:R1:W5:Y:S01]  /*8d20*/  @P2 LDG.E.U8 R129, desc[UR20][R136.64] ;  /* 0x0000001488812981 */ /* 0x000362000c1e1100 */
[----:B0-----:R-:W-:-:S03]  /*8d30*/  IADD3 R138, P3, PT, R196, UR5, RZ ;  /* 0x00000005c48a7c10 */ /* 0x001fc6000ff7e0ff */
[----:B------:R-:W5:Y:S01]  /*8d40*/  @P2 LDG.E.U8 R134, desc[UR20][R212.64] ;  /* 0x00000014d4862981 */ /* 0x000f62000c1e1100 */
[----:B------:R-:W-:-:S03]  /*8d50*/  IADD3.X R139, PT, PT, R197, UR6, RZ, P3, !PT ;  /* 0x00000006c58b7c10 */ /* 0x000fc60009ffe4ff */
[----:B------:R-:W5:Y:S01]  /*8d60*/  @P2 LDG.E.U8 R133, desc[UR20][R210.64] ;  /* 0x00000014d2852981 */ /* 0x000f62000c1e1100 */
[----:B-1----:R-:W-:-:S03]  /*8d70*/  IADD3 R136, P4, PT, R198, UR5, RZ ;  /* 0x00000005c6887c10 */ /* 0x002fc6000ff9e0ff */
[----:B------:R-:W5:Y:S01]  /*8d80*/  @P2 LDG.E.U8 R131, desc[UR20][R208.64] ;  /* 0x00000014d0832981 */ /* 0x000f62000c1e1100 */
[----:B------:R-:W-:-:S03]  /*8d90*/  IADD3.X R137, PT, PT, R199, UR6, RZ, P4, !PT ;  /* 0x00000006c7897c10 */ /* 0x000fc6000a7fe4ff */
[----:B------:R-:W5:Y:S04]  /*8da0*/  @P2 LDG.E.U8 R128, desc[UR20][R140.64] ;  /* 0x000000148c802981 */ /* 0x000f68000c1e1100 */
[----:B------:R-:W5:Y:S04]  /*8db0*/  @P2 LDG.E.U8 R127, desc[UR20][R138.64] ;  /* 0x000000148a7f2981 */ /* 0x000f68000c1e1100 */
[----:B------:R-:W5:Y:S01]  /*8dc0*/  @P2 LDG.E.U8 R126, desc[UR20][R136.64] ;  /* 0x00000014887e2981 */ /* 0x000f62000c1e1100 */
[----:B------:R-:W-:-:S04]  /*8dd0*/  @!UP0 UIADD3 UR6, UPT, UPT, -UR4, 0x100000, URZ ;  /* 0x0010000004068890 */ /* 0x000fc8000fffe1ff */
[----:B------:R-:W-:Y:S02]  /*8de0*/  @!UP0 USHF.L.U32 UR7, UR6, 0xb, URZ ;  /* 0x0000000b06078899 */ /* 0x000fe400080006ff */
[----:B------:R-:W-:-:S12]  /*8df0*/  @!UP0 USHF.L.U32 UR6, UR6, 0x1, URZ ;  /* 0x0000000106068899 */ /* 0x000fd800080006ff */
[----:B------:R0:W1:Y:S01]  /*8e00*/  @!UP1 SYNCS.EXCH.64 URZ, [UR75+0x16008], UR6 ;  /* 0x016008064bff95b2 */ /* 0x0000620008000100 */
[----:B------:R-:W-:Y:S04]  /*8e10*/  STS.U8 [R187+UR75+0x8400], R116 ;  /* 0x00840074bb007988 */ /* 0x000fe8000800004b */
[----:B---3--:R-:W-:Y:S04]  /*8e20*/  STS.U8 [R187+UR75+0x8000], R125 ;  /* 0x0080007dbb007988 */ /* 0x008fe8000800004b */
[----:B--2---:R-:W-:Y:S04]  /*8e30*/  STS.U8 [R187+UR75+0xa000], R124 ;  /* 0x00a0007cbb007988 */ /* 0x004fe8000800004b */
[----:B------:R-:W-:Y:S04]  /*8e40*/  STS.U8 [R187+UR75+0xa400], R115 ;  /* 0x00a40073bb007988 */ /* 0x000fe8000800004b */
[----:B------:R-:W-:Y:S04]  /*8e50*/  STS.U8 [R187+UR75+0x8800], R93 ;  /* 0x0088005dbb007988 */ /* 0x000fe8000800004b */
[----:B----4-:R-:W-:Y:S04]  /*8e60*/  STS.U8 [R187+UR75+0xa800], R92 ;  /* 0x00a8005cbb007988 */ /* 0x010fe8000800004b */
        /* <DEDUP_REMOVED lines=42> */
[----:B------:R-:W-:Y:S04]  /*9110*/  STL.64 [R1+0x568], R140 ;  /* 0x0005688c01007387 */ /* 0x000fe80000100a00 */
        /* <DEDUP_REMOVED lines=17> */
[----:B------:R2:W-:Y:S04]  /*9230*/  STS.U8 [R7+UR75+0x8e00], R68 ;  /* 0x008e004407007988 */ /* 0x0005e8000800004b */
[----:B------:R0:W-:Y:S01]  /*9240*/  STL.64 [R1+0x4e8], R136 ;  /* 0x0004e88801007387 */ /* 0x0001e20000100a00 */
[----:B------:R-:W-:-:S04]  /*9250*/  @!UP0 UIADD3 UR4, UPT, UPT, -UR4, 0x100000, URZ ;  /* 0x0010000004048890 */ /* 0x000fc8000fffe1ff */
[----:B------:R-:W-:Y:S02]  /*9260*/  @!UP0 USHF.L.U32 UR5, UR4, 0xb, URZ ;  /* 0x0000000b04058899 */ /* 0x000fe400080006ff */
[----:B------:R-:W-:Y:S01]  /*9270*/  @!UP0 USHF.L.U32 UR4, UR4, 0x1, URZ ;  /* 0x0000000104048899 */ /* 0x000fe200080006ff */
[----:B--2---:R-:W2:Y:S01]  /*9280*/  LDC.64 R68, c[0x0][0x390] ;  /* 0x0000e400ff447b82 */ /* 0x004ea20000000a00 */
[----:B------:R-:W-:Y:S01]  /*9290*/  ISETP.EQ.U32.AND P3, PT, RZ, UR52, P2 ;  /* 0x00000034ff007c0c */ /* 0x000fe20009762070 */
[----:B------:R0:W-:Y:S01]  /*92a0*/  STS.U8 [R7+UR75+0x8200], R120 ;  /* 0x0082007807007988 */ /* 0x0001e2000800004b */
[----:B------:R-:W-:-:S03]  /*92b0*/  VOTEU.ALL UP1, P1 ;  /* 0x0000000000ff7886 */ /* 0x000fc60000820000 */
[----:B------:R0:W-:Y:S04]  /*92c0*/  STS.U8 [R7+UR75+0xa200], R111 ;  /* 0x00a2006f07007988 */ /* 0x0001e8000800004b */
        /* <DEDUP_REMOVED lines=44> */
[----:B------:R0:W-:Y:S01]  /*9590*/  STS.U8 [R3+UR75+0xbf00], R12 ;  /* 0x00bf000c03007988 */ /* 0x0001e2000800004b */
[----:B------:R-:W-:-:S03]  /*95a0*/  UIADD3 UR53, UPT, UPT, UR75, 0xc000, URZ ;  /* 0x0000c0004b357890 */ /* 0x000fc6000fffe0ff */
[----:B------:R0:W-:Y:S01]  /*95b0*/  STS.U8 [R0+UR75+0x8380], R117 ;  /* 0x0083807500007988 */ /* 0x0001e2000800004b */
[----:B------:R-:W-:-:S03]  /*95c0*/  UIADD3 UR68, UPT, UPT, UR73, 0x100, URZ ;  /* 0x0000010049447890 */ /* 0x000fc6000fffe0ff */
        /* <DEDUP_REMOVED lines=15> */
[----:B-1----:R1:W-:Y:S06]  /*96c0*/  MEMBAR.ALL.CTA ;  /* 0x0000000000007992 */ /* 0x0023ec0000008000 */
[----:B-1----:R-:W-:Y:S04]  /*96d0*/  FENCE.VIEW.ASYNC.S ;  /* 0x00000000000073c6 */ /* 0x002fe80000000000 */
[----:B------:R-:W1:Y:S02]  /*96e0*/  FENCE.VIEW.ASYNC.S ;  /* 0x00000000000073c6 */ /* 0x000e640000000000 */
[----:B-1----:R0:W1:Y:S02]  /*96f0*/  @!UP1 SYNCS.EXCH.64 URZ, [UR75+0xc000], UR4 ;  /* 0x00c000044bff95b2 */ /* 0x0020640008000100 */
[----:B-1----:R-:W-:Y:S06]  /*9700*/  BAR.SYNC.DEFER_BLOCKING 0x0 ;  /* 0x0000000000007b1d */ /* 0x002fec0000010000 */
[----:B0-2---:R-:W-:Y:S05]  /*9710*/  @!P3 BRA `(.L_x_6) ;  /* 0x0000000000d8b947 */ /* 0x005fea0003800000 */
[----:B------:R-:W-:Y:S02]  /*9720*/  USHF.R.U32.HI UR10, URZ, 0x4, UR75 ;  /* 0x00000004ff0a7899 */ /* 0x000fe4000801164b */
[----:B------:R-:W-:Y:S02]  /*9730*/  UIADD3 UR5, UPT, UPT, UR75, 0x8000, URZ ;  /* 0x000080004b057890 */ /* 0x000fe4000fffe0ff */
[----:B------:R-:W-:Y:S02]  /*9740*/  USGXT.U32 UR10, UR10, 0xe ;  /* 0x0000000e0a0a789a */ /* 0x000fe40008000000 */
[----:B------:R-:W-:Y:S02]  /*9750*/  USHF.R.U32.HI UR5, URZ, 0x4, UR5 ;  /* 0x00000004ff057899 */ /* 0x000fe40008011605 */
[----:B------:R-:W-:Y:S02]  /*9760*/  UIADD3 UR26, UP1, UPT, UR10, 0x100, URZ ;  /* 0x000001000a1a7890 */ /* 0x000fe4000ff3e0ff */
[----:B------:R-:W-:Y:S01]  /*9770*/  USGXT.U32 UR8, UR5, 0xe ;  /* 0x0000000e0508789a */ /* 0x000fe20008000000 */
[----:B------:R-:W-:Y:S01]  /*9780*/  UMOV UR4, URZ ;  /* 0x000000ff00047c82 */ /* 0x000fe20008000000 */
[----:B------:R-:W-:Y:S01]  /*9790*/  UMOV UR6, URZ ;  /* 0x000000ff00067c82 */ /* 0x000fe20008000000 */
[----:B------:R-:W-:-:S02]  /*97a0*/  UIADD3.X UR27, UPT, UPT, UR4, 0x40004040, URZ, UP1, !UPT ;  /* 0x40004040041b7890 */ /* 0x000fc40008ffe4ff */
[----:B------:R-:W-:Y:S01]  /*97b0*/  UIADD3 UR34, UP1, UPT, UR8, 0x2, URZ ;  /* 0x0000000208227890 */ /* 0x000fe2000ff3e0ff */
[----:B------:R-:W-:Y:S01]  /*97c0*/  UMOV UR4, UR53 ;  /* 0x0000003500047c82 */ /* 0x000fe20008000000 */
[----:B------:R-:W-:Y:S02]  /*97d0*/  UMOV UR5, URZ ;  /* 0x000000ff00057c82 */ /* 0x000fe40008000000 */
[----:B------:R-:W-:Y:S01]  /*97e0*/  UIADD3.X UR35, UPT, UPT, UR6, 0x40004040, URZ, UP1, !UPT ;  /* 0x4000404006237890 */ /* 0x000fe20008ffe4ff */
[----:B------:R-:W-:Y:S01]  /*97f0*/  UMOV UR59, UR4 ;  /* 0x00000004003b7c82 */ /* 0x000fe20008000000 */
[----:B------:R-:W-:Y:S02]  /*9800*/  UIADD3.64 UR4, UPT, UPT, UR26, 0x100, URZ ;  /* 0x000001001a047897 */ /* 0x000fe4000fffe0ff */
[----:B------:R-:W-:Y:S02]  /*9810*/  UIADD3.64 UR44, UPT, UPT, UR34, 0x2, URZ ;  /* 0x00000002222c7897 */ /* 0x000fe4000fffe0ff */
[----:B------:R-:W-:-:S02]  /*9820*/  UIADD3.64 UR6, UPT, UPT, UR26, 0x200, URZ ;  /* 0x000002001a067897 */ /* 0x000fc4000fffe0ff */
[----:B------:R-:W-:Y:S02]  /*9830*/  UIADD3.64 UR46, UPT, UPT, UR34, 0x4, URZ ;  /* 0x00000004222e7897 */ /* 0x000fe4000fffe0ff */
[----:B------:R-:W-:Y:S02]  /*9840*/  UIADD3.64 UR36, UPT, UPT, UR26, 0x300, URZ ;  /* 0x000003001a247897 */ /* 0x000fe4000fffe0ff */
[----:B------:R-:W-:Y:S02]  /*9850*/  UIADD3.64 UR48, UPT, UPT, UR34, 0x1fe, URZ ;  /* 0x000001fe22307897 */ /* 0x000fe4000fffe0ff */
[----:B------:R-:W-:Y:S02]  /*9860*/  UIADD3.64 UR38, UPT, UPT, UR26, 0x400, URZ ;  /* 0x000004001a267897 */ /* 0x000fe4000fffe0ff */
[----:B------:R-:W-:Y:S02]  /*9870*/  UIADD3.64 UR50, UPT, UPT, UR34, 0x200, URZ ;  /* 0x0000020022327897 */ /* 0x000fe4000fffe0ff */
[----:B------:R-:W-:-:S02]  /*9880*/  UIADD3.64 UR40, UPT, UPT, UR26, 0x500, URZ ;  /* 0x000005001a287897 */ /* 0x000fc4000fffe0ff */
[----:B------:R-:W-:Y:S01]  /*9890*/  UIADD3.64 UR54, UPT, UPT, UR34, 0x202, URZ ;  /* 0x0000020222367897 */ /* 0x000fe2000fffe0ff */
[----:B------:R-:W-:Y:S01]  /*98a0*/  UMOV UR30, 0x0 ;  /* 0x00000000001e7882 */ /* 0x000fe20000000000 */
[----:B------:R-:W-:Y:S01]  /*98b0*/  UMOV UR31, 0x8108010 ;  /* 0x08108010001f7882 */ /* 0x000fe20000000000 */
[----:B------:R-:W-:Y:S01]  /*98c0*/  UIADD3.64 UR42, UPT, UPT, UR26, 0x600, URZ ;  /* 0x000006001a2a7897 */ /* 0x000fe2000fffe0ff */
[----:B------:R-:W-:Y:S01]  /*98d0*/  UMOV UR11, 0x40004040 ;  /* 0x40004040000b7882 */ /* 0x000fe20000000000 */
[----:B------:R-:W-:Y:S01]  /*98e0*/  UIADD3.64 UR56, UPT, UPT, UR34, 0x204, URZ ;  /* 0x0000020422387897 */ /* 0x000fe2000fffe0ff */
[----:B------:R-:W-:Y:S01]  /*98f0*/  UMOV UR9, 0x40004040 ;  /* 0x4000404000097882 */ /* 0x000fe20000000000 */
[----:B------:R-:W-:Y:S01]  /*9900*/  UMOV UR28, 0x0 ;  /* 0x00000000001c7882 */ /* 0x000fe20000000000 */
[----:B------:R-:W-:Y:S01]  /*9910*/  UMOV UR29, 0x8108010 ;  /* 0x08108010001d7882 */ /* 0x000fe20000000000 */
[----:B------:R-:W-:Y:S01]  /*9920*/  UMOV UR24, 0x0 ;  /* 0x0000000000187882 */ /* 0x000fe20000000000 */
[----:B------:R-:W-:Y:S01]  /*9930*/  UMOV UR25, 0x8108010 ;  /* 0x0810801000197882 */ /* 0x000fe20000000000 */
[----:B------:R0:W-:Y:S01]  /*9940*/  UTCQMMA gdesc[UR10], gdesc[UR8], tmem[UR68], tmem[UR30], idesc[UR31], !UPT ;  /* 0x00ff1e080a0075ea */ /* 0x0001e2000f800344 */
[----:B------:R-:W-:Y:S01]  /*9950*/  UMOV UR22, 0x0 ;  /* 0x0000000000167882 */ /* 0x000fe20000000000 */
[----:B------:R-:W-:Y:S01]  /*9960*/  UMOV UR23, 0x8108010 ;  /* 0x0810801000177882 */ /* 0x000fe20000000000 */
[----:B------:R0:W-:Y:S01]  /*9970*/  UTCQMMA gdesc[UR26], gdesc[UR34], tmem[UR68], tmem[UR28], idesc[UR29], UPT ;  /* 0x00ff1c221a0075ea */ /* 0x0001e2000b800344 */
        /* <DEDUP_REMOVED lines=12> */
[----:B------:R0:W-:Y:S01]  /*9a40*/  UTCQMMA gdesc[UR40], gdesc[UR54], tmem[UR68], tmem[UR12], idesc[UR13], UPT ;  /* 0x00ff0c36280075ea */ /* 0x0001e2000b800344 */
[----:B------:R0:W-:Y:S01]  /*9a50*/  UTCQMMA gdesc[UR42], gdesc[UR56], tmem[UR68], tmem[UR32], idesc[UR33], UPT ;  /* 0x00ff20382a0075ea */ /* 0x0001e2000b800344 */
[----:B------:R0:W-:Y:S01]  /*9a60*/  UTCBAR [UR59], URZ ;  /* 0x000000ff3b0073e9 */ /* 0x0001e200080000ff */
[----:B------:R-:W-:Y:S01]  /*9a70*/  NOP ;  /* 0x0000000000007918 */ /* 0x000fe20000000000 */
.L_x_6:
[----:B------:R-:W-:Y:S05]  /*9a80*/  @!P2 BRA `(.L_x_7) ;  /* 0x000000000008a947 */ /* 0x000fea0003800000 */
[----:B------:R-:W1:Y:S02]  /*9a90*/  SYNCS.PHASECHK.TRANS64.TRYWAIT P4, [UR75+0xc000], RZ ;  /* 0x00c000ffff0075a7 */ /* 0x000e64000808114b */
[----:B-1----:R-:W-:Y:S05]  /*9aa0*/  @!P4 BRA `(.L_x_8) ;  /* 0x000001a000b4c947 */ /* 0x002fea0003800000 */
.L_x_7:
[----:B------:R-:W1:Y:S01]  /*9ab0*/  S2R R76, SR_TID.X ;  /* 0x00000000004c7919 */ /* 0x000e620000002100 */
[----:B0-----:R-:W0:Y:S01]  /*9ac0*/  LDCU UR5, c[0x0][0x3d8] ;  /* 0x00007b00ff0577ac */ /* 0x001e220008000800 */
[----:B------:R-:W-:Y:S01]  /*9ad0*/  PRMT R183, RZ, 0x7610, R183 ;  /* 0x00007610ffb77816 */ /* 0x000fe200000000b7 */
[----:B------:R-:W-:Y:S01]  /*9ae0*/  BAR.SYNC.DEFER_BLOCKING 0x0 ;  /* 0x0000000000007b1d */ /* 0x000fe20000010000 */
[----:B------:R-:W-:-:S04]  /*9af0*/  UIMAD UR58, UR76, UR58, URZ ;  /* 0x0000003a4c3a72a4 */ /* 0x000fc8000f8e02ff */
[----:B------:R-:W-:Y:S01]  /*9b00*/  USHF.R.S32.HI UR4, URZ, 0x1f, UR58 ;  /* 0x0000001fff047899 */ /* 0x000fe2000801143a */
[----:B------:R-:W2:Y:S01]  /*9b10*/  LDCU UR6, c[0x0][0x3a8] ;  /* 0x00007500ff0677ac */ /* 0x000ea20008000800 */
[----:B------:R-:W2:Y:S01]  /*9b20*/  LDTM.x64 R4, tmem[UR72+0x100] ;  /* 0x00010048000479ee */ /* 0x000ea20008340000 */
[----:B------:R-:W-:Y:S01]  /*9b30*/  STL [R1+0x860], R199 ;  /* 0x000860c701007387 */ /* 0x000fe20000100800 */
[----:B------:R-:W3:Y:S03]  /*9b40*/  LDCU UR7, c[0x0][0x3d8] ;  /* 0x00007b00ff0777ac */ /* 0x000ee60008000800 */
[----:B------:R-:W-:Y:S04]  /*9b50*/  STL [R1+0x85c], R198 ;  /* 0x00085cc601007387 */ /* 0x000fe80000100800 */
[----:B------:R-:W-:Y:S04]  /*9b60*/  STL [R1+0x858], R197 ;  /* 0x000858c501007387 */ /* 0x000fe80000100800 */
[----:B------:R-:W-:Y:S01]  /*9b70*/  STL [R1+0x854], R196 ;  /* 0x000854c401007387 */ /* 0x000fe20000100800 */
[----:B------:R-:W4:Y:S01]  /*9b80*/  @!P1 SYNCS.CCTL.IV [UR75+0xc000] ;  /* 0x00c00000ff0099b1 */ /* 0x000f22000800004b */
[----:B------:R-:W-:Y:S01]  /*9b90*/  NOP ;  /* 0x0000000000007918 */ /* 0x000fe20000000000 */
[----:B-1----:R-:W-:-:S02]  /*9ba0*/  LOP3.LUT R0, R76, 0x3f, RZ, 0xc0, !PT ;  /* 0x0000003f4c007812 */ /* 0x002fc400078ec0ff */
[----:B------:R-:W-:Y:S01]  /*9bb0*/  SHF.R.U32.HI R2, RZ, 0x6, R76 ;  /* 0x00000006ff027819 */ /* 0x000fe2000001164c */
[----:B--2---:R-:W-:Y:S02]  /*9bc0*/  FMUL R72, R4, UR6 ;  /* 0x0000000604487c20 */ /* 0x004fe40008400000 */
[----:B------:R-:W-:Y:S01]  /*9bd0*/  IMAD R0, R0, UR19, RZ ;  /* 0x0000001300007c24 */ /* 0x000fe2000f8e02ff */
[----:B------:R-:W-:Y:S01]  /*9be0*/  SGXT.U32 R2, R2, 0x1 ;  /* 0x000000010202781a */ /* 0x000fe20000000000 */
[----:B------:R-:W-:Y:S01]  /*9bf0*/  FMUL R71, R5, UR6 ;  /* 0x0000000605477c20 */ /* 0x000fe20008400000 */
[----:B------:R-:W-:Y:S02]  /*9c00*/  LEA.HI R73, R76, 0xfe, RZ, 0x1a ;  /* 0x000000fe4c497811 */ /* 0x000fe400078fd0ff */
[----:B------:R-:W-:Y:S01]  /*9c10*/  IADD3 R3, P4, P5, R0, UR58, R68 ;  /* 0x0000003a00037c10 */ /* 0x000fe2000fd9e044 */
[----:B0-----:R-:W-:Y:S01]  /*9c20*/  IMAD R2, R2, UR5, RZ ;  /* 0x0000000502027c24 */ /* 0x001fe2000f8e02ff */
[----:B------:R-:W-:Y:S01]  /*9c30*/  SHF.R.S32.HI R0, RZ, 0x1f, R0 ;  /* 0x0000001fff007819 */ /* 0x000fe20000011400 */
[----:B------:R-:W-:Y:S01]  /*9c40*/  FMUL R68, R6, UR6 ;  /* 0x0000000606447c20 */ /* 0x000fe20008400000 */
[----:B------:R-:W-:Y:S01]  /*9c50*/  PRMT R182, RZ, 0x7610, R182 ;  /* 0x00007610ffb67816 */ /* 0x000fe200000000b6 */
[----:B------:R-:W0:Y:S01]  /*9c60*/  LDCU UR5, c[0x0][0x3d8] ;  /* 0x00007b00ff0577ac */ /* 0x000e220008000800 */
[----:B------:R-:W-:-:S02]  /*9c70*/  IADD3.X R0, PT, PT, R0, UR4, R69, P4, P5 ;  /* 0x0000000400007c10 */ /* 0x000fc4000a7ea445 */
[----:B------:R-:W-:Y:S01]  /*9c80*/  IADD3 R74, P4, PT, R2, R3, RZ ;  /* 0x00000003024a7210 */ /* 0x000fe20007f9e0ff */
[----:B------:R-:W1:Y:S01]  /*9c90*/  LDCU UR4, c[0x0][0x3d8] ;  /* 0x00007b00ff0477ac */ /* 0x000e620008000800 */
[----:B------:R-:W-:Y:S01]  /*9ca0*/  FMNMX3 R69, R72, R71, R68, !PT ;  /* 0x0000004748457276 */ /* 0x000fe20007800044 */
[----:B---3--:R-:W-:Y:S01]  /*9cb0*/  IMAD R68, R73, UR7, RZ ;  /* 0x0000000749447c24 */ /* 0x008fe2000f8e02ff */
[----:B------:R-:W-:Y:S01]  /*9cc0*/  LEA.HI.X.SX32 R75, R2, R0, 0x1, P4 ;  /* 0x00000000024b7211 */ /* 0x000fe200020f0eff */
[----:B------:R-:W-:Y:S01]  /*9cd0*/  FMUL R72, R7, UR6 ;  /* 0x0000000607487c20 */ /* 0x000fe20008400000 */
[----:B------:R-:W-:Y:S01]  /*9ce0*/  PRMT R181, RZ, 0x7610, R181 ;  /* 0x00007610ffb57816 */ /* 0x000fe200000000b5 */
[----:B------:R-:W-:Y:S02]  /*9cf0*/  FMUL R71, R8, UR6 ;  /* 0x0000000608477c20 */ /* 0x000fe40008400000 */
[----:B------:R2:W3:Y:S01]  /*9d00*/  @P2 LDG.E.U8 R183, desc[UR20][R74.64] ;  /* 0x000000144ab72981 */ /* 0x0004e2000c1e1100 */
[----:B------:R-:W-:-:S03]  /*9d10*/  IADD3 R184, P4, PT, R68, R3, RZ ;  /* 0x0000000344b87210 */ /* 0x000fc60007f9e0ff */
[----:B------:R2:W-:Y:S01]  /*9d20*/  STL.64 [R1+0x208], R74 ;  /* 0x0002084a01007387 */ /* 0x0005e20000100a00 */
[----:B------:R-:W-:-:S05]  /*9d30*/  LEA.HI.X.SX32 R185, R68, R0, 0x1, P4 ;  /* 0x0000000044b97211 */ /* 0x000fca00020f0eff */
[----:B------:R0:W4:Y:S01]  /*9d40*/  @P2 LDG.E.U8 R182, desc[UR20][R184.64] ;  /* 0x00000014b8b62981 */ /* 0x000122000c1e1100 */
[----:B--2---:R-:W-:-:S05]  /*9d50*/  LEA.HI R75, R76, 0xe, RZ, 0x1a ;  /* 0x0000000e4c4b7811 */ /* 0x004fca00078fd0ff */
[----:B-1----:R-:W-:Y:S01]  /*9d60*/  IMAD R68, R75, UR4, RZ ;  /* 0x000000044b447c24 */ /* 0x002fe2000f8e02ff */
[----:B------:R-:W1:Y:S01]  /*9d70*/  LDCU UR4, c[0x0][0x3d8] ;  /* 0x00007b00ff0477ac */ /* 0x000e620008000800 */
[----:B---3--:R-:W-:Y:S04]  /*9d80*/  STL [R1+0x894], R183 ;  /* 0x000894b701007387 */ /* 0x008fe80000100800 */
[----:B------:R0:W-:Y:S02]  /*9d90*/  STL.64 [R1+0x3b8], R184 ;  /* 0x0003b8b801007387 */ /* 0x0001e40000100a00 */
[----:B0-----:R-:W-:-:S04]  /*9da0*/  IADD3 R184, P4, PT, R68, R3, RZ ;  /* 0x0000000344b87210 */ /* 0x001fc80007f9e0ff */
[----:B------:R-:W-:-:S05]  /*9db0*/  LEA.HI.X.SX32 R185, R68, R0, 0x1, P4 ;  /* 0x0000000044b97211 */ /* 0x000fca00020f0eff */
[----:B------:R-:W2:Y:S01]  /*9dc0*/  @P2 LDG.E.U8 R181, desc[UR20][R184.64] ;  /* 0x00000014b8b52981 */ /* 0x000ea2000c1e1100 */
[----:B------:R-:W-:Y:S02]  /*9dd0*/  LEA.HI R75, R76, 0x1e, RZ, 0x1a ;  /* 0x0000001e4c4b7811 */ /* 0x000fe400078fd0ff */
[----:B------:R-:W-:Y:S01]  /*9de0*/  FMNMX3 R69, R69, R72, R71, !PT ;  /* 0x0000004845457276 */ /* 0x000fe20007800047 */
[----:B------:R-:W-:Y:S02]  /*9df0*/  FMUL R72, R9, UR6 ;  /* 0x0000000609487c20 */ /* 0x000fe40008400000 */
[----:B------:R-:W-:Y:S02]  /*9e00*/  IMAD R68, R75, UR5, RZ ;  /* 0x000000054b447c24 */ /* 0x000fe4000f8e02ff */
[----:B------:R-:W-:Y:S01]  /*9e10*/  FMUL R71, R10, UR6 ;  /* 0x000000060a477c20 */ /* 0x000fe20008400000 */
[----:B------:R-:W0:Y:S01]  /*9e20*/  LDCU UR5, c[0x0][0x3d8] ;  /* 0x00007b00ff0577ac */ /* 0x000e220008000800 */
[----:B----4-:R3:W-:Y:S01]  /*9e30*/  STL [R1+0x898], R182 ;  /* 0x000898b601007387 */ /* 0x0107e20000100800 */
[----:B------:R-:W-:Y:S01]  /*9e40*/  LEA.HI R75, R76, 0x2e, RZ, 0x1a ;  /* 0x0000002e4c4b7811 */ /* 0x000fe200078fd0ff */
[----:B------:R-:W-:Y:S01]  /*9e50*/  FMUL R74, R11, UR6 ;  /* 0x000000060b4a7c20 */ /* 0x000fe20008400000 */
[----:B------:R-:W-:Y:S01]  /*9e60*/  FMUL R73, R12, UR6 ;  /* 0x000000060c497c20 */ /* 0x000fe20008400000 */
[----:B------:R-:W-:-:S02]  /*9e70*/  FMNMX3 R69, R69, R72, R71, !PT ;  /* 0x0000004845457276 */ /* 0x000fc40007800047 */
[----:B------:R-:W-:Y:S02]  /*9e80*/  PRMT R180, RZ, 0x7610, R180 ;  /* 0x00007610ffb47816 */ /* 0x000fe400000000b4 */
[----:B---3--:R-:W-:Y:S01]  /*9e90*/  IADD3 R182, P4, PT, R68, R3, RZ ;  /* 0x0000000344b67210 */ /* 0x008fe20007f9e0ff */
[----:B------:R-:W-:Y:S01]  /*9ea0*/  FMUL R72, R13, UR6 ;  /* 0x000000060d487c20 */ /* 0x000fe20008400000 */
[----:B------:R-:W-:Y:S02]  /*9eb0*/  FMUL R71, R14, UR6 ;  /* 0x000000060e477c20 */ /* 0x000fe40008400000 */
[----:B------:R-:W-:Y:S01]  /*9ec0*/  LEA.HI.X.SX32 R183, R68, R0, 0x1, P4 ;  /* 0x0000000044b77211 */ /* 0x000fe200020f0eff */
[----:B-1----:R-:W-:Y:S01]  /*9ed0*/  IMAD R68, R75, UR4, RZ ;  /* 0x000000044b447c24 */ /* 0x002fe2000f8e02ff */
[----:B------:R-:W-:Y:S01]  /*9ee0*/  FMNMX3 R69, R69, R74, R73, !PT ;  /* 0x0000004a45457276 */ /* 0x000fe20007800049 */
[----:B------:R-:W-:Y:S01]  /*9ef0*/  STL.64 [R1+0x1d0], R184 ;  /* 0x0001d0b801007387 */ /* 0x000fe20000100a00 */
[----:B------:R-:W1:Y:S01]  /*9f00*/  LDCU UR4, c[0x0][0x3d8] ;  /* 0x00007b00ff0477ac */ /* 0x000e620008000800 */
[----:B------:R-:W-:Y:S01]  /*9f10*/  FMUL R74, R15, UR6 ;  /* 0x000000060f4a7c20 */ /* 0x000fe20008400000 */
[----:B------:R-:W-:Y:S01]  /*9f20*/  FMUL R73, R16, UR6 ;  /* 0x0000000610497c20 */ /* 0x000fe20008400000 */
[----:B------:R3:W4:Y:S01]  /*9f30*/  @P2 LDG.E.U8 R180, desc[UR20][R182.64] ;  /* 0x00000014b6b42981 */ /* 0x000722000c1e1100 */
[----:B------:R-:W-:-:S02]  /*9f40*/  FMNMX3 R69, R69, R72, R71, !PT ;  /* 0x0000004845457276 */ /* 0x000fc40007800047 */
[----:B------:R-:W-:Y:S01]  /*9f50*/  LEA.HI R75, R76, 0x3e, RZ, 0x1a ;  /* 0x0000003e4c4b7811 */ /* 0x000fe200078fd0ff */
[----:B------:R-:W-:Y:S01]  /*9f60*/  FMUL R72, R17, UR6 ;  /* 0x0000000611487c20 */ /* 0x000fe20008400000 */
[----:B------:R-:W-:Y:S01]  /*9f70*/  FMUL R71, R18, UR6 ;  /* 0x0000000612477c20 */ /* 0x000fe20008400000 */
[----:B------:R-:W-:Y:S02]  /*9f80*/  PRMT R179, RZ, 0x7610, R179 ;  /* 0x00007610ffb37816 */ /* 0x000fe400000000b3 */
[----:B------:R-:W-:Y:S01]  /*9f90*/  FMNMX3 R69, R69, R74, R73, !PT ;  /* 0x0000004a45457276 */ /* 0x000fe20007800049 */
[----:B------:R-:W-:Y:S01]  /*9fa0*/  FMUL R74, R19, UR6 ;  /* 0x00000006134a7c20 */ /* 0x000fe20008400000 */
[----:B------:R-:W-:Y:S02]  /*9fb0*/  FMUL R73, R20, UR6 ;  /* 0x0000000614497c20 */ /* 0x000fe40008400000 */
[----:B------:R-:W-:Y:S01]  /*9fc0*/  FMNMX3 R69, R69, R72, R71, !PT ;  /* 0x0000004845457276 */ /* 0x000fe20007800047 */
[----:B------:R-:W-:Y:S01]  /*9fd0*/  FMUL R72, R21, UR6 ;  /* 0x0000000615487c20 */ /* 0x000fe20008400000 */
[----:B------:R-:W-:-:S02]  /*9fe0*/  FMUL R71, R22, UR6 ;  /* 0x0000000616477c20 */ /* 0x000fc40008400000 */
[----:B------:R-:W-:Y:S01]  /*9ff0*/  FMNMX3 R69, R69, R74, R73, !PT ;  /* 0x0000004a45457276 */ /* 0x000fe20007800049 */
[----:B------:R-:W-:Y:S01]  /*a000*/  FMUL R74, R23, UR6 ;  /* 0x00000006174a7c20 */ /* 0x000fe20008400000 */
[----:B------:R-:W-:Y:S02]  /*a010*/  FMUL R73, R24, UR6 ;  /* 0x0000000618497c20 */ /* 0x000fe40008400000 */
        /* <DEDUP_REMOVED lines=20> */
[----:B------:R-:W-:Y:S01]  /*a160*/  PRMT R178, RZ, 0x7610, R178 ;  /* 0x00007610ffb27816 */ /* 0x000fe200000000b2 */
[----:B------:R-:W-:Y:S01]  /*a170*/  FMUL R71, R38, UR6 ;  /* 0x0000000626477c20 */ /* 0x000fe20008400000 */
        /* <DEDUP_REMOVED lines=8> */
[----:B------:R-:W-:Y:S01]  /*a200*/  FMUL R73, R44, UR6 ;  /* 0x000000062c497c20 */ /* 0x000fe20008400000 */
[----:B------:R-:W-:Y:S02]  /*a210*/  PRMT R174, RZ, 0x7610, R174 ;  /* 0x00007610ffae7816 */ /* 0x000fe400000000ae */
[----:B------:R-:W-:Y:S01]  /*a220*/  FMNMX3 R69, R69, R72, R71, !PT ;  /* 0x0000004845457276 */ /* 0x000fe20007800047 */
[----:B------:R-:W-:Y:S01]  /*a230*/  FMUL R72, R45, UR6 ;  /* 0x000000062d487c20 */ /* 0x000fe20008400000 */
[----:B------:R-:W-:-:S02]  /*a240*/  FMUL R71, R46, UR6 ;  /* 0x000000062e477c20 */ /* 0x000fc40008400000 */
[----:B------:R-:W-:Y:S01]  /*a250*/  FMNMX3 R69, R69, R74, R73, !PT ;  /* 0x0000004a45457276 */ /* 0x000fe20007800049 */
[----:B------:R-:W-:Y:S01]  /*a260*/  FMUL R74, R47, UR6 ;  /* 0x000000062f4a7c20 */ /* 0x000fe20008400000 */
[----:B------:R-:W-:Y:S02]  /*a270*/  FMUL R73, R48, UR6 ;  /* 0x0000000630497c20 */ /* 0x000fe40008400000 */
[----:B------:R-:W-:-:S04]  /*a280*/  FMNMX3 R69, R69, R72, R71, !PT ;  /* 0x0000004845457276 */ /* 0x000fc80007800047 */
[----:B------:R-:W-:Y:S02]  /*a290*/  FMNMX3 R71, R69, R74, R73, !PT ;  /* 0x0000004a45477276 */ /* 0x000fe40007800049 */
[----:B------:R-:W-:Y:S02]  /*a2a0*/  LEA.HI R69, R76, 0xae, RZ, 0x1a ;  /* 0x000000ae4c457811 */ /* 0x000fe400078fd0ff */
[----:B------:R-:W-:Y:S01]  /*a2b0*/  PRMT R173, RZ, 0x7610, R173 ;  /* 0x00007610ffad7816 */ /* 0x000fe200000000ad */
[----:B------:R-:W-:Y:S01]  /*a2c0*/  FMUL R73, R49, UR6 ;  /* 0x0000000631497c20 */ /* 0x000fe20008400000 */
[----:B------:R-:W-:Y:S01]  /*a2d0*/  FMUL R72, R50, UR6 ;  /* 0x0000000632487c20 */ /* 0x000fe20008400000 */
[----:B------:R-:W-:Y:S01]  /*a2e0*/  FMUL R74, R52, UR6 ;  /* 0x00000006344a7c20 */ /* 0x000fe20008400000 */
[----:B------:R-:W-:Y:S02]  /*a2f0*/  PRMT R171, RZ, 0x7610, R171 ;  /* 0x00007610ffab7816 */ /* 0x000fe400000000ab */
[----:B------:R-:W-:-:S02]  /*a300*/  PRMT R170, RZ, 0x7610, R170 ;  /* 0x00007610ffaa7816 */ /* 0x000fc400000000aa */
[----:B------:R-:W-:Y:S02]  /*a310*/  PRMT R172, RZ, 0x7610, R172 ;  /* 0x00007610ffac7816 */ /* 0x000fe400000000ac */
[----:B------:R-:W-:Y:S02]  /*a320*/  PRMT R169, RZ, 0x7610, R169 ;  /* 0x00007610ffa97816 */ /* 0x000fe400000000a9 */
[----:B------:R-:W-:Y:S02]  /*a330*/  PRMT R167, RZ, 0x7610, R167 ;  /* 0x00007610ffa77816 */ /* 0x000fe400000000a7 */
[----:B------:R-:W-:Y:S02]  /*a340*/  PRMT R168, RZ, 0x7610, R168 ;  /* 0x00007610ffa87816 */ /* 0x000fe400000000a8 */
[----:B------:R-:W-:Y:S02]  /*a350*/  PRMT R166, RZ, 0x7610, R166 ;  /* 0x00007610ffa67816 */ /* 0x000fe400000000a6 */
[----:B------:R-:W-:-:S02]  /*a360*/  PRMT R164, RZ, 0x7610, R164 ;  /* 0x00007610ffa47816 */ /* 0x000fc400000000a4 */
[----:B------:R-:W-:Y:S02]  /*a370*/  PRMT R163, RZ, 0x7610, R163 ;  /* 0x00007610ffa37816 */ /* 0x000fe400000000a3 */
[----:B------:R-:W-:Y:S02]  /*a380*/  PRMT R162, RZ, 0x7610, R162 ;  /* 0x00007610ffa27816 */ /* 0x000fe400000000a2 */
[----:B------:R-:W-:Y:S01]  /*a390*/  PRMT R161, RZ, 0x7610, R161 ;  /* 0x00007610ffa17816 */ /* 0x000fe200000000a1 */
[----:B--2---:R-:W-:Y:S04]  /*a3a0*/  STL [R1+0x89c], R181 ;  /* 0x00089cb501007387 */ /* 0x004fe80000100800 */
[----:B------:R3:W-:Y:S02]  /*a3b0*/  STL.64 [R1+0x188], R182 ;  /* 0x000188b601007387 */ /* 0x0007e40000100a00 */
[----:B---3--:R-:W-:-:S04]  /*a3c0*/  IADD3 R182, P4, PT, R68, R3, RZ ;  /* 0x0000000344b67210 */ /* 0x008fc80007f9e0ff */
[----:B------:R-:W-:Y:S01]  /*a3d0*/  LEA.HI.X.SX32 R183, R68, R0, 0x1, P4 ;  /* 0x0000000044b77211 */ /* 0x000fe200020f0eff */
[----:B0-----:R-:W-:Y:S01]  /*a3e0*/  IMAD R68, R75, UR5, RZ ;  /* 0x000000054b447c24 */ /* 0x001fe2000f8e02ff */
[----:B------:R-:W0:Y:S01]  /*a3f0*/  LDCU UR5, c[0x0][0x3d8] ;  /* 0x00007b00ff0577ac */ /* 0x000e220008000800 */
[----:B------:R-:W-:Y:S02]  /*a400*/  LEA.HI R75, R76, 0x4e, RZ, 0x1a ;  /* 0x0000004e4c4b7811 */ /* 0x000fe400078fd0ff */
[----:B------:R2:W-:Y:S04]  /*a410*/  STL.64 [R1+0x148], R182 ;  /* 0x000148b601007387 */ /* 0x0005e80000100a00 */
[----:B------:R2:W3:Y:S02]  /*a420*/  @P2 LDG.E.U8 R179, desc[UR20][R182.64] ;  /* 0x00000014b6b32981 */ /* 0x0004e4000c1e1100 */
[----:B--2---:R-:W-:-:S04]  /*a430*/  IADD3 R182, P4, PT, R68, R3, RZ ;  /* 0x0000000344b67210 */ /* 0x004fc80007f9e0ff */
[----:B------:R-:W-:Y:S01]  /*a440*/  LEA.HI.X.SX32 R183, R68, R0, 0x1, P4 ;  /* 0x0000000044b77211 */ /* 0x000fe200020f0eff */
[----:B-1----:R-:W-:Y:S01]  /*a450*/  IMAD R68, R75, UR4, RZ ;  /* 0x000000044b447c24 */ /* 0x002fe2000f8e02ff */
[----:B------:R-:W1:Y:S01]  /*a460*/  LDCU UR4, c[0x0][0x3d8] ;  /* 0x00007b00ff0477ac */ /* 0x000e620008000800 */
[----:B------:R-:W-:Y:S02]  /*a470*/  LEA.HI R75, R76, 0x5e, RZ, 0x1a ;  /* 0x0000005e4c4b7811 */ /* 0x000fe400078fd0ff */
[----:B------:R2:W3:Y:S01]  /*a480*/  @P2 LDG.E.U8 R178, desc[UR20][R182.64] ;  /* 0x00000014b6b22981 */ /* 0x0004e2000c1e1100 */
[----:B------:R-:W-:-:S04]  /*a490*/  IADD3 R238, P4, PT, R68, R3, RZ ;  /* 0x0000000344ee7210 */ /* 0x000fc80007f9e0ff */
[----:B------:R-:W-:Y:S01]  /*a4a0*/  LEA.HI.X.SX32 R239, R68, R0, 0x1, P4 ;  /* 0x0000000044ef7211 */ /* 0x000fe200020f0eff */
[----:B0-----:R-:W-:Y:S01]  /*a4b0*/  IMAD R68, R75, UR5, RZ ;  /* 0x000000054b447c24 */ /* 0x001fe2000f8e02ff */
[----:B------:R-:W0:Y:S01]  /*a4c0*/  LDCU UR5, c[0x0][0x3d8] ;  /* 0x00007b00ff0577ac */ /* 0x000e220008000800 */
[----:B------:R-:W-:-:S03]  /*a4d0*/  LEA.HI R75, R76, 0x6e, RZ, 0x1a ;  /* 0x0000006e4c4b7811 */ /* 0x000fc600078fd0ff */
[----:B------:R-:W-:-:S04]  /*a4e0*/  IADD3 R222, P4, PT, R68, R3, RZ ;  /* 0x0000000344de7210 */ /* 0x000fc80007f9e0ff */
[----:B------:R-:W-:Y:S01]  /*a4f0*/  LEA.HI.X.SX32 R223, R68, R0, 0x1, P4 ;  /* 0x0000000044df7211 */ /* 0x000fe200020f0eff */
[----:B-1----:R-:W-:Y:S01]  /*a500*/  IMAD R68, R75, UR4, RZ ;  /* 0x000000044b447c24 */ /* 0x002fe2000f8e02ff */
[----:B------:R-:W1:Y:S01]  /*a510*/  LDCU UR4, c[0x0][0x3d8] ;  /* 0x00007b00ff0477ac */ /* 0x000e620008000800 */
[----:B------:R-:W-:-:S03]  /*a520*/  LEA.HI R75, R76, 0x7e, RZ, 0x1a ;  /* 0x0000007e4c4b7811 */ /* 0x000fc600078fd0ff */
[----:B------:R-:W-:-:S04]  /*a530*/  IADD3 R206, P4, PT, R68, R3, RZ ;  /* 0x0000000344ce7210 */ /* 0x000fc80007f9e0ff */
[----:B------:R-:W-:Y:S01]  /*a540*/  LEA.HI.X.SX32 R207, R68, R0, 0x1, P4 ;  /* 0x0000000044cf7211 */ /* 0x000fe200020f0eff */
[----:B0-----:R-:W-:Y:S01]  /*a550*/  IMAD R68, R75, UR5, RZ ;  /* 0x000000054b447c24 */ /* 0x001fe2000f8e02ff */
[----:B------:R2:W-:Y:S01]  /*a560*/  STL.64 [R1+0x108], R182 ;  /* 0x000108b601007387 */ /* 0x0005e20000100a00 */
[----:B------:R-:W-:Y:S01]  /*a570*/  LEA.HI R75, R76, 0x8e, RZ, 0x1a ;  /* 0x0000008e4c4b7811 */ /* 0x000fe200078fd0ff */
[----:B------:R-:W0:Y:S02]  /*a580*/  LDCU UR5, c[0x0][0x3d8] ;  /* 0x00007b00ff0577ac */ /* 0x000e240008000800 */
[----:B------:R-:W-:Y:S01]  /*a590*/  STL [R1+0x868], R238 ;  /* 0x000868ee01007387 */ /* 0x000fe20000100800 */
[----:B--2---:R-:W-:-:S04]  /*a5a0*/  IADD3 R182, P4, PT, R68, R3, RZ ;  /* 0x0000000344b67210 */ /* 0x004fc80007f9e0ff */
[----:B------:R-:W-:Y:S01]  /*a5b0*/  LEA.HI.X.SX32 R183, R68, R0, 0x1, P4 ;  /* 0x0000000044b77211 */ /* 0x000fe200020f0eff */
[----:B-1----:R-:W-:Y:S01]  /*a5c0*/  IMAD R68, R75, UR4, RZ ;  /* 0x000000044b447c24 */ /* 0x002fe2000f8e02ff */
[----:B------:R-:W1:Y:S01]  /*a5d0*/  LDCU UR4, c[0x0][0x3d8] ;  /* 0x00007b00ff0477ac */ /* 0x000e620008000800 */
[----:B------:R-:W-:Y:S04]  /*a5e0*/  STL [R1+0x864], R239 ;  /* 0x000864ef01007387 */ /* 0x000fe80000100800 */
[----:B------:R-:W-:Y:S04]  /*a5f0*/  STL [R1+0x870], R222 ;  /* 0x000870de01007387 */ /* 0x000fe80000100800 */
[----:B------:R-:W-:Y:S01]  /*a600*/  STL [R1+0x86c], R223 ;  /* 0x00086cdf01007387 */ /* 0x000fe20000100800 */
[----:B------:R-:W-:-:S03]  /*a610*/  LEA.HI R75, R76, 0x9e, RZ, 0x1a ;  /* 0x0000009e4c4b7811 */ /* 0x000fc600078fd0ff */
[----:B------:R-:W-:Y:S04]  /*a620*/  STL [R1+0x878], R206 ;  /* 0x000878ce01007387 */ /* 0x000fe80000100800 */
[----:B------:R-:W-:Y:S04]  /*a630*/  STL [R1+0x874], R207 ;  /* 0x000874cf01007387 */ /* 0x000fe80000100800 */
[----:B------:R2:W-:Y:S04]  /*a640*/  STL.64 [R1+0x4c0], R182 ;  /* 0x0004c0b601007387 */ /* 0x0005e80000100a00 */
[----:B------:R2:W3:Y:S02]  /*a650*/  @P2 LDG.E.U8 R174, desc[UR20][R182.64] ;  /* 0x00000014b6ae2981 */ /* 0x0004e4000c1e1100 */
[----:B--2---:R-:W-:-:S04]  /*a660*/  IADD3 R182, P4, PT, R68, R3, RZ ;  /* 0x0000000344b67210 */ /* 0x004fc80007f9e0ff */
[-C--:B------:R-:W-:Y:S01]  /*a670*/  LEA.HI.X.SX32 R183, R68, R0.reuse, 0x1, P4 ;  /* 0x0000000044b77211 */ /* 0x080fe200020f0eff */
[----:B0-----:R-:W-:Y:S01]  /*a680*/  IMAD R68, R75, UR5, RZ ;  /* 0x000000054b447c24 */ /* 0x001fe2000f8e02ff */
[----:B------:R-:W0:Y:S01]  /*a690*/  LDCU UR5, c[0x0][0x3d8] ;  /* 0x00007b00ff0577ac */ /* 0x000e220008000800 */
[----:B-1----:R-:W-:Y:S02]  /*a6a0*/  IMAD R69, R69, UR4, RZ ;  /* 0x0000000445457c24 */ /* 0x002fe4000f8e02ff */
[----:B------:R1:W2:Y:S01]  /*a6b0*/  @P2 LDG.E.U8 R173, desc[UR20][R182.64] ;  /* 0x00000014b6ad2981 */ /* 0x0002a2000c1e1100 */
[C---:B------:R-:W-:Y:S01]  /*a6c0*/  IADD3 R184, P4, PT, R68.reuse, R3, RZ ;  /* 0x0000000344b87210 */ /* 0x040fe20007f9e0ff */
[----:B------:R-:W-:Y:S01]  /*a6d0*/  FMUL R75, R51, UR6 ;  /* 0x00000006334b7c20 */ /* 0x000fe20008400000 */
[----:B------:R-:W0:Y:S01]  /*a6e0*/  LDCU UR4, c[0x0][0x3d8] ;  /* 0x00007b00ff0477ac */ /* 0x000e220008000800 */
[----:B------:R1:W-:Y:S01]  /*a6f0*/  STL.64 [R1+0x480], R182 ;  /* 0x000480b601007387 */ /* 0x0003e20000100a00 */
[----:B------:R-:W-:-:S02]  /*a700*/  LEA.HI.X.SX32 R185, R68, R0, 0x1, P4 ;  /* 0x0000000044b97211 */ /* 0x000fc400020f0eff */
[----:B------:R-:W-:Y:S01]  /*a710*/  FMNMX3 R68, R71, R73, R72, !PT ;  /* 0x0000004947447276 */ /* 0x000fe20007800048 */
[----:B------:R-:W-:Y:S01]  /*a720*/  FMUL R71, R53, UR6 ;  /* 0x0000000635477c20 */ /* 0x000fe20008400000 */
[----:B------:R-:W-:Y:S01]  /*a730*/  LEA.HI R72, R76, 0xbe, RZ, 0x1a ;  /* 0x000000be4c487811 */ /* 0x000fe200078fd0ff */
[----:B------:R-:W2:Y:S01]  /*a740*/  @P2 LDG.E.U8 R172, desc[UR20][R184.64] ;  /* 0x00000014b8ac2981 */ /* 0x000ea2000c1e1100 */
[C---:B-1----:R-:W-:Y:S02]  /*a750*/  IADD3 R182, P4, PT, R69.reuse, R3, RZ ;  /* 0x0000000345b67210 */ /* 0x042fe40007f9e0ff */
[----:B------:R-:W-:Y:S02]  /*a760*/  FMNMX3 R68, R68, R75, R74, !PT ;  /* 0x0000004b44447276 */ /* 0x000fe4000780004a */
[----:B------:R-:W-:Y:S01]  /*a770*/  LEA.HI.X.SX32 R183, R69, R0, 0x1, P4 ;  /* 0x0000000045b77211 */ /* 0x000fe200020f0eff */
[----:B------:R-:W-:Y:S01]  /*a780*/  FMUL R69, R54, UR6 ;  /* 0x0000000636457c20 */ /* 0x000fe20008400000 */
[----:B------:R-:W-:Y:S01]  /*a790*/  FMUL R74, R55, UR6 ;  /* 0x00000006374a7c20 */ /* 0x000fe20008400000 */
[----:B------:R-:W-:Y:S01]  /*a7a0*/  FMUL R73, R56, UR6 ;  /* 0x0000000638497c20 */ /* 0x000fe20008400000 */
[----:B------:R-:W-:Y:S01]  /*a7b0*/  STL.64 [R1+0x440], R184 ;  /* 0x000440b801007387 */ /* 0x000fe20000100a00 */
[----:B------:R-:W1:Y:S01]  /*a7c0*/  LDC R75, c[0x0][0x3d8] ;  /* 0x0000f600ff4b7b82 */ /* 0x000e620000000800 */
[----:B------:R-:W-:Y:S01]  /*a7d0*/  FMNMX3 R69, R68, R71, R69, !PT ;  /* 0x0000004744457276 */ /* 0x000fe20007800045 */
[----:B0-----:R-:W-:Y:S01]  /*a7e0*/  IMAD R68, R72, UR5, RZ ;  /* 0x0000000548447c24 */ /* 0x001fe2000f8e02ff */
[----:B------:R0:W-:Y:S01]  /*a7f0*/  STL.64 [R1+0x400], R182 ;  /* 0x000400b601007387 */ /* 0x0001e20000100a00 */
[----:B------:R-:W4:Y:S01]  /*a800*/  LDCU UR5, c[0x0][0x3d8] ;  /* 0x00007b00ff0577ac */ /* 0x000f220008000800 */
[----:B------:R-:W-:-:S02]  /*a810*/  FMNMX3 R69, R69, R74, R73, !PT ;  /* 0x0000004a45457276 */ /* 0x000fc40007800049 */
[----:B------:R0:W2:Y:S01]  /*a820*/  @P2 LDG.E.U8 R171, desc[UR20][R182.64] ;  /* 0x00000014b6ab2981 */ /* 0x0000a2000c1e1100 */
[----:B------:R-:W-:Y:S01]  /*a830*/  LEA.HI R73, R76, 0xce, RZ, 0x1a ;  /* 0x000000ce4c497811 */ /* 0x000fe200078fd0ff */
[----:B------:R-:W-:Y:S01]  /*a840*/  FMUL R72, R57, UR6 ;  /* 0x0000000639487c20 */ /* 0x000fe20008400000 */
[----:B------:R-:W-:Y:S01]  /*a850*/  FMUL R71, R58, UR6 ;  /* 0x000000063a477c20 */ /* 0x000fe20008400000 */
[----:B------:R-:W1:Y:S01]  /*a860*/  LDC R74, c[0x0][0x3d8] ;  /* 0x0000f600ff4a7b82 */ /* 0x000e620000000800 */
[----:B0-----:R-:W-:-:S04]  /*a870*/  IADD3 R182, P4, PT, R68, R3, RZ ;  /* 0x0000000344b67210 */ /* 0x001fc80007f9e0ff */
[----:B------:R-:W-:Y:S01]  /*a880*/  LEA.HI.X.SX32 R183, R68, R0, 0x1, P4 ;  /* 0x0000000044b77211 */ /* 0x000fe200020f0eff */
[----:B------:R-:W-:Y:S01]  /*a890*/  IMAD R68, R73, UR4, RZ ;  /* 0x0000000449447c24 */ /* 0x000fe2000f8e02ff */
[----:B------:R-:W0:Y:S01]  /*a8a0*/  LDCU UR4, c[0x0][0x3d8] ;  /* 0x00007b00ff0477ac */ /* 0x000e220008000800 */
[----:B------:R-:W-:Y:S01]  /*a8b0*/  FMNMX3 R69, R69, R72, R71, !PT ;  /* 0x0000004845457276 */ /* 0x000fe20007800047 */
[----:B------:R-:W-:Y:S01]  /*a8c0*/  FMUL R72, R59, UR6 ;  /* 0x000000063b487c20 */ /* 0x000fe20008400000 */
[----:B------:R4:W-:Y:S01]  /*a8d0*/  STL.64 [R1+0x3d8], R182 ;  /* 0x0003d8b601007387 */ /* 0x0009e20000100a00 */
[----:B------:R-:W-:Y:S01]  /*a8e0*/  FMUL R71, R60, UR6 ;  /* 0x000000063c477c20 */ /* 0x000fe20008400000 */
[----:B------:R-:W-:Y:S02]  /*a8f0*/  LEA.HI R73, R76, 0xde, RZ, 0x1a ;  /* 0x000000de4c497811 */ /* 0x000fe400078fd0ff */
[----:B------:R4:W2:Y:S02]  /*a900*/  @P2 LDG.E.U8 R170, desc[UR20][R182.64] ;  /* 0x00000014b6aa2981 */ /* 0x0008a4000c1e1100 */
[----:B------:R-:W-:Y:S01]  /*a910*/  FMNMX3 R69, R69, R72, R71, !PT ;  /* 0x0000004845457276 */ /* 0x000fe20007800047 */
[----:B------:R-:W-:Y:S01]  /*a920*/  FMUL R72, R61, UR6 ;  /* 0x000000063d487c20 */ /* 0x000fe20008400000 */
[----:B------:R-:W-:Y:S01]  /*a930*/  FMUL R71, R62, UR6 ;  /* 0x000000063e477c20 */ /* 0x000fe20008400000 */
[----:B----4-:R-:W-:-:S04]  /*a940*/  IADD3 R182, P4, PT, R68, R3, RZ ;  /* 0x0000000344b67210 */ /* 0x010fc80007f9e0ff */
[----:B------:R-:W-:Y:S01]  /*a950*/  LEA.HI.X.SX32 R183, R68, R0, 0x1, P4 ;  /* 0x0000000044b77211 */ /* 0x000fe200020f0eff */
[----:B------:R-:W-:Y:S01]  /*a960*/  IMAD R68, R73, UR5, RZ ;  /* 0x0000000549447c24 */ /* 0x000fe2000f8e02ff */
[----:B------:R-:W-:Y:S02]  /*a970*/  LEA.HI R73, R76, 0xee, RZ, 0x1a ;  /* 0x000000ee4c497811 */ /* 0x000fe400078fd0ff */
[----:B------:R-:W-:Y:S01]  /*a980*/  FMNMX3 R71, R69, R72, R71, !PT ;  /* 0x0000004845477276 */ /* 0x000fe20007800047 */
[----:B------:R-:W4:Y:S01]  /*a990*/  LDC R76, c[0x0][0x3d8] ;  /* 0x0000f600ff4c7b82 */ /* 0x000f220000000800 */
[C---:B------:R-:W-:Y:S01]  /*a9a0*/  IADD3 R184, P4, PT, R68.reuse, R3, RZ ;  /* 0x0000000344b87210 */ /* 0x040fe20007f9e0ff */
[----:B0-----:R-:W-:Y:S02]  /*a9b0*/  IMAD R69, R73, UR4, RZ ;  /* 0x0000000449457c24 */ /* 0x001fe4000f8e02ff */
[----:B------:R-:W-:Y:S01]  /*a9c0*/  FMUL R72, R63, UR6 ;  /* 0x000000063f487c20 */ /* 0x000fe20008400000 */
[----:B------:R0:W2:Y:S01]  /*a9d0*/  @P2 LDG.E.U8 R169, desc[UR20][R182.64] ;  /* 0x00000014b6a92981 */ /* 0x0000a2000c1e1100 */
[----:B------:R-:W-:Y:S01]  /*a9e0*/  LEA.HI.X.SX32 R185, R68, R0, 0x1, P4 ;  /* 0x0000000044b97211 */ /* 0x000fe200020f0eff */
[----:B------:R-:W-:-:S02]  /*a9f0*/  FMUL R68, R64, UR6 ;  /* 0x0000000640447c20 */ /* 0x000fc40008400000 */
[----:B------:R0:W-:Y:S01]  /*aa00*/  STL.64 [R1+0x3d0], R182 ;  /* 0x0003d0b601007387 */ /* 0x0001e20000100a00 */
[----:B------:R-:W4:Y:S02]  /*aa10*/  LDC R73, c[0x0][0x3d8] ;  /* 0x0000f600ff497b82 */ /* 0x000f240000000800 */
[----:B------:R-:W-:Y:S01]  /*aa20*/  FMNMX3 R71, R71, R72, R68, !PT ;  /* 0x0000004847477276 */ /* 0x000fe20007800044 */
[----:B-1----:R-:W-:Y:S02]  /*aa30*/  IMAD R68, R74, 0x2, R2 ;  /* 0x000000024a447824 */ /* 0x002fe400078e0202 */
[----:B------:R-:W-:Y:S01]  /*aa40*/  FMUL R2, R66, UR6 ;  /* 0x0000000642027c20 */ /* 0x000fe20008400000 */
[----:B------:R-:W2:Y:S02]  /*aa50*/  @P2 LDG.E.U8 R168, desc[UR20][R184.64] ;  /* 0x00000014b8a82981 */ /* 0x000ea4000c1e1100 */
[----:B------:R-:W1:Y:S01]  /*aa60*/  LDC R74, c[0x0][0x3d8] ;  /* 0x0000f600ff4a7b82 */ /* 0x000e620000000800 */
[----:B0-----:R-:W-:-:S04]  /*aa70*/  IADD3 R182, P4, PT, R69, R3, RZ ;  /* 0x0000000345b67210 */ /* 0x001fc80007f9e0ff */
[----:B------:R-:W-:Y:S01]  /*aa80*/  LEA.HI.X.SX32 R183, R69, R0, 0x1, P4 ;  /* 0x0000000045b77211 */ /* 0x000fe200020f0eff */
[----:B------:R-:W-:Y:S01]  /*aa90*/  FMUL R69, R65, UR6 ;  /* 0x0000000641457c20 */ /* 0x000fe20008400000 */
[----:B------:R-:W-:Y:S01]  /*aaa0*/  FMUL R72, R67, UR6 ;  /* 0x0000000643487c20 */ /* 0x000fe20008400000 */
[----:B------:R-:W-:Y:S03]  /*aab0*/  STL.64 [R1+0x3c8], R184 ;  /* 0x0003c8b801007387 */ /* 0x000fe60000100a00 */
[----:B------:R-:W-:Y:S01]  /*aac0*/  FMNMX3 R2, R71, R69, R2, !PT ;  /* 0x0000004547027276 */ /* 0x000fe20007800002 */
[----:B------:R0:W2:Y:S01]  /*aad0*/  @P2 LDG.E.U8 R167, desc[UR20][R182.64] ;  /* 0x00000014b6a72981 */ /* 0x0000a2000c1e1100 */
[----:B------:R-:W1:Y:S01]  /*aae0*/  LDC R71, c[0x0][0x3d8] ;  /* 0x0000f600ff477b82 */ /* 0x000e620000000800 */
[----:B------:R-:W-:Y:S01]  /*aaf0*/  IMAD R69, R75, 0x2, R68 ;  /* 0x000000024b457824 */ /* 0x000fe200078e0244 */
[----:B------:R-:W-:Y:S01]  /*ab00*/  FMNMX3 R2, R2, -INF , R72, !PT ;  /* 0xff80000002027876 */ /* 0x000fe20007800048 */
[----:B------:R0:W-:Y:S05]  /*ab10*/  STL.64 [R1+0x3c0], R182 ;  /* 0x0003c0b601007387 */ /* 0x0001ea0000100a00 */
[----:B------:R-:W1:Y:S01]  /*ab20*/  LDC R72, c[0x0][0x3d8] ;  /* 0x0000f600ff487b82 */ /* 0x000e620000000800 */
[----:B0-----:R-:W-:-:S07]  /*ab30*/  IADD3 R182, P4, PT, R68, R3, RZ ;  /* 0x0000000344b67210 */ /* 0x001fce0007f9e0ff */
[----:B------:R-:W0:Y:S01]  /*ab40*/  LDC R75, c[0x0][0x3d8] ;  /* 0x0000f600ff4b7b82 */ /* 0x000e220000000800 */
[----:B------:R-:W-:Y:S01]  /*ab50*/  LEA.HI.X.SX32 R183, R68, R0, 0x1, P4 ;  /* 0x0000000044b77211 */ /* 0x000fe200020f0eff */
[----:B----4-:R-:W-:Y:S01]  /*ab60*/  IMAD R68, R76, 0x2, R69 ;  /* 0x000000024c447824 */ /* 0x010fe200078e0245 */
[----:B------:R-:W-:-:S03]  /*ab70*/  IADD3 R186, P4, PT, R69, R3, RZ ;  /* 0x0000000345ba7210 */ /* 0x000fc60007f9e0ff */
[----:B------:R4:W-:Y:S01]  /*ab80*/  STL.64 [R1+0x200], R182 ;  /* 0x000200b601007387 */ /* 0x0009e20000100a00 */
[-C--:B------:R-:W-:Y:S01]  /*ab90*/  LEA.HI.X.SX32 R187, R69, R0.reuse, 0x1, P4 ;  /* 0x0000000045bb7211 */ /* 0x080fe200020f0eff */
[----:B------:R-:W-:Y:S01]  /*aba0*/  IMAD R69, R73, 0x2, R68 ;  /* 0x0000000249457824 */ /* 0x000fe200078e0244 */
[C---:B------:R-:W-:Y:S01]  /*abb0*/  IADD3 R184, P4, PT, R68.reuse, R3, RZ ;  /* 0x0000000344b87210 */ /* 0x040fe20007f9e0ff */
[----:B------:R4:W2:Y:S01]  /*abc0*/  @P2 LDG.E.U8 R166, desc[UR20][R182.64] ;  /* 0x00000014b6a62981 */ /* 0x0008a2000c1e1100 */
[----:B------:R-:W0:Y:S02]  /*abd0*/  LDC R73, c[0x0][0x3d8] ;  /* 0x0000f600ff497b82 */ /* 0x000e240000000800 */
[----:B------:R-:W-:Y:S01]  /*abe0*/  LEA.HI.X.SX32 R185, R68, R0, 0x1, P4 ;  /* 0x0000000044b97211 */ /* 0x000fe200020f0eff */
[----:B-1----:R-:W-:Y:S01]  /*abf0*/  IMAD R68, R74, 0x2, R69 ;  /* 0x000000024a447824 */ /* 0x002fe200078e0245 */
[----:B------:R-:W-:Y:S01]  /*ac00*/  STL.64 [R1+0x1f8], R186 ;  /* 0x0001f8ba01007387 */ /* 0x000fe20000100a00 */
[----:B------:R-:W-:-:S02]  /*ac10*/  PRMT R165, RZ, 0x7610, R165 ;  /* 0x00007610ffa57816 */ /* 0x000fc400000000a5 */
[----:B------:R-:W-:Y:S01]  /*ac20*/  PRMT R160, RZ, 0x7610, R160 ;  /* 0x00007610ffa07816 */ /* 0x000fe200000000a0 */
[----:B------:R-:W1:Y:S01]  /*ac30*/  LDC R76, c[0x0][0x3d8] ;  /* 0x0000f600ff4c7b82 */ /* 0x000e620000000800 */
[CC--:B----4-:R-:W-:Y:S01]  /*ac40*/  IADD3 R182, P5, PT, R69.reuse, R3.reuse, RZ ;  /* 0x0000000345b67210 */ /* 0x0d0fe20007fbe0ff */
[----:B------:R4:W-:Y:S03]  /*ac50*/  STL.64 [R1+0x1f0], R184 ;  /* 0x0001f0b801007387 */ /* 0x0009e60000100a00 */
[-C--:B------:R-:W-:Y:S01]  /*ac60*/  LEA.HI.X.SX32 R183, R69, R0.reuse, 0x1, P5 ;  /* 0x0000000045b77211 */ /* 0x080fe200028f0eff */
[----:B------:R4:W2:Y:S01]  /*ac70*/  @P2 LDG.E.U8 R164, desc[UR20][R184.64] ;  /* 0x00000014b8a42981 */ /* 0x0008a2000c1e1100 */
[----:B------:R-:W-:Y:S01]  /*ac80*/  IMAD R69, R71, 0x2, R68 ;  /* 0x0000000247457824 */ /* 0x000fe200078e0244 */
[----:B------:R-:W1:Y:S02]  /*ac90*/  LDC R74, c[0x0][0x3d8] ;  /* 0x0000f600ff4a7b82 */ /* 0x000e640000000800 */
[----:B------:R4:W-:Y:S04]  /*aca0*/  STL.64 [R1+0x1e8], R182 ;  /* 0x0001e8b601007387 */ /* 0x0009e80000100a00 */
[----:B------:R4:W2:Y:S02]  /*acb0*/  @P2 LDG.E.U8 R163, desc[UR20][R182.64] ;  /* 0x00000014b6a32981 */ /* 0x0008a4000c1e1100 */
[CC--:B----4-:R-:W-:Y:S01]  /*acc0*/  IADD3 R184, P4, PT, R68.reuse, R3.reuse, RZ ;  /* 0x0000000344b87210 */ /* 0x0d0fe20007f9e0ff */
[----:B------:R-:W4:Y:S01]  /*acd0*/  LDC R71, c[0x0][0x3d8] ;  /* 0x0000f600ff477b82 */ /* 0x000f220000000800 */
[----:B------:R-:W-:Y:S01]  /*ace0*/  PRMT R159, RZ, 0x7610, R159 ;  /* 0x00007610ff9f7816 */ /* 0x000fe2000000009f */
[----:B------:R-:W2:Y:S01]  /*acf0*/  @P2 LDG.E.U8 R165, desc[UR20][R186.64] ;  /* 0x00000014baa52981 */ /* 0x000ea2000c1e1100 */
[----:B------:R-:W-:Y:S01]  /*ad00*/  LEA.HI.X.SX32 R185, R68, R0, 0x1, P4 ;  /* 0x0000000044b97211 */ /* 0x000fe200020f0eff */
[----:B------:R-:W-:Y:S01]  /*ad10*/  IMAD R68, R72, 0x4, R69 ;  /* 0x0000000448447824 */ /* 0x000fe200078e0245 */
[----:B------:R-:W-:-:S03]  /*ad20*/  IADD3 R182, P4, PT, R69, R3, RZ ;  /* 0x0000000345b67210 */ /* 0x000fc60007f9e0ff */
[----:B------:R0:W-:Y:S01]  /*ad30*/  STL.64 [R1+0x1e0], R184 ;  /* 0x0001e0b801007387 */ /* 0x0001e20000100a00 */
[----:B------:R-:W1:Y:S01]  /*ad40*/  LDC R72, c[0x0][0x3d8] ;  /* 0x0000f600ff487b82 */ /* 0x000e620000000800 */
[----:B------:R-:W-:Y:S02]  /*ad50*/  LEA.HI.X.SX32 R183, R69, R0, 0x1, P4 ;  /* 0x0000000045b77211 */ /* 0x000fe400020f0eff */
[----:B------:R0:W2:Y:S02]  /*ad60*/  @P2 LDG.E.U8 R162, desc[UR20][R184.64] ;  /* 0x00000014b8a22981 */ /* 0x0000a4000c1e1100 */
[----:B0-----:R-:W-:Y:S02]  /*ad70*/  IMAD R69, R75, 0x2, R68 ;  /* 0x000000024b457824 */ /* 0x001fe400078e0244 */
[----:B------:R0:W-:Y:S01]  /*ad80*/  STL.64 [R1+0x1d8], R182 ;  /* 0x0001d8b601007387 */ /* 0x0001e20000100a00 */
[----:B------:R-:W1:Y:S03]  /*ad90*/  LDC R75, c[0x0][0x3d8] ;  /* 0x0000f600ff4b7b82 */ /* 0x000e660000000800 */
[----:B------:R0:W2:Y:S01]  /*ada0*/  @P2 LDG.E.U8 R161, desc[UR20][R182.64] ;  /* 0x00000014b6a12981 */ /* 0x0000a2000c1e1100 */
[----:B------:R-:W-:-:S04]  /*adb0*/  IADD3 R184, P4, PT, R68, R3, RZ ;  /* 0x0000000344b87210 */ /* 0x000fc80007f9e0ff */
[----:B------:R-:W-:Y:S02]  /*adc0*/  LEA.HI.X.SX32 R185, R68, R0, 0x1, P4 ;  /* 0x0000000044b97211 */ /* 0x000fe400020f0eff */
[----:B0-----:R-:W-:-:S03]  /*add0*/  IADD3 R182, P4, PT, R69, R3, RZ ;  /* 0x0000000345b67210 */ /* 0x001fc60007f9e0ff */
[----:B------:R0:W2:Y:S01]  /*ade0*/  @P2 LDG.E.U8 R160, desc[UR20][R184.64] ;  /* 0x00000014b8a02981 */ /* 0x0000a2000c1e1100 */
[-C--:B------:R-:W-:Y:S01]  /*adf0*/  LEA.HI.X.SX32 R183, R69, R0.reuse, 0x1, P4 ;  /* 0x0000000045b77211 */ /* 0x080fe200020f0eff */
[----:B------:R-:W-:Y:S02]  /*ae00*/  IMAD R69, R73, 0x2, R69 ;  /* 0x0000000249457824 */ /* 0x000fe400078e0245 */
[----:B------:R-:W1:Y:S02]  /*ae10*/  LDC R73, c[0x0][0x3d8] ;  /* 0x0000f600ff497b82 */ /* 0x000e640000000800 */
[----:B----4-:R-:W-:Y:S01]  /*ae20*/  IMAD R71, R71, 0x2, R69 ;  /* 0x0000000247477824 */ /* 0x010fe200078e0245 */
[CC--:B------:R-:W-:Y:S01]  /*ae30*/  IADD3 R186, P4, PT, R69.reuse, R3.reuse, RZ ;  /* 0x0000000345ba7210 */ /* 0x0c0fe20007f9e0ff */
[----:B------:R0:W-:Y:S02]  /*ae40*/  STL.64 [R1+0x1c8], R184 ;  /* 0x0001c8b801007387 */ /* 0x0001e40000100a00 */
[----:B-1----:R-:W-:Y:S01]  /*ae50*/  IMAD R68, R74, 0x2, R71 ;  /* 0x000000024a447824 */ /* 0x002fe200078e0247 */
[----:B------:R-:W-:Y:S01]  /*ae60*/  LEA.HI.X.SX32 R187, R69, R0, 0x1, P4 ;  /* 0x0000000045bb7211 */ /* 0x000fe200020f0eff */
[----:B------:R1:W-:Y:S01]  /*ae70*/  STL.64 [R1+0x1c0], R182 ;  /* 0x0001c0b601007387 */ /* 0x0003e20000100a00 */
[----:B------:R-:W-:Y:S01]  /*ae80*/  PRMT R157, RZ, 0x7610, R157 ;  /* 0x00007610ff9d7816 */ /* 0x000fe2000000009d */
[----:B------:R-:W4:Y:S02]  /*ae90*/  LDC R74, c[0x0][0x3d8] ;  /* 0x0000f600ff4a7b82 */ /* 0x000f240000000800 */
[----:B------:R1:W2:Y:S01]  /*aea0*/  @P2 LDG.E.U8 R159, desc[UR20][R182.64] ;  /* 0x00000014b69f2981 */ /* 0x0002a2000c1e1100 */
[----:B0-----:R-:W-:-:S02]  /*aeb0*/  IADD3 R184, P4, PT, R71, R3, RZ ;  /* 0x0000000347b87210 */ /* 0x001fc40007f9e0ff */
[C---:B-1----:R-:W-:Y:S02]  /*aec0*/  IADD3 R182, P5, PT, R68.reuse, R3, RZ ;  /* 0x0000000344b67210 */ /* 0x042fe40007fbe0ff */
[-C--:B------:R-:W-:Y:S02]  /*aed0*/  LEA.HI.X.SX32 R185, R71, R0.reuse, 0x1, P4 ;  /* 0x0000000047b97211 */ /* 0x080fe400020f0eff */
[----:B------:R-:W-:Y:S01]  /*aee0*/  LEA.HI.X.SX32 R183, R68, R0, 0x1, P5 ;  /* 0x0000000044b77211 */ /* 0x000fe200028f0eff */
[----:B------:R-:W-:Y:S01]  /*aef0*/  IMAD R68, R72, 0x2, R68 ;  /* 0x0000000248447824 */ /* 0x000fe200078e0244 */
[----:B------:R-:W0:Y:S01]  /*af00*/  LDC R71, c[0x0][0x3d8] ;  /* 0x0000f600ff477b82 */ /* 0x000e220000000800 */
[----:B------:R-:W-:Y:S01]  /*af10*/  STL.64 [R1+0x1b8], R186 ;  /* 0x0001b8ba01007387 */ /* 0x000fe20000100a00 */
[----:B------:R-:W-:Y:S01]  /*af20*/  PRMT R156, RZ, 0x7610, R156 ;  /* 0x00007610ff9c7816 */ /* 0x000fe2000000009c */
[----:B------:R-:W-:Y:S02]  /*af30*/  IMAD R69, R73, 0x2, R68 ;  /* 0x0000000249457824 */ /* 0x000fe400078e0244 */
[----:B------:R1:W-:Y:S03]  /*af40*/  STL.64 [R1+0x1b0], R184 ;  /* 0x0001b0b801007387 */ /* 0x0003e60000100a00 */
[----:B------:R-:W3:Y:S01]  /*af50*/  LDC R72, c[0x0][0x3d8] ;  /* 0x0000f600ff487b82 */ /* 0x000ee20000000800 */
[----:B------:R1:W2:Y:S01]  /*af60*/  @P2 LDG.E.U8 R157, desc[UR20][R184.64] ;  /* 0x00000014b89d2981 */ /* 0x0002a2000c1e1100 */
[----:B------:R-:W-:-:S03]  /*af70*/  PRMT R155, RZ, 0x7610, R155 ;  /* 0x00007610ff9b7816 */ /* 0x000fc6000000009b */
[----:B------:R4:W-:Y:S03]  /*af80*/  STL.64 [R1+0x1a0], R182 ;  /* 0x0001a0b601007387 */ /* 0x0009e60000100a00 */
[----:B------:R-:W3:Y:S01]  /*af90*/  LDC R73, c[0x0][0x3d8] ;  /* 0x0000f600ff497b82 */ /* 0x000ee20000000800 */
[----:B------:R4:W2:Y:S01]  /*afa0*/  @P2 LDG.E.U8 R156, desc[UR20][R182.64] ;  /* 0x00000014b69c2981 */ /* 0x0008a2000c1e1100 */
[----:B-1----:R-:W-:-:S04]  /*afb0*/  IADD3 R184, P4, PT, R68, R3, RZ ;  /* 0x0000000344b87210 */ /* 0x002fc80007f9e0ff */
[-C--:B------:R-:W-:Y:S01]  /*afc0*/  LEA.HI.X.SX32 R185, R68, R0.reuse, 0x1, P4 ;  /* 0x0000000044b97211 */ /* 0x080fe200020f0eff */
[----:B------:R-:W-:Y:S01]  /*afd0*/  IMAD R68, R75, 0x4, R69 ;  /* 0x000000044b447824 */ /* 0x000fe200078e0245 */
[----:B------:R-:W-:Y:S01]  /*afe0*/  PRMT R154, RZ, 0x7610, R154 ;  /* 0x00007610ff9a7816 */ /* 0x000fe2000000009a */
[----:B------:R-:W1:Y:S01]  /*aff0*/  LDC R75, c[0x0][0x3d8] ;  /* 0x0000f600ff4b7b82 */ /* 0x000e620000000800 */
[CC--:B----4-:R-:W-:Y:S01]  /*b000*/  IADD3 R182, P4, PT, R69.reuse, R3.reuse, RZ ;  /* 0x0000000345b67210 */ /* 0x0d0fe20007f9e0ff */
[----:B------:R4:W-:Y:S03]  /*b010*/  STL.64 [R1+0x198], R184 ;  /* 0x000198b801007387 */ /* 0x0009e60000100a00 */
[----:B------:R-:W-:Y:S01]  /*b020*/  LEA.HI.X.SX32 R183, R69, R0, 0x1, P4 ;  /* 0x0000000045b77211 */ /* 0x000fe200020f0eff */
[----:B------:R4:W2:Y:S01]  /*b030*/  @P2 LDG.E.U8 R155, desc[UR20][R184.64] ;  /* 0x00000014b89b2981 */ /* 0x0008a2000c1e1100 */
[----:B------:R-:W-:Y:S01]  /*b040*/  IMAD R69, R76, 0x2, R68 ;  /* 0x000000024c457824 */ /* 0x000fe200078e0244 */
[----:B------:R-:W-:Y:S01]  /*b050*/  PRMT R158, RZ, 0x7610, R158 ;  /* 0x00007610ff9e7816 */ /* 0x000fe2000000009e */
[----:B------:R-:W1:Y:S01]  /*b060*/  LDC R76, c[0x0][0x3d8] ;  /* 0x0000f600ff4c7b82 */ /* 0x000e620000000800 */
[----:B------:R0:W-:Y:S04]  /*b070*/  STL.64 [R1+0x190], R182 ;  /* 0x000190b601007387 */ /* 0x0001e80000100a00 */
[----:B------:R0:W2:Y:S01]  /*b080*/  @P2 LDG.E.U8 R154, desc[UR20][R182.64] ;  /* 0x00000014b69a2981 */ /* 0x0000a2000c1e1100 */
[----:B----4-:R-:W-:-:S02]  /*b090*/  IADD3 R184, P4, PT, R68, R3, RZ ;  /* 0x0000000344b87210 */ /* 0x010fc40007f9e0ff */
[----:B------:R-:W-:Y:S01]  /*b0a0*/  PRMT R153, RZ, 0x7610, R153 ;  /* 0x00007610ff997816 */ /* 0x000fe20000000099 */
[----:B------:R4:W2:Y:S01]  /*b0b0*/  @P2 LDG.E.U8 R158, desc[UR20][R186.64] ;  /* 0x00000014ba9e2981 */ /* 0x0008a2000c1e1100 */
[----:B------:R-:W-:Y:S02]  /*b0c0*/  LEA.HI.X.SX32 R185, R68, R0, 0x1, P4 ;  /* 0x0000000044b97211 */ /* 0x000fe400020f0eff */
[----:B0-----:R-:W-:-:S03]  /*b0d0*/  IADD3 R182, P4, PT, R69, R3, RZ ;  /* 0x0000000345b67210 */ /* 0x001fc60007f9e0ff */
[----:B------:R0:W2:Y:S01]  /*b0e0*/  @P2 LDG.E.U8 R153, desc[UR20][R184.64] ;  /* 0x00000014b8992981 */ /* 0x0000a2000c1e1100 */
[----:B------:R-:W-:Y:S01]  /*b0f0*/  LEA.HI.X.SX32 R183, R69, R0, 0x1, P4 ;  /* 0x0000000045b77211 */ /* 0x000fe200020f0eff */
[----:B------:R-:W-:Y:S01]  /*b100*/  IMAD R69, R71, 0x2, R69 ;  /* 0x0000000247457824 */ /* 0x000fe200078e0245 */
[----:B------:R-:W-:-:S03]  /*b110*/  PRMT R152, RZ, 0x7610, R152 ;  /* 0x00007610ff987816 */ /* 0x000fc60000000098 */
[----:B---3--:R-:W-:Y:S02]  /*b120*/  IMAD R71, R72, 0x2, R69 ;  /* 0x0000000248477824 */ /* 0x008fe400078e0245 */
[----:B------:R-:W3:Y:S01]  /*b130*/  LDC R72, c[0x0][0x3d8] ;  /* 0x0000f600ff487b82 */ /* 0x000ee20000000800 */
[-C--:B----4-:R-:W-:Y:S01]  /*b140*/  IADD3 R186, P4, PT, R69, R3.reuse, RZ ;  /* 0x0000000345ba7210 */ /* 0x090fe20007f9e0ff */
[----:B------:R-:W-:Y:S01]  /*b150*/  IMAD R68, R73, 0x2, R71 ;  /* 0x0000000249447824 */ /* 0x000fe200078e0247 */
[----:B------:R0:W-:Y:S02]  /*b160*/  STL.64 [R1+0x180], R184 ;  /* 0x000180b801007387 */ /* 0x0001e40000100a00 */
[----:B------:R-:W-:Y:S02]  /*b170*/  LEA.HI.X.SX32 R187, R69, R0, 0x1, P4 ;  /* 0x0000000045bb7211 */ /* 0x000fe400020f0eff */
[----:B------:R4:W-:Y:S01]  /*b180*/  STL.64 [R1+0x178], R182 ;  /* 0x000178b601007387 */ /* 0x0009e20000100a00 */
[----:B------:R-:W-:Y:S01]  /*b190*/  PRMT R150, RZ, 0x7610, R150 ;  /* 0x00007610ff967816 */ /* 0x000fe20000000096 */
[----:B------:R-:W3:Y:S02]  /*b1a0*/  LDC R73, c[0x0][0x3d8] ;  /* 0x0000f600ff497b82 */ /* 0x000ee40000000800 */
[----:B------:R4:W2:Y:S01]  /*b1b0*/  @P2 LDG.E.U8 R152, desc[UR20][R182.64] ;  /* 0x00000014b6982981 */ /* 0x0008a2000c1e1100 */
[----:B0-----:R-:W-:-:S02]  /*b1c0*/  IADD3 R184, P4, PT, R71, R3, RZ ;  /* 0x0000000347b87210 */ /* 0x001fc40007f9e0ff */
[C---:B----4-:R-:W-:Y:S02]  /*b1d0*/  IADD3 R182, P5, PT, R68.reuse, R3, RZ ;  /* 0x0000000344b67210 */ /* 0x050fe40007fbe0ff */
[-C--:B------:R-:W-:Y:S02]  /*b1e0*/  LEA.HI.X.SX32 R185, R71, R0.reuse, 0x1, P4 ;  /* 0x0000000047b97211 */ /* 0x080fe400020f0eff */
[----:B------:R-:W-:Y:S01]  /*b1f0*/  LEA.HI.X.SX32 R183, R68, R0, 0x1, P5 ;  /* 0x0000000044b77211 */ /* 0x000fe200028f0eff */
[----:B------:R-:W-:Y:S01]  /*b200*/  IMAD R68, R74, 0x2, R68 ;  /* 0x000000024a447824 */ /* 0x000fe200078e0244 */
[----:B------:R-:W0:Y:S01]  /*b210*/  LDC R71, c[0x0][0x3d8] ;  /* 0x0000f600ff477b82 */ /* 0x000e220000000800 */
[----:B------:R-:W-:Y:S01]  /*b220*/  STL.64 [R1+0x170], R186 ;  /* 0x000170ba01007387 */ /* 0x000fe20000100a00 */
[----:B------:R-:W-:Y:S01]  /*b230*/  PRMT R149, RZ, 0x7610, R149 ;  /* 0x00007610ff957816 */ /* 0x000fe20000000095 */
[----:B-1----:R-:W-:Y:S02]  /*b240*/  IMAD R69, R75, 0x2, R68 ;  /* 0x000000024b457824 */ /* 0x002fe400078e0244 */
[----:B------:R1:W-:Y:S01]  /*b250*/  STL.64 [R1+0x168], R184 ;  /* 0x000168b801007387 */ /* 0x0003e20000100a00 */
[----:B------:R-:W-:-:S02]  /*b260*/  PRMT R148, RZ, 0x7610, R148 ;  /* 0x00007610ff947816 */ /* 0x000fc40000000094 */
[----:B------:R-:W4:Y:S01]  /*b270*/  LDC R74, c[0x0][0x3d8] ;  /* 0x0000f600ff4a7b82 */ /* 0x000f220000000800 */
[----:B------:R1:W2:Y:S04]  /*b280*/  @P2 LDG.E.U8 R150, desc[UR20][R184.64] ;  /* 0x00000014b8962981 */ /* 0x0002a8000c1e1100 */
[----:B------:R3:W-:Y:S01]  /*b290*/  STL.64 [R1+0x160], R182 ;  /* 0x000160b601007387 */ /* 0x0007e20000100a00 */
[----:B------:R-:W-:Y:S02]  /*b2a0*/  PRMT R147, RZ, 0x7610, R147 ;  /* 0x00007610ff937816 */ /* 0x000fe40000000093 */
[----:B------:R-:W4:Y:S01]  /*b2b0*/  LDC R75, c[0x0][0x3d8] ;  /* 0x0000f600ff4b7b82 */ /* 0x000f220000000800 */
[----:B------:R3:W2:Y:S01]  /*b2c0*/  @P2 LDG.E.U8 R149, desc[UR20][R182.64] ;  /* 0x00000014b6952981 */ /* 0x0006a2000c1e1100 */
[----:B-1----:R-:W-:-:S04]  /*b2d0*/  IADD3 R184, P4, PT, R68, R3, RZ ;  /* 0x0000000344b87210 */ /* 0x002fc80007f9e0ff */
[-C--:B------:R-:W-:Y:S01]  /*b2e0*/  LEA.HI.X.SX32 R185, R68, R0.reuse, 0x1, P4 ;  /* 0x0000000044b97211 */ /* 0x080fe200020f0eff */
[----:B---3--:R-:W-:Y:S02]  /*b2f0*/  IMAD R68, R72, 0x4, R69 ;  /* 0x0000000448447824 */ /* 0x008fe400078e0245 */
[----:B------:R-:W1:Y:S01]  /*b300*/  LDC R72, c[0x0][0x3d8] ;  /* 0x0000f600ff487b82 */ /* 0x000e620000000800 */
[CC--:B------:R-:W-:Y:S01]  /*b310*/  IADD3 R182, P4, PT, R69.reuse, R3.reuse, RZ ;  /* 0x0000000345b67210 */ /* 0x0c0fe20007f9e0ff */
        /* <DEDUP_REMOVED lines=8> */
[----:B---3--:R-:W-:-:S02]  /*b3a0*/  IADD3 R184, P4, PT, R68, R3, RZ ;  /* 0x0000000344b87210 */ /* 0x008fc40007f9e0ff */
        /* <DEDUP_REMOVED lines=8> */
[----:B------:R-:W-:Y:S02]  /*b430*/  IMAD R71, R73, 0x2, R69 ;  /* 0x0000000249477824 */ /* 0x000fe400078e0245 */
[----:B------:R-:W1:Y:S01]  /*b440*/  LDC R73, c[0x0][0x3d8] ;  /* 0x0000f600ff497b82 */ /* 0x000e620000000800 */
[CC--:B---3--:R-:W-:Y:S01]  /*b450*/  IADD3 R186, P4, PT, R69.reuse, R3.reuse, RZ ;  /* 0x0000000345ba7210 */ /* 0x0c8fe20007f9e0ff */
[----:B----4-:R-:W-:Y:S01]  /*b460*/  IMAD R68, R74, 0x2, R71 ;  /* 0x000000024a447824 */ /* 0x010fe200078e0247 */
[----:B------:R0:W-:Y:S02]  /*b470*/  STL.64 [R1+0x140], R184 ;  /* 0x000140b801007387 */ /* 0x0001e40000100a00 */
[----:B------:R-:W-:Y:S02]  /*b480*/  LEA.HI.X.SX32 R187, R69, R0, 0x1, P4 ;  /* 0x0000000045bb7211 */ /* 0x000fe400020f0eff */
[----:B------:R3:W-:Y:S01]  /*b490*/  STL.64 [R1+0x138], R182 ;  /* 0x000138b601007387 */ /* 0x0007e20000100a00 */
[----:B------:R-:W-:Y:S01]  /*b4a0*/  PRMT R142, RZ, 0x7610, R142 ;  /* 0x00007610ff8e7816 */ /* 0x000fe2000000008e */
[----:B------:R-:W4:Y:S02]  /*b4b0*/  LDC R74, c[0x0][0x3d8] ;  /* 0x0000f600ff4a7b82 */ /* 0x000f240000000800 */
[----:B------:R3:W2:Y:S01]  /*b4c0*/  @P2 LDG.E.U8 R145, desc[UR20][R182.64] ;  /* 0x00000014b6912981 */ /* 0x0006a2000c1e1100 */
[----:B0-----:R-:W-:-:S02]  /*b4d0*/  IADD3 R184, P4, PT, R71, R3, RZ ;  /* 0x0000000347b87210 */ /* 0x001fc40007f9e0ff */
[C---:B---3--:R-:W-:Y:S02]  /*b4e0*/  IADD3 R182, P5, PT, R68.reuse, R3, RZ ;  /* 0x0000000344b67210 */ /* 0x048fe40007fbe0ff */
[-C--:B------:R-:W-:Y:S02]  /*b4f0*/  LEA.HI.X.SX32 R185, R71, R0.reuse, 0x1, P4 ;  /* 0x0000000047b97211 */ /* 0x080fe400020f0eff */
[----:B------:R-:W-:Y:S01]  /*b500*/  LEA.HI.X.SX32 R183, R68, R0, 0x1, P5 ;  /* 0x0000000044b77211 */ /* 0x000fe200028f0eff */
[----:B-1----:R-:W-:Y:S01]  /*b510*/  IMAD R68, R72, 0x2, R68 ;  /* 0x0000000248447824 */ /* 0x002fe200078e0244 */
[----:B------:R-:W0:Y:S01]  /*b520*/  LDC R71, c[0x0][0x3d8] ;  /* 0x0000f600ff477b82 */ /* 0x000e220000000800 */
[----:B------:R-:W-:Y:S01]  /*b530*/  STL.64 [R1+0x130], R186 ;  /* 0x000130ba01007387 */ /* 0x000fe20000100a00 */
[----:B------:R-:W-:Y:S01]  /*b540*/  PRMT R143, RZ, 0x7610, R143 ;  /* 0x00007610ff8f7816 */ /* 0x000fe2000000008f */
[----:B------:R-:W-:Y:S02]  /*b550*/  IMAD R69, R75, 0x2, R68 ;  /* 0x000000024b457824 */ /* 0x000fe400078e0244 */
[----:B------:R-:W-:Y:S03]  /*b560*/  STL.64 [R1+0x128], R184 ;  /* 0x000128b801007387 */ /* 0x000fe60000100a00 */
[----:B------:R-:W1:Y:S01]  /*b570*/  LDC R72, c[0x0][0x3d8] ;  /* 0x0000f600ff487b82 */ /* 0x000e620000000800 */
[----:B------:R3:W-:Y:S04]  /*b580*/  STL.64 [R1+0x120], R182 ;  /* 0x000120b601007387 */ /* 0x0007e80000100a00 */
[----:B------:R3:W2:Y:S01]  /*b590*/  @P2 LDG.E.U8 R142, desc[UR20][R182.64] ;  /* 0x00000014b68e2981 */ /* 0x0006a2000c1e1100 */
[----:B------:R-:W-:-:S02]  /*b5a0*/  PRMT R141, RZ, 0x7610, R141 ;  /* 0x00007610ff8d7816 */ /* 0x000fc4000000008d */
[----:B------:R-:W4:Y:S01]  /*b5b0*/  LDC R75, c[0x0][0x3d8] ;  /* 0x0000f600ff4b7b82 */ /* 0x000f220000000800 */
[----:B------:R3:W2:Y:S02]  /*b5c0*/  @P2 LDG.E.U8 R143, desc[UR20][R184.64] ;  /* 0x00000014b88f2981 */ /* 0x0006a4000c1e1100 */
[----:B---3--:R-:W-:-:S04]  /*b5d0*/  IADD3 R182, P4, PT, R68, R3, RZ ;  /* 0x0000000344b67210 */ /* 0x008fc80007f9e0ff */
[-C--:B------:R-:W-:Y:S01]  /*b5e0*/  LEA.HI.X.SX32 R183, R68, R0.reuse, 0x1, P4 ;  /* 0x0000000044b77211 */ /* 0x080fe200020f0eff */
[----:B------:R-:W-:Y:S01]  /*b5f0*/  IMAD R68, R73, 0x4, R69 ;  /* 0x0000000449447824 */ /* 0x000fe200078e0245 */
[CC--:B------:R-:W-:Y:S01]  /*b600*/  IADD3 R184, P4, PT, R69.reuse, R3.reuse, RZ ;  /* 0x0000000345b87210 */ /* 0x0c0fe20007f9e0ff */
[----:B------:R-:W3:Y:S02]  /*b610*/  LDC R73, c[0x0][0x3d8] ;  /* 0x0000f600ff497b82 */ /* 0x000ee40000000800 */
[----:B------:R0:W-:Y:S01]  /*b620*/  STL.64 [R1+0x118], R182 ;  /* 0x000118b601007387 */ /* 0x0001e20000100a00 */
[----:B------:R-:W-:Y:S01]  /*b630*/  LEA.HI.X.SX32 R185, R69, R0, 0x1, P4 ;  /* 0x0000000045b97211 */ /* 0x000fe200020f0eff */
[----:B------:R-:W-:Y:S02]  /*b640*/  IMAD R69, R76, 0x2, R68 ;  /* 0x000000024c457824 */ /* 0x000fe400078e0244 */
[----:B------:R0:W2:Y:S02]  /*b650*/  @P2 LDG.E.U8 R141, desc[UR20][R182.64] ;  /* 0x00000014b68d2981 */ /* 0x0000a4000c1e1100 */
[----:B------:R-:W3:Y:S01]  /*b660*/  LDC R76, c[0x0][0x3d8] ;  /* 0x0000f600ff4c7b82 */ /* 0x000ee20000000800 */
[----:B0-----:R-:W-:-:S04]  /*b670*/  IADD3 R182, P4, PT, R68, R3, RZ ;  /* 0x0000000344b67210 */ /* 0x001fc80007f9e0ff */
[----:B------:R-:W-:Y:S02]  /*b680*/  LEA.HI.X.SX32 R183, R68, R0, 0x1, P4 ;  /* 0x0000000044b77211 */ /* 0x000fe400020f0eff */
[----:B------:R-:W-:-:S04]  /*b690*/  IADD3 R250, P4, PT, R69, R3, RZ ;  /* 0x0000000345fa7210 */ /* 0x000fc80007f9e0ff */
[----:B------:R-:W-:Y:S01]  /*b6a0*/  LEA.HI.X.SX32 R251, R69, R0, 0x1, P4 ;  /* 0x0000000045fb7211 */ /* 0x000fe200020f0eff */
[----:B------:R-:W-:-:S04]  /*b6b0*/  IMAD R69, R71, 0x2, R69 ;  /* 0x0000000247457824 */ /* 0x000fc800078e0245 */
[----:B-1----:R-:W-:Y:S02]  /*b6c0*/  IMAD R71, R72, 0x2, R69 ;  /* 0x0000000248477824 */ /* 0x002fe400078e0245 */
[----:B------:R-:W0:Y:S01]  /*b6d0*/  LDC R72, c[0x0][0x3d8] ;  /* 0x0000f600ff487b82 */ /* 0x000e220000000800 */
[----:B------:R-:W-:Y:S01]  /*b6e0*/  IADD3 R248, P4, PT, R69, R3, RZ ;  /* 0x0000000345f87210 */ /* 0x000fe20007f9e0ff */
[----:B----4-:R-:W-:-:S03]  /*b6f0*/  IMAD R68, R74, 0x2, R71 ;  /* 0x000000024a447824 */ /* 0x010fc600078e0247 */
[-C--:B------:R-:W-:Y:S02]  /*b700*/  LEA.HI.X.SX32 R249, R69, R0.reuse, 0x1, P4 ;  /* 0x0000000045f97211 */ /* 0x080fe400020f0eff */
[CC--:B------:R-:W-:Y:S01]  /*b710*/  IADD3 R244, P5, PT, R68.reuse, R3.reuse, RZ ;  /* 0x0000000344f47210 */ /* 0x0c0fe20007fbe0ff */
[----:B------:R-:W1:Y:S01]  /*b720*/  LDC R74, c[0x0][0x3d8] ;  /* 0x0000f600ff4a7b82 */ /* 0x000e620000000800 */
[----:B------:R-:W-:Y:S02]  /*b730*/  IADD3 R246, P4, PT, R71, R3, RZ ;  /* 0x0000000347f67210 */ /* 0x000fe40007f9e0ff */
[-C--:B------:R-:W-:Y:S01]  /*b740*/  LEA.HI.X.SX32 R245, R68, R0.reuse, 0x1, P5 ;  /* 0x0000000044f57211 */ /* 0x080fe200028f0eff */
[----:B---3--:R-:W-:Y:S01]  /*b750*/  IMAD R68, R73, 0x2, R68 ;  /* 0x0000000249447824 */ /* 0x008fe200078e0244 */
[----:B------:R-:W-:-:S03]  /*b760*/  LEA.HI.X.SX32 R247, R71, R0, 0x1, P4 ;  /* 0x0000000047f77211 */ /* 0x000fc600020f0eff */
[----:B------:R-:W3:Y:S01]  /*b770*/  LDC R71, c[0x0][0x3d8] ;  /* 0x0000f600ff477b82 */ /* 0x000ee20000000800 */
[----:B------:R-:W-:Y:S01]  /*b780*/  IADD3 R242, P4, PT, R68, R3, RZ ;  /* 0x0000000344f27210 */ /* 0x000fe20007f9e0ff */
[----:B------:R-:W-:-:S06]  /*b790*/  IMAD R69, R75, 0x2, R68 ;  /* 0x000000024b457824 */ /* 0x000fcc00078e0244 */
[----:B------:R-:W4:Y:S01]  /*b7a0*/  LDC R73, c[0x0][0x3d8] ;  /* 0x0000f600ff497b82 */ /* 0x000f220000000800 */
[----:B------:R-:W-:Y:S01]  /*b7b0*/  LEA.HI.X.SX32 R243, R68, R0, 0x1, P4 ;  /* 0x0000000044f37211 */ /* 0x000fe200020f0eff */
[----:B0-----:R-:W-:Y:S01]  /*b7c0*/  IMAD R68, R72, 0x4, R69 ;  /* 0x0000000448447824 */ /* 0x001fe200078e0245 */
[----:B------:R-:W-:-:S04]  /*b7d0*/  IADD3 R240, P4, PT, R69, R3, RZ ;  /* 0x0000000345f07210 */ /* 0x000fc80007f9e0ff */
[-C--:B------:R-:W-:Y:S01]  /*b7e0*/  LEA.HI.X.SX32 R241, R69, R0.reuse, 0x1, P4 ;  /* 0x0000000045f17211 */ /* 0x080fe200020f0eff */
[----:B------:R-:W-:Y:S01]  /*b7f0*/  IMAD R69, R76, 0x2, R68 ;  /* 0x000000024c457824 */ /* 0x000fe200078e0244 */
[CC--:B------:R-:W-:Y:S01]  /*b800*/  IADD3 R236, P4, PT, R68.reuse, R3.reuse, RZ ;  /* 0x0000000344ec7210 */ /* 0x0c0fe20007f9e0ff */
[----:B------:R-:W0:Y:S03]  /*b810*/  LDC R72, c[0x0][0x3d8] ;  /* 0x0000f600ff487b82 */ /* 0x000e260000000800 */
[----:B------:R-:W-:Y:S02]  /*b820*/  LEA.HI.X.SX32 R237, R68, R0, 0x1, P4 ;  /* 0x0000000044ed7211 */ /* 0x000fe400020f0eff */
[----:B------:R-:W-:-:S03]  /*b830*/  IADD3 R234, P4, PT, R69, R3, RZ ;  /* 0x0000000345ea7210 */ /* 0x000fc60007f9e0ff */
[----:B------:R-:W0:Y:S01]  /*b840*/  LDC R75, c[0x0][0x3d8] ;  /* 0x0000f600ff4b7b82 */ /* 0x000e220000000800 */
[----:B------:R-:W-:Y:S01]  /*b850*/  LEA.HI.X.SX32 R235, R69, R0, 0x1, P4 ;  /* 0x0000000045eb7211 */ /* 0x000fe200020f0eff */
[----:B---3--:R-:W-:-:S04]  /*b860*/  IMAD R69, R71, 0x2, R69 ;  /* 0x0000000247457824 */ /* 0x008fc800078e0245 */
[----:B----4-:R-:W-:Y:S02]  /*b870*/  IMAD R71, R73, 0x2, R69 ;  /* 0x0000000249477824 */ /* 0x010fe400078e0245 */
[----:B------:R-:W3:Y:S01]  /*b880*/  LDC R73, c[0x0][0x3d8] ;  /* 0x0000f600ff497b82 */ /* 0x000ee20000000800 */
[----:B------:R-:W-:Y:S01]  /*b890*/  IADD3 R232, P4, PT, R69, R3, RZ ;  /* 0x0000000345e87210 */ /* 0x000fe20007f9e0ff */
[----:B-1----:R-:W-:-:S06]  /*b8a0*/  IMAD R68, R74, 0x2, R71 ;  /* 0x000000024a447824 */ /* 0x002fcc00078e0247 */
[----:B------:R-:W1:Y:S01]  /*b8b0*/  LDC R76, c[0x0][0x3d8] ;  /* 0x0000f600ff4c7b82 */ /* 0x000e620000000800 */
[-C--:B------:R-:W-:Y:S02]  /*b8c0*/  LEA.HI.X.SX32 R233, R69, R0.reuse, 0x1, P4 ;  /* 0x0000000045e97211 */ /* 0x080fe400020f0eff */
[CC--:B------:R-:W-:Y:S02]  /*b8d0*/  IADD3 R228, P5, PT, R68.reuse, R3.reuse, RZ ;  /* 0x0000000344e47210 */ /* 0x0c0fe40007fbe0ff */
[CC--:B------:R-:W-:Y:S02]  /*b8e0*/  IADD3 R230, P4, PT, R71.reuse, R3.reuse, RZ ;  /* 0x0000000347e67210 */ /* 0x0c0fe40007f9e0ff */
[-C--:B------:R-:W-:Y:S01]  /*b8f0*/  LEA.HI.X.SX32 R229, R68, R0.reuse, 0x1, P5 ;  /* 0x0000000044e57211 */ /* 0x080fe200028f0eff */
[----:B0-----:R-:W-:Y:S01]  /*b900*/  IMAD R68, R72, 0x2, R68 ;  /* 0x0000000248447824 */ /* 0x001fe200078e0244 */
[----:B------:R-:W-:Y:S01]  /*b910*/  LEA.HI.X.SX32 R231, R71, R0, 0x1, P4 ;  /* 0x0000000047e77211 */ /* 0x000fe200020f0eff */
[----:B------:R-:W0:Y:S02]  /*b920*/  LDC R72, c[0x0][0x3d8] ;  /* 0x0000f600ff487b82 */ /* 0x000e240000000800 */
[----:B------:R-:W-:Y:S01]  /*b930*/  IMAD R69, R75, 0x2, R68 ;  /* 0x000000024b457824 */ /* 0x000fe200078e0244 */
[----:B------:R-:W-:-:S05]  /*b940*/  IADD3 R226, P4, PT, R68, R3, RZ ;  /* 0x0000000344e27210 */ /* 0x000fca0007f9e0ff */
[----:B------:R-:W4:Y:S01]  /*b950*/  LDC R71, c[0x0][0x3d8] ;  /* 0x0000f600ff477b82 */ /* 0x000f220000000800 */
[----:B------:R-:W-:Y:S01]  /*b960*/  LEA.HI.X.SX32 R227, R68, R0, 0x1, P4 ;  /* 0x0000000044e37211 */ /* 0x000fe200020f0eff */
[----:B---3--:R-:W-:Y:S01]  /*b970*/  IMAD R68, R73, 0x4, R69 ;  /* 0x0000000449447824 */ /* 0x008fe200078e0245 */
[----:B------:R-:W-:-:S05]  /*b980*/  IADD3 R224, P4, PT, R69, R3, RZ ;  /* 0x0000000345e07210 */ /* 0x000fca0007f9e0ff */
[----:B------:R-:W3:Y:S01]  /*b990*/  LDC R74, c[0x0][0x3d8] ;  /* 0x0000f600ff4a7b82 */ /* 0x000ee20000000800 */
[----:B------:R-:W-:Y:S01]  /*b9a0*/  LEA.HI.X.SX32 R225, R69, R0, 0x1, P4 ;  /* 0x0000000045e17211 */ /* 0x000fe200020f0eff */
[----:B-1----:R-:W-:Y:S01]  /*b9b0*/  IMAD R69, R76, 0x2, R68 ;  /* 0x000000024c457824 */ /* 0x002fe200078e0244 */
[----:B------:R-:W-:-:S04]  /*b9c0*/  IADD3 R220, P4, PT, R68, R3, RZ ;  /* 0x0000000344dc7210 */ /* 0x000fc80007f9e0ff */
[----:B------:R-:W-:Y:S01]  /*b9d0*/  LEA.HI.X.SX32 R221, R68, R0, 0x1, P4 ;  /* 0x0000000044dd7211 */ /* 0x000fe200020f0eff */
[----:B------:R-:W1:Y:S01]  /*b9e0*/  LDC R73, c[0x0][0x3d8] ;  /* 0x0000f600ff497b82 */ /* 0x000e620000000800 */
[----:B------:R-:W-:-:S04]  /*b9f0*/  IADD3 R218, P4, PT, R69, R3, RZ ;  /* 0x0000000345da7210 */ /* 0x000fc80007f9e0ff */
[----:B------:R-:W-:Y:S01]  /*ba00*/  LEA.HI.X.SX32 R219, R69, R0, 0x1, P4 ;  /* 0x0000000045db7211 */ /* 0x000fe200020f0eff */
[----:B----4-:R-:W-:Y:S02]  /*ba10*/  IMAD R69, R71, 0x2, R69 ;  /* 0x0000000247457824 */ /* 0x010fe400078e0245 */
[----:B------:R-:W4:Y:S02]  /*ba20*/  LDC R75, c[0x0][0x3d8] ;  /* 0x0000f600ff4b7b82 */ /* 0x000f240000000800 */
[----:B0-----:R-:W-:-:S06]  /*ba30*/  IMAD R71, R72, 0x2, R69 ;  /* 0x0000000248477824 */ /* 0x001fcc00078e0245 */
[----:B------:R-:W0:Y:S01]  /*ba40*/  LDC R72, c[0x0][0x3d8] ;  /* 0x0000f600ff487b82 */ /* 0x000e220000000800 */
[----:B---3--:R-:W-:Y:S01]  /*ba50*/  IMAD R68, R74, 0x2, R71 ;  /* 0x000000024a447824 */ /* 0x008fe200078e0247 */
[----:B------:R-:W-:-:S06]  /*ba60*/  IADD3 R216, P4, PT, R69, R3, RZ ;  /* 0x0000000345d87210 */ /* 0x000fcc0007f9e0ff */
[----:B------:R-:W3:Y:S01]  /*ba70*/  LDC R76, c[0x0][0x3d8] ;  /* 0x0000f600ff4c7b82 */ /* 0x000ee20000000800 */
[-C--:B------:R-:W-:Y:S02]  /*ba80*/  LEA.HI.X.SX32 R217, R69, R0.reuse, 0x1, P4 ;  /* 0x0000000045d97211 */ /* 0x080fe400020f0eff */
[CC--:B------:R-:W-:Y:S02]  /*ba90*/  IADD3 R212, P5, PT, R68.reuse, R3.reuse, RZ ;  /* 0x0000000344d47210 */ /* 0x0c0fe40007fbe0ff */
[-C--:B------:R-:W-:Y:S02]  /*baa0*/  IADD3 R214, P4, PT, R71, R3.reuse, RZ ;  /* 0x0000000347d67210 */ /* 0x080fe40007f9e0ff */
[-C--:B------:R-:W-:Y:S01]  /*bab0*/  LEA.HI.X.SX32 R213, R68, R0.reuse, 0x1, P5 ;  /* 0x0000000044d57211 */ /* 0x080fe200028f0eff */
[----:B-1----:R-:W-:Y:S01]  /*bac0*/  IMAD R68, R73, 0x2, R68 ;  /* 0x0000000249447824 */ /* 0x002fe200078e0244 */
[----:B------:R-:W-:Y:S01]  /*bad0*/  LEA.HI.X.SX32 R215, R71, R0, 0x1, P4 ;  /* 0x0000000047d77211 */ /* 0x000fe200020f0eff */
[----:B------:R-:W1:Y:S02]  /*bae0*/  LDC R73, c[0x0][0x3d8] ;  /* 0x0000f600ff497b82 */ /* 0x000e640000000800 */
[----:B----4-:R-:W-:Y:S01]  /*baf0*/  IMAD R69, R75, 0x2, R68 ;  /* 0x000000024b457824 */ /* 0x010fe200078e0244 */
[----:B------:R-:W-:-:S05]  /*bb00*/  IADD3 R210, P4, PT, R68, R3, RZ ;  /* 0x0000000344d27210 */ /* 0x000fca0007f9e0ff */
[----:B------:R-:W4:Y:S01]  /*bb10*/  LDC R71, c[0x0][0x3d8] ;  /* 0x0000f600ff477b82 */ /* 0x000f220000000800 */
[----:B------:R-:W-:Y:S01]  /*bb20*/  LEA.HI.X.SX32 R211, R68, R0, 0x1, P4 ;  /* 0x0000000044d37211 */ /* 0x000fe200020f0eff */
[----:B0-----:R-:W-:Y:S01]  /*bb30*/  IMAD R68, R72, 0x4, R69 ;  /* 0x0000000448447824 */ /* 0x001fe200078e0245 */
[----:B------:R-:W-:-:S05]  /*bb40*/  IADD3 R208, P4, PT, R69, R3, RZ ;  /* 0x0000000345d07210 */ /* 0x000fca0007f9e0ff */
[----:B------:R-:W0:Y:S01]  /*bb50*/  LDC R74, c[0x0][0x3d8] ;  /* 0x0000f600ff4a7b82 */ /* 0x000e220000000800 */
[----:B------:R-:W-:Y:S01]  /*bb60*/  LEA.HI.X.SX32 R209, R69, R0, 0x1, P4 ;  /* 0x0000000045d17211 */ /* 0x000fe200020f0eff */
[----:B---3--:R-:W-:Y:S01]  /*bb70*/  IMAD R69, R76, 0x2, R68 ;  /* 0x000000024c457824 */ /* 0x008fe200078e0244 */
[----:B------:R-:W-:-:S04]  /*bb80*/  IADD3 R204, P4, PT, R68, R3, RZ ;  /* 0x0000000344cc7210 */ /* 0x000fc80007f9e0ff */
[----:B------:R-:W-:Y:S01]  /*bb90*/  LEA.HI.X.SX32 R205, R68, R0, 0x1, P4 ;  /* 0x0000000044cd7211 */ /* 0x000fe200020f0eff */
[----:B------:R-:W3:Y:S01]  /*bba0*/  LDC R72, c[0x0][0x3d8] ;  /* 0x0000f600ff487b82 */ /* 0x000ee20000000800 */
[----:B------:R-:W-:-:S04]  /*bbb0*/  IADD3 R202, P4, PT, R69, R3, RZ ;  /* 0x0000000345ca7210 */ /* 0x000fc80007f9e0ff */
[----:B------:R-:W-:Y:S01]  /*bbc0*/  LEA.HI.X.SX32 R203, R69, R0, 0x1, P4 ;  /* 0x0000000045cb7211 */ /* 0x000fe200020f0eff */
[----:B----4-:R-:W-:Y:S02]  /*bbd0*/  IMAD R69, R71, 0x2, R69 ;  /* 0x0000000247457824 */ /* 0x010fe400078e0245 */
[----:B------:R-:W4:Y:S02]  /*bbe0*/  LDC R75, c[0x0][0x3d8] ;  /* 0x0000f600ff4b7b82 */ /* 0x000f240000000800 */
[----:B-1----:R-:W-:Y:S01]  /*bbf0*/  IMAD R71, R73, 0x2, R69 ;  /* 0x0000000249477824 */ /* 0x002fe200078e0245 */
[----:B------:R-:W-:Y:S02]  /*bc00*/  PRMT R140, RZ, 0x7610, R140 ;  /* 0x00007610ff8c7816 */ /* 0x000fe4000000008c */
[----:B------:R-:W-:-:S03]  /*bc10*/  PRMT R139, RZ, 0x7610, R139 ;  /* 0x00007610ff8b7816 */ /* 0x000fc6000000008b */
[----:B------:R-:W1:Y:S01]  /*bc20*/  LDC R73, c[0x0][0x3d8] ;  /* 0x0000f600ff497b82 */ /* 0x000e620000000800 */
[CC--:B------:R-:W-:Y:S01]  /*bc30*/  IADD3 R200, P4, PT, R69.reuse, R3.reuse, RZ ;  /* 0x0000000345c87210 */ /* 0x0c0fe20007f9e0ff */
[----:B0-----:R-:W-:Y:S01]  /*bc40*/  IMAD R68, R74, 0x2, R71 ;  /* 0x000000024a447824 */ /* 0x001fe200078e0247 */
[----:B------:R0:W-:Y:S02]  /*bc50*/  STL.64 [R1+0x110], R184 ;  /* 0x000110b801007387 */ /* 0x0001e40000100a00 */
[----:B------:R-:W-:Y:S02]  /*bc60*/  LEA.HI.X.SX32 R201, R69, R0, 0x1, P4 ;  /* 0x0000000045c97211 */ /* 0x000fe400020f0eff */
[----:B------:R0:W2:Y:S01]  /*bc70*/  @P2 LDG.E.U8 R140, desc[UR20][R184.64] ;  /* 0x00000014b88c2981 */ /* 0x0000a2000c1e1100 */
[----:B------:R-:W1:Y:S03]  /*bc80*/  LDC R76, c[0x0][0x3d8] ;  /* 0x0000f600ff4c7b82 */ /* 0x000e660000000800 */
[----:B------:R3:W-:Y:S04]  /*bc90*/  STL.64 [R1+0x100], R182 ;  /* 0x000100b601007387 */ /* 0x0007e80000100a00 */
[----:B------:R3:W2:Y:S01]  /*bca0*/  @P2 LDG.E.U8 R139, desc[UR20][R182.64] ;  /* 0x00000014b68b2981 */ /* 0x0006a2000c1e1100 */
[----:B------:R-:W-:Y:S01]  /*bcb0*/  PRMT R114, RZ, 0x7610, R114 ;  /* 0x00007610ff727816 */ /* 0x000fe20000000072 */
[----:B------:R-:W1:Y:S01]  /*bcc0*/  LDC R74, c[0x0][0x3d8] ;  /* 0x0000f600ff4a7b82 */ /* 0x000e620000000800 */
[-C--:B0-----:R-:W-:Y:S01]  /*bcd0*/  IADD3 R184, P4, PT, R71, R3.reuse, RZ ;  /* 0x0000000347b87210 */ /* 0x081fe20007f9e0ff */
[----:B------:R-:W-:Y:S01]  /*bce0*/  STL [R1+0x880], R250 ;  /* 0x000880fa01007387 */ /* 0x000fe20000100800 */
[----:B---3--:R-:W-:-:S03]  /*bcf0*/  IADD3 R182, P5, PT, R68, R3, RZ ;  /* 0x0000000344b67210 */ /* 0x008fc60007fbe0ff */
[----:B------:R-:W-:Y:S01]  /*bd00*/  STL [R1+0x87c], R251 ;  /* 0x00087cfb01007387 */ /* 0x000fe20000100800 */
[-C--:B------:R-:W-:Y:S02]  /*bd10*/  LEA.HI.X.SX32 R185, R71, R0.reuse, 0x1, P4 ;  /* 0x0000000047b97211 */ /* 0x080fe400020f0eff */
[----:B------:R-:W-:Y:S01]  /*bd20*/  LEA.HI.X.SX32 R183, R68, R0, 0x1, P5 ;  /* 0x0000000044b77211 */ /* 0x000fe200028f0eff */
[----:B------:R-:W-:Y:S01]  /*bd30*/  STL [R1+0x888], R248 ;  /* 0x000888f801007387 */ /* 0x000fe20000100800 */
[----:B------:R-:W-:Y:S01]  /*bd40*/  IMAD R68, R72, 0x2, R68 ;  /* 0x0000000248447824 */ /* 0x000fe200078e0244 */
[----:B------:R-:W0:Y:S02]  /*bd50*/  LDC R71, c[0x0][0x3d8] ;  /* 0x0000f600ff477b82 */ /* 0x000e240000000800 */
[----:B------:R-:W-:Y:S01]  /*bd60*/  STL [R1+0x884], R249 ;  /* 0x000884f901007387 */ /* 0x000fe20000100800 */
[----:B------:R-:W-:-:S03]  /*bd70*/  PRMT R113, RZ, 0x7610, R113 ;  /* 0x00007610ff717816 */ /* 0x000fc60000000071 */
[----:B------:R-:W-:Y:S01]  /*bd80*/  STL [R1+0x890], R246 ;  /* 0x000890f601007387 */ /* 0x000fe20000100800 */
[----:B----4-:R-:W-:Y:S01]  /*bd90*/  IMAD R69, R75, 0x2, R68 ;  /* 0x000000024b457824 */ /* 0x010fe200078e0244 */
[----:B------:R-:W3:Y:S02]  /*bda0*/  LDC R72, c[0x0][0x3d8] ;  /* 0x0000f600ff487b82 */ /* 0x000ee40000000800 */
[----:B------:R-:W-:Y:S04]  /*bdb0*/  STL [R1+0x88c], R247 ;  /* 0x00088cf701007387 */ /* 0x000fe80000100800 */
[----:B------:R4:W-:Y:S01]  /*bdc0*/  STL.64 [R1+0x4e0], R184 ;  /* 0x0004e0b801007387 */ /* 0x0009e20000100a00 */
[----:B------:R-:W-:Y:S01]  /*bdd0*/  PRMT R112, RZ, 0x7610, R112 ;  /* 0x00007610ff707816 */ /* 0x000fe20000000070 */
[----:B------:R-:W0:Y:S02]  /*bde0*/  LDC R75, c[0x0][0x3d8] ;  /* 0x0000f600ff4b7b82 */ /* 0x000e240000000800 */
[----:B------:R4:W2:Y:S04]  /*bdf0*/  @P2 LDG.E.U8 R114, desc[UR20][R184.64] ;  /* 0x00000014b8722981 */ /* 0x0008a8000c1e1100 */
[----:B------:R1:W-:Y:S04]  /*be00*/  STL.64 [R1+0x4d8], R182 ;  /* 0x0004d8b601007387 */ /* 0x0003e80000100a00 */
[----:B------:R1:W2:Y:S01]  /*be10*/  @P2 LDG.E.U8 R113, desc[UR20][R182.64] ;  /* 0x00000014b6712981 */ /* 0x0002a2000c1e1100 */
[----:B----4-:R-:W-:-:S04]  /*be20*/  IADD3 R184, P4, PT, R68, R3, RZ ;  /* 0x0000000344b87210 */ /* 0x010fc80007f9e0ff */
[-C--:B------:R-:W-:Y:S01]  /*be30*/  LEA.HI.X.SX32 R185, R68, R0.reuse, 0x1, P4 ;  /* 0x0000000044b97211 */ /* 0x080fe200020f0eff */
[----:B-1----:R-:W-:Y:S01]  /*be40*/  IMAD R68, R73, 0x4, R69 ;  /* 0x0000000449447824 */ /* 0x002fe200078e0245 */
[----:B------:R-:W-:Y:S01]  /*be50*/  PRMT R111, RZ, 0x7610, R111 ;  /* 0x00007610ff6f7816 */ /* 0x000fe2000000006f */
        /* <DEDUP_REMOVED lines=14> */
[----:B---3--:R-:W-:-:S03]  /*bf40*/  IADD3 R182, P4, PT, R69, R3, RZ ;  /* 0x0000000345b67210 */ /* 0x008fc60007f9e0ff */
[----:B------:R3:W2:Y:S01]  /*bf50*/  @P2 LDG.E.U8 R110, desc[UR20][R184.64] ;  /* 0x00000014b86e2981 */ /* 0x0006a2000c1e1100 */
[----:B------:R-:W-:Y:S01]  /*bf60*/  LEA.HI.X.SX32 R183, R69, R0, 0x1, P4 ;  /* 0x0000000045b77211 */ /* 0x000fe200020f0eff */
[----:B0-----:R-:W-:Y:S01]  /*bf70*/  IMAD R69, R71, 0x2, R69 ;  /* 0x0000000247457824 */ /* 0x001fe200078e0245 */
[----:B------:R-:W-:-:S03]  /*bf80*/  PRMT R109, RZ, 0x7610, R109 ;  /* 0x00007610ff6d7816 */ /* 0x000fc6000000006d */
[----:B------:R-:W-:Y:S02]  /*bf90*/  IMAD R71, R72, 0x2, R69 ;  /* 0x0000000248477824 */ /* 0x000fe400078e0245 */
[----:B------:R-:W0:Y:S01]  /*bfa0*/  LDC R72, c[0x0][0x3d8] ;  /* 0x0000f600ff487b82 */ /* 0x000e220000000800 */
[CC--:B----4-:R-:W-:Y:S01]  /*bfb0*/  IADD3 R186, P4, PT, R69.reuse, R3.reuse, RZ ;  /* 0x0000000345ba7210 */ /* 0x0d0fe20007f9e0ff */
[----:B------:R-:W-:Y:S01]  /*bfc0*/  IMAD R68, R74, 0x2, R71 ;  /* 0x000000024a447824 */ /* 0x000fe200078e0247 */
[----:B------:R3:W-:Y:S02]  /*bfd0*/  STL.64 [R1+0x4b8], R184 ;  /* 0x0004b8b801007387 */ /* 0x0007e40000100a00 */
[----:B------:R-:W-:Y:S02]  /*bfe0*/  LEA.HI.X.SX32 R187, R69, R0, 0x1, P4 ;  /* 0x0000000045bb7211 */ /* 0x000fe400020f0eff */
[----:B------:R4:W-:Y:S01]  /*bff0*/  STL.64 [R1+0x4b0], R182 ;  /* 0x0004b0b601007387 */ /* 0x0009e20000100a00 */
[----:B------:R-:W-:Y:S01]  /*c000*/  PRMT R107, RZ, 0x7610, R107 ;  /* 0x00007610ff6b7816 */ /* 0x000fe2000000006b */
[----:B------:R-:W0:Y:S02]  /*c010*/  LDC R74, c[0x0][0x3d8] ;  /* 0x0000f600ff4a7b82 */ /* 0x000e240000000800 */
[----:B------:R4:W2:Y:S01]  /*c020*/  @P2 LDG.E.U8 R109, desc[UR20][R182.64] ;  /* 0x00000014b66d2981 */ /* 0x0008a2000c1e1100 */
[----:B---3--:R-:W-:-:S02]  /*c030*/  IADD3 R184, P4, PT, R71, R3, RZ ;  /* 0x0000000347b87210 */ /* 0x008fc40007f9e0ff */
[C---:B----4-:R-:W-:Y:S02]  /*c040*/  IADD3 R182, P5, PT, R68.reuse, R3, RZ ;  /* 0x0000000344b67210 */ /* 0x050fe40007fbe0ff */
[-C--:B------:R-:W-:Y:S02]  /*c050*/  LEA.HI.X.SX32 R185, R71, R0.reuse, 0x1, P4 ;  /* 0x0000000047b97211 */ /* 0x080fe400020f0eff */
[----:B------:R-:W-:Y:S01]  /*c060*/  LEA.HI.X.SX32 R183, R68, R0, 0x1, P5 ;  /* 0x0000000044b77211 */ /* 0x000fe200028f0eff */
[----:B-1----:R-:W-:Y:S01]  /*c070*/  IMAD R68, R73, 0x2, R68 ;  /* 0x0000000249447824 */ /* 0x002fe200078e0244 */
[----:B------:R-:W1:Y:S01]  /*c080*/  LDC R71, c[0x0][0x3d8] ;  /* 0x0000f600ff477b82 */ /* 0x000e620000000800 */
[----:B------:R-:W-:Y:S01]  /*c090*/  STL.64 [R1+0x4a8], R186 ;  /* 0x0004a8ba01007387 */ /* 0x000fe20000100a00 */
[----:B------:R-:W-:Y:S01]  /*c0a0*/  PRMT R106, RZ, 0x7610, R106 ;  /* 0x00007610ff6a7816 */ /* 0x000fe2000000006a */
[----:B------:R-:W-:Y:S02]  /*c0b0*/  IMAD R69, R75, 0x2, R68 ;  /* 0x000000024b457824 */ /* 0x000fe400078e0244 */
[----:B------:R3:W-:Y:S01]  /*c0c0*/  STL.64 [R1+0x4a0], R184 ;  /* 0x0004a0b801007387 */ /* 0x0007e20000100a00 */
[----:B------:R-:W-:-:S02]  /*c0d0*/  PRMT R105, RZ, 0x7610, R105 ;  /* 0x00007610ff697816 */ /* 0x000fc40000000069 */
[----:B------:R-:W4:Y:S01]  /*c0e0*/  LDC R73, c[0x0][0x3d8] ;  /* 0x0000f600ff497b82 */ /* 0x000f220000000800 */
[----:B------:R3:W2:Y:S04]  /*c0f0*/  @P2 LDG.E.U8 R107, desc[UR20][R184.64] ;  /* 0x00000014b86b2981 */ /* 0x0006a8000c1e1100 */
[----:B------:R0:W-:Y:S01]  /*c100*/  STL.64 [R1+0x498], R182 ;  /* 0x000498b601007387 */ /* 0x0001e20000100a00 */
[----:B------:R-:W-:Y:S02]  /*c110*/  PRMT R104, RZ, 0x7610, R104 ;  /* 0x00007610ff687816 */ /* 0x000fe40000000068 */
[----:B------:R-:W-:Y:S01]  /*c120*/  PRMT R108, RZ, 0x7610, R108 ;  /* 0x00007610ff6c7816 */ /* 0x000fe2000000006c */
[----:B------:R0:W2:Y:S01]  /*c130*/  @P2 LDG.E.U8 R106, desc[UR20][R182.64] ;  /* 0x00000014b66a2981 */ /* 0x0000a2000c1e1100 */
[----:B------:R-:W-:Y:S01]  /*c140*/  PRMT R103, RZ, 0x7610, R103 ;  /* 0x00007610ff677816 */ /* 0x000fe20000000067 */
[----:B------:R-:W4:Y:S01]  /*c150*/  LDC R75, c[0x0][0x3d8] ;  /* 0x0000f600ff4b7b82 */ /* 0x000f220000000800 */
[----:B---3--:R-:W-:-:S02]  /*c160*/  IADD3 R184, P4, PT, R68, R3, RZ ;  /* 0x0000000344b87210 */ /* 0x008fc40007f9e0ff */
[----:B------:R-:W3:Y:S02]  /*c170*/  @P2 LDG.E.U8 R108, desc[UR20][R186.64] ;  /* 0x00000014ba6c2981 */ /* 0x000ee4000c1e1100 */
[-C--:B------:R-:W-:Y:S01]  /*c180*/  LEA.HI.X.SX32 R185, R68, R0.reuse, 0x1, P4 ;  /* 0x0000000044b97211 */ /* 0x080fe200020f0eff */
[----:B0-----:R-:W-:Y:S01]  /*c190*/  IMAD R68, R72, 0x4, R69 ;  /* 0x0000000448447824 */ /* 0x001fe200078e0245 */
[C---:B------:R-:W-:Y:S01]  /*c1a0*/  IADD3 R182, P4, PT, R69.reuse, R3, RZ ;  /* 0x0000000345b67210 */ /* 0x040fe20007f9e0ff */
[----:B------:R-:W0:Y:S02]  /*c1b0*/  LDC R72, c[0x0][0x3d8] ;  /* 0x0000f600ff487b82 */ /* 0x000e240000000800 */
[----:B------:R1:W-:Y:S01]  /*c1c0*/  STL.64 [R1+0x490], R184 ;  /* 0x000490b801007387 */ /* 0x0003e20000100a00 */
[----:B------:R-:W-:Y:S01]  /*c1d0*/  LEA.HI.X.SX32 R183, R69, R0, 0x1, P4 ;  /* 0x0000000045b77211 */ /* 0x000fe200020f0eff */
[----:B------:R-:W-:Y:S02]  /*c1e0*/  IMAD R69, R76, 0x2, R68 ;  /* 0x000000024c457824 */ /* 0x000fe400078e0244 */
[----:B------:R1:W2:Y:S01]  /*c1f0*/  @P2 LDG.E.U8 R105, desc[UR20][R184.64] ;  /* 0x00000014b8692981 */ /* 0x0002a2000c1e1100 */
[----:B------:R-:W-:-:S02]  /*c200*/  PRMT R102, RZ, 0x7610, R102 ;  /* 0x00007610ff667816 */ /* 0x000fc40000000066 */
[----:B------:R-:W-:Y:S01]  /*c210*/  PRMT R100, RZ, 0x7610, R100 ;  /* 0x00007610ff647816 */ /* 0x000fe20000000064 */
[----:B------:R1:W-:Y:S01]  /*c220*/  STL.64 [R1+0x488], R182 ;  /* 0x000488b601007387 */ /* 0x0003e20000100a00 */
[----:B------:R-:W-:Y:S01]  /*c230*/  PRMT R99, RZ, 0x7610, R99 ;  /* 0x00007610ff637816 */ /* 0x000fe20000000063 */
[----:B------:R-:W0:Y:S02]  /*c240*/  LDC R76, c[0x0][0x3d8] ;  /* 0x0000f600ff4c7b82 */ /* 0x000e240000000800 */
[----:B------:R1:W2:Y:S02]  /*c250*/  @P2 LDG.E.U8 R104, desc[UR20][R182.64] ;  /* 0x00000014b6682981 */ /* 0x0002a4000c1e1100 */
[----:B-1----:R-:W-:-:S04]  /*c260*/  IADD3 R184, P4, PT, R68, R3, RZ ;  /* 0x0000000344b87210 */ /* 0x002fc80007f9e0ff */
[----:B------:R-:W-:Y:S02]  /*c270*/  LEA.HI.X.SX32 R185, R68, R0, 0x1, P4 ;  /* 0x0000000044b97211 */ /* 0x000fe400020f0eff */
[----:B------:R-:W-:-:S03]  /*c280*/  IADD3 R182, P4, PT, R69, R3, RZ ;  /* 0x0000000345b67210 */ /* 0x000fc60007f9e0ff */
[----:B------:R1:W2:Y:S01]  /*c290*/  @P2 LDG.E.U8 R103, desc[UR20][R184.64] ;  /* 0x00000014b8672981 */ /* 0x0002a2000c1e1100 */
[-C--:B------:R-:W-:Y:S01]  /*c2a0*/  LEA.HI.X.SX32 R183, R69, R0.reuse, 0x1, P4 ;  /* 0x0000000045b77211 */ /* 0x080fe200020f0eff */
[----:B------:R-:W-:Y:S02]  /*c2b0*/  IMAD R69, R71, 0x2, R69 ;  /* 0x0000000247457824 */ /* 0x000fe400078e0245 */
[----:B------:R-:W0:Y:S02]  /*c2c0*/  LDC R71, c[0x0][0x3d8] ;  /* 0x0000f600ff477b82 */ /* 0x000e240000000800 */
[----:B----4-:R-:W-:Y:S01]  /*c2d0*/  IMAD R68, R73, 0x2, R69 ;  /* 0x0000000249447824 */ /* 0x010fe200078e0245 */
[CC--:B------:R-:W-:Y:S01]  /*c2e0*/  IADD3 R186, P4, PT, R69.reuse, R3.reuse, RZ ;  /* 0x0000000345ba7210 */ /* 0x0c0fe20007f9e0ff */
[----:B------:R1:W-:Y:S03]  /*c2f0*/  STL.64 [R1+0x478], R184 ;  /* 0x000478b801007387 */ /* 0x0003e60000100a00 */
[----:B------:R-:W-:Y:S01]  /*c300*/  LEA.HI.X.SX32 R187, R69, R0, 0x1, P4 ;  /* 0x0000000045bb7211 */ /* 0x000fe200020f0eff */
[----:B------:R-:W-:Y:S01]  /*c310*/  IMAD R69, R74, 0x2, R68 ;  /* 0x000000024a457824 */ /* 0x000fe200078e0244 */
[----:B------:R-:W4:Y:S01]  /*c320*/  LDC R73, c[0x0][0x3d8] ;  /* 0x0000f600ff497b82 */ /* 0x000f220000000800 */
[----:B------:R0:W-:Y:S04]  /*c330*/  STL.64 [R1+0x470], R182 ;  /* 0x000470b601007387 */ /* 0x0001e80000100a00 */
[----:B------:R0:W2:Y:S01]  /*c340*/  @P2 LDG.E.U8 R102, desc[UR20][R182.64] ;  /* 0x00000014b6662981 */ /* 0x0000a2000c1e1100 */
[----:B-1----:R-:W-:-:S02]  /*c350*/  IADD3 R184, P4, PT, R68, R3, RZ ;  /* 0x0000000344b87210 */ /* 0x002fc40007f9e0ff */
[----:B------:R-:W1:Y:S02]  /*c360*/  LDC R74, c[0x0][0x3d8] ;  /* 0x0000f600ff4a7b82 */ /* 0x000e640000000800 */
[-C--:B------:R-:W-:Y:S02]  /*c370*/  LEA.HI.X.SX32 R185, R68, R0.reuse, 0x1, P4 ;  /* 0x0000000044b97211 */ /* 0x080fe400020f0eff */
[C---:B0-----:R-:W-:Y:S01]  /*c380*/  IADD3 R182, P4, PT, R69.reuse, R3, RZ ;  /* 0x0000000345b67210 */ /* 0x041fe20007f9e0ff */
[----:B------:R-:W-:Y:S03]  /*c390*/  STL.64 [R1+0x468], R186 ;  /* 0x000468ba01007387 */ /* 0x000fe60000100a00 */
[----:B------:R-:W-:Y:S01]  /*c3a0*/  LEA.HI.X.SX32 R183, R69, R0, 0x1, P4 ;  /* 0x0000000045b77211 */ /* 0x000fe200020f0eff */
[----:B------:R-:W-:Y:S01]  /*c3b0*/  IMAD R69, R72, 0x2, R69 ;  /* 0x0000000248457824 */ /* 0x000fe200078e0245 */
[----:B------:R0:W2:Y:S01]  /*c3c0*/  @P2 LDG.E.U8 R100, desc[UR20][R184.64] ;  /* 0x00000014b8642981 */ /* 0x0000a2000c1e1100 */
[----:B------:R-:W1:Y:S02]  /*c3d0*/  LDC R72, c[0x0][0x3d8] ;  /* 0x0000f600ff487b82 */ /* 0x000e640000000800 */
[----:B------:R-:W-:Y:S01]  /*c3e0*/  IMAD R68, R71, 0x2, R69 ;  /* 0x0000000247447824 */ /* 0x000fe200078e0245 */
[----:B------:R0:W-:Y:S01]  /*c3f0*/  STL.64 [R1+0x460], R184 ;  /* 0x000460b801007387 */ /* 0x0001e20000100a00 */
[----:B------:R-:W-:-:S03]  /*c400*/  PRMT R98, RZ, 0x7610, R98 ;  /* 0x00007610ff627816 */ /* 0x000fc60000000062 */
[----:B------:R4:W2:Y:S01]  /*c410*/  @P2 LDG.E.U8 R99, desc[UR20][R182.64] ;  /* 0x00000014b6632981 */ /* 0x0008a2000c1e1100 */
[----:B------:R-:W1:Y:S03]  /*c420*/  LDC R71, c[0x0][0x3d8] ;  /* 0x0000f600ff477b82 */ /* 0x000e660000000800 */
[----:B------:R4:W-:Y:S01]  /*c430*/  STL.64 [R1+0x458], R182 ;  /* 0x000458b601007387 */ /* 0x0009e20000100a00 */
[----:B0-----:R-:W-:-:S04]  /*c440*/  IADD3 R184, P4, PT, R69, R3, RZ ;  /* 0x0000000345b87210 */ /* 0x001fc80007f9e0ff */
[-C--:B------:R-:W-:Y:S01]  /*c450*/  LEA.HI.X.SX32 R185, R69, R0.reuse, 0x1, P4 ;  /* 0x0000000045b97211 */ /* 0x080fe200020f0eff */
[----:B----4-:R-:W-:Y:S01]  /*c460*/  IMAD R69, R73, 0x4, R68 ;  /* 0x0000000449457824 */ /* 0x010fe200078e0244 */
[----:B------:R-:W-:Y:S01]  /*c470*/  PRMT R97, RZ, 0x7610, R97 ;  /* 0x00007610ff617816 */ /* 0x000fe20000000061 */
[----:B------:R-:W0:Y:S01]  /*c480*/  LDC R73, c[0x0][0x3d8] ;  /* 0x0000f600ff497b82 */ /* 0x000e220000000800 */
[CC--:B------:R-:W-:Y:S01]  /*c490*/  IADD3 R182, P4, PT, R68.reuse, R3.reuse, RZ ;  /* 0x0000000344b67210 */ /* 0x0c0fe20007f9e0ff */
[----:B------:R4:W-:Y:S03]  /*c4a0*/  STL.64 [R1+0x450], R184 ;  /* 0x000450b801007387 */ /* 0x0009e60000100a00 */
[----:B------:R-:W-:Y:S01]  /*c4b0*/  LEA.HI.X.SX32 R183, R68, R0, 0x1, P4 ;  /* 0x0000000044b77211 */ /* 0x000fe200020f0eff */
[----:B------:R4:W2:Y:S01]  /*c4c0*/  @P2 LDG.E.U8 R98, desc[UR20][R184.64] ;  /* 0x00000014b8622981 */ /* 0x0008a2000c1e1100 */
[----:B------:R-:W-:Y:S01]  /*c4d0*/  IMAD R68, R75, 0x2, R69 ;  /* 0x000000024b447824 */ /* 0x000fe200078e0245 */
[----:B------:R-:W-:Y:S01]  /*c4e0*/  PRMT R96, RZ, 0x7610, R96 ;  /* 0x00007610ff607816 */ /* 0x000fe20000000060 */
[----:B------:R-:W0:Y:S01]  /*c4f0*/  LDC R75, c[0x0][0x3d8] ;  /* 0x0000f600ff4b7b82 */ /* 0x000e220000000800 */
[----:B------:R1:W2:Y:S01]  /*c500*/  @P2 LDG.E.U8 R97, desc[UR20][R182.64] ;  /* 0x00000014b6612981 */ /* 0x0002a2000c1e1100 */
[----:B----4-:R-:W-:-:S04]  /*c510*/  IADD3 R184, P4, PT, R69, R3, RZ ;  /* 0x0000000345b87210 */ /* 0x010fc80007f9e0ff */
[----:B------:R-:W-:Y:S01]  /*c520*/  LEA.HI.X.SX32 R185, R69, R0, 0x1, P4 ;  /* 0x0000000045b97211 */ /* 0x000fe200020f0eff */
[----:B-1----:R-:W-:Y:S02]  /*c530*/  IMAD R69, R72, 0x2, R68 ;  /* 0x0000000248457824 */ /* 0x002fe400078e0244 */
[----:B------:R-:W1:Y:S01]  /*c540*/  LDC R72, c[0x0][0x3d8] ;  /* 0x0000f600ff487b82 */ /* 0x000e620000000800 */
[----:B------:R4:W-:Y:S01]  /*c550*/  STL.64 [R1+0x448], R182 ;  /* 0x000448b601007387 */ /* 0x0009e20000100a00 */
[----:B------:R-:W-:-:S03]  /*c560*/  PRMT R95, RZ, 0x7610, R95 ;  /* 0x00007610ff5f7816 */ /* 0x000fc6000000005f */
[----:B------:R4:W-:Y:S04]  /*c570*/  STL.64 [R1+0x438], R184 ;  /* 0x000438b801007387 */ /* 0x0009e80000100a00 */
[----:B------:R4:W2:Y:S02]  /*c580*/  @P2 LDG.E.U8 R96, desc[UR20][R184.64] ;  /* 0x00000014b8602981 */ /* 0x0008a4000c1e1100 */
[----:B----4-:R-:W-:-:S04]  /*c590*/  IADD3 R182, P4, PT, R68, R3, RZ ;  /* 0x0000000344b67210 */ /* 0x010fc80007f9e0ff */
[-C--:B------:R-:W-:Y:S01]  /*c5a0*/  LEA.HI.X.SX32 R183, R68, R0.reuse, 0x1, P4 ;  /* 0x0000000044b77211 */ /* 0x080fe200020f0eff */
[----:B------:R-:W-:Y:S01]  /*c5b0*/  IMAD R68, R71, 0x2, R69 ;  /* 0x0000000247447824 */ /* 0x000fe200078e0245 */
[CC--:B------:R-:W-:Y:S01]  /*c5c0*/  IADD3 R184, P4, PT, R69.reuse, R3.reuse, RZ ;  /* 0x0000000345b87210 */ /* 0x0c0fe20007f9e0ff */
[----:B------:R-:W4:Y:S01]  /*c5d0*/  LDC R71, c[0x0][0x3d8] ;  /* 0x0000f600ff477b82 */ /* 0x000f220000000800 */
[----:B------:R-:W-:Y:S01]  /*c5e0*/  PRMT R94, RZ, 0x7610, R94 ;  /* 0x00007610ff5e7816 */ /* 0x000fe2000000005e */
[----:B------:R0:W-:Y:S01]  /*c5f0*/  STL.64 [R1+0x430], R182 ;  /* 0x000430b601007387 */ /* 0x0001e20000100a00 */
[----:B------:R-:W-:Y:S01]  /*c600*/  LEA.HI.X.SX32 R185, R69, R0, 0x1, P4 ;  /* 0x0000000045b97211 */ /* 0x000fe200020f0eff */
[----:B------:R-:W-:Y:S02]  /*c610*/  IMAD R69, R74, 0x2, R68 ;  /* 0x000000024a457824 */ /* 0x000fe400078e0244 */
[----:B------:R0:W2:Y:S02]  /*c620*/  @P2 LDG.E.U8 R95, desc[UR20][R182.64] ;  /* 0x00000014b65f2981 */ /* 0x0000a4000c1e1100 */
[----:B------:R-:W4:Y:S01]  /*c630*/  LDC R74, c[0x0][0x3d8] ;  /* 0x0000f600ff4a7b82 */ /* 0x000f220000000800 */
[----:B------:R-:W-:Y:S01]  /*c640*/  PRMT R93, RZ, 0x7610, R93 ;  /* 0x00007610ff5d7816 */ /* 0x000fe2000000005d */
[----:B------:R1:W-:Y:S04]  /*c650*/  STL.64 [R1+0x428], R184 ;  /* 0x000428b801007387 */ /* 0x0003e80000100a00 */
[----:B------:R1:W2:Y:S01]  /*c660*/  @P2 LDG.E.U8 R94, desc[UR20][R184.64] ;  /* 0x00000014b85e2981 */ /* 0x0002a2000c1e1100 */
[----:B0-----:R-:W-:-:S04]  /*c670*/  IADD3 R182, P5, PT, R68, R3, RZ ;  /* 0x0000000344b67210 */ /* 0x001fc80007fbe0ff */
[-C--:B------:R-:W-:Y:S01]  /*c680*/  LEA.HI.X.SX32 R183, R68, R0.reuse, 0x1, P5 ;  /* 0x0000000044b77211 */ /* 0x080fe200028f0eff */
[----:B------:R-:W-:Y:S01]  /*c690*/  IMAD R68, R73, 0x2, R69 ;  /* 0x0000000249447824 */ /* 0x000fe200078e0245 */
[----:B------:R-:W-:Y:S01]  /*c6a0*/  PRMT R92, RZ, 0x7610, R92 ;  /* 0x00007610ff5c7816 */ /* 0x000fe2000000005c */
[----:B------:R-:W0:Y:S01]  /*c6b0*/  LDC R73, c[0x0][0x3d8] ;  /* 0x0000f600ff497b82 */ /* 0x000e220000000800 */
[C---:B-1----:R-:W-:Y:S01]  /*c6c0*/  IADD3 R184, P4, PT, R69.reuse, R3, RZ ;  /* 0x0000000345b87210 */ /* 0x042fe20007f9e0ff */
[----:B------:R1:W-:Y:S03]  /*c6d0*/  STL.64 [R1+0x420], R182 ;  /* 0x000420b601007387 */ /* 0x0003e60000100a00 */
[----:B------:R-:W-:Y:S01]  /*c6e0*/  LEA.HI.X.SX32 R185, R69, R0, 0x1, P4 ;  /* 0x0000000045b97211 */ /* 0x000fe200020f0eff */
[----:B------:R1:W2:Y:S01]  /*c6f0*/  @P2 LDG.E.U8 R93, desc[UR20][R182.64] ;  /* 0x00000014b65d2981 */ /* 0x0002a2000c1e1100 */
[----:B------:R-:W-:Y:S01]  /*c700*/  IMAD R69, R72, 0x2, R68 ;  /* 0x0000000248457824 */ /* 0x000fe200078e0244 */
[----:B------:R-:W-:-:S02]  /*c710*/  PRMT R91, RZ, 0x7610, R91 ;  /* 0x00007610ff5b7816 */ /* 0x000fc4000000005b */
[----:B------:R4:W-:Y:S04]  /*c720*/  STL.64 [R1+0x418], R184 ;  /* 0x000418b801007387 */ /* 0x0009e80000100a00 */
[----:B------:R4:W2:Y:S01]  /*c730*/  @P2 LDG.E.U8 R92, desc[UR20][R184.64] ;  /* 0x00000014b85c2981 */ /* 0x0008a2000c1e1100 */
[----:B-1----:R-:W-:-:S04]  /*c740*/  IADD3 R182, P4, PT, R68, R3, RZ ;  /* 0x0000000344b67210 */ /* 0x002fc80007f9e0ff */
[-C--:B------:R-:W-:Y:S01]  /*c750*/  LEA.HI.X.SX32 R183, R68, R0.reuse, 0x1, P4 ;  /* 0x0000000044b77211 */ /* 0x080fe200020f0eff */
[----:B------:R-:W-:Y:S02]  /*c760*/  IMAD R68, R75, 0x4, R69 ;  /* 0x000000044b447824 */ /* 0x000fe400078e0245 */
[----:B------:R-:W1:Y:S01]  /*c770*/  LDC R75, c[0x0][0x3d8] ;  /* 0x0000f600ff4b7b82 */ /* 0x000e620000000800 */
[C---:B----4-:R-:W-:Y:S01]  /*c780*/  IADD3 R184, P4, PT, R69.reuse, R3, RZ ;  /* 0x0000000345b87210 */ /* 0x050fe20007f9e0ff */
[----:B------:R4:W-:Y:S01]  /*c790*/  STL.64 [R1+0x410], R182 ;  /* 0x000410b601007387 */ /* 0x0009e20000100a00 */
[----:B------:R-:W-:Y:S02]  /*c7a0*/  PRMT R101, RZ, 0x7610, R101 ;  /* 0x00007610ff657816 */ /* 0x000fe40000000065 */
[----:B------:R-:W-:Y:S01]  /*c7b0*/  LEA.HI.X.SX32 R185, R69, R0, 0x1, P4 ;  /* 0x0000000045b97211 */ /* 0x000fe200020f0eff */
[----:B------:R-:W-:Y:S01]  /*c7c0*/  IMAD R69, R71, 0x2, R68 ;  /* 0x0000000247457824 */ /* 0x000fe200078e0244 */
[----:B------:R4:W2:Y:S01]  /*c7d0*/  @P2 LDG.E.U8 R91, desc[UR20][R182.64] ;  /* 0x00000014b65b2981 */ /* 0x0008a2000c1e1100 */
[----:B------:R-:W-:-:S02]  /*c7e0*/  PRMT R90, RZ, 0x7610, R90 ;  /* 0x00007610ff5a7816 */ /* 0x000fc4000000005a */
[----:B------:R-:W-:Y:S01]  /*c7f0*/  IMAD R71, R74, 0x2, R69 ;  /* 0x000000024a477824 */ /* 0x000fe200078e0245 */
[----:B------:R0:W2:Y:S01]  /*c800*/  @P2 LDG.E.U8 R101, desc[UR20][R186.64] ;  /* 0x00000014ba652981 */ /* 0x0000a2000c1e1100 */
[----:B------:R-:W1:Y:S01]  /*c810*/  LDC R74, c[0x0][0x3d8] ;  /* 0x0000f600ff4a7b82 */ /* 0x000e620000000800 */
[-C--:B----4-:R-:W-:Y:S01]  /*c820*/  IADD3 R182, P4, PT, R68, R3.reuse, RZ ;  /* 0x0000000344b67210 */ /* 0x090fe20007f9e0ff */
[----:B------:R-:W-:Y:S01]  /*c830*/  IMAD R72, R76, 0x2, R71 ;  /* 0x000000024c487824 */ /* 0x000fe200078e0247 */
[----:B------:R-:W-:Y:S01]  /*c840*/  PRMT R89, RZ, 0x7610, R89 ;  /* 0x00007610ff597816 */ /* 0x000fe20000000059 */
[----:B------:R4:W-:Y:S01]  /*c850*/  STL.64 [R1+0x408], R184 ;  /* 0x000408b801007387 */ /* 0x0009e20000100a00 */
[----:B------:R-:W-:Y:S02]  /*c860*/  LEA.HI.X.SX32 R183, R68, R0, 0x1, P4 ;  /* 0x0000000044b77211 */ /* 0x000fe400020f0eff */
[----:B0-----:R-:W-:Y:S01]  /*c870*/  IADD3 R186, P4, PT, R69, R3, RZ ;  /* 0x0000000345ba7210 */ /* 0x001fe20007f9e0ff */
[----:B------:R4:W2:Y:S01]  /*c880*/  @P2 LDG.E.U8 R90, desc[UR20][R184.64] ;  /* 0x00000014b85a2981 */ /* 0x0008a2000c1e1100 */
[----:B------:R-:W-:-:S02]  /*c890*/  IMAD R68, R73, 0x2, R72 ;  /* 0x0000000249447824 */ /* 0x000fc400078e0248 */
[----:B------:R-:W-:Y:S01]  /*c8a0*/  LEA.HI.X.SX32 R187, R69, R0, 0x1, P4 ;  /* 0x0000000045bb7211 */ /* 0x000fe200020f0eff */
[----:B------:R0:W-:Y:S01]  /*c8b0*/  STL.64 [R1+0x3f8], R182 ;  /* 0x0003f8b601007387 */ /* 0x0001e20000100a00 */
[----:B------:R-:W-:Y:S01]  /*c8c0*/  PRMT R87, RZ, 0x7610, R87 ;  /* 0x00007610ff577816 */ /* 0x000fe20000000057 */
[----:B------:R-:W-:Y:S01]  /*c8d0*/  FFMA R4, R4, UR6, -R2 ;  /* 0x0000000604047c23 */ /* 0x000fe20008000802 */
[----:B------:R-:W3:Y:S01]  /*c8e0*/  LDC R69, c[0x0][0x3d8] ;  /* 0x0000f600ff457b82 */ /* 0x000ee20000000800 */
[----:B------:R0:W2:Y:S01]  /*c8f0*/  @P2 LDG.E.U8 R89, desc[UR20][R182.64] ;  /* 0x00000014b6592981 */ /* 0x0000a2000c1e1100 */
[----:B----4-:R-:W-:-:S04]  /*c900*/  IADD3 R184, P4, PT, R71, R3, RZ ;  /* 0x0000000347b87210 */ /* 0x010fc80007f9e0ff */
[-C--:B------:R-:W-:Y:S02]  /*c910*/  LEA.HI.X.SX32 R185, R71, R0.reuse, 0x1, P4 ;  /* 0x0000000047b97211 */ /* 0x080fe400020f0eff */
[----:B------:R-:W-:Y:S01]  /*c920*/  PRMT R137, RZ, 0x7610, R137 ;  /* 0x00007610ff897816 */ /* 0x000fe20000000089 */
[----:B------:R-:W4:Y:S01]  /*c930*/  LDC R71, c[0x0][0x3d8] ;  /* 0x0000f600ff477b82 */ /* 0x000f220000000800 */
[C---:B0-----:R-:W-:Y:S01]  /*c940*/  IADD3 R182, P5, PT, R68.reuse, R3, RZ ;  /* 0x0000000344b67210 */ /* 0x041fe20007fbe0ff */
[----:B------:R-:W-:Y:S03]  /*c950*/  STL.64 [R1+0x3f0], R186 ;  /* 0x0003f0ba01007387 */ /* 0x000fe60000100a00 */
[----:B------:R-:W-:Y:S01]  /*c960*/  LEA.HI.X.SX32 R183, R68, R0, 0x1, P5 ;  /* 0x0000000044b77211 */ /* 0x000fe200028f0eff */
[----:B-1----:R-:W-:Y:S01]  /*c970*/  IMAD R68, R75, 0x2, R68 ;  /* 0x000000024b447824 */ /* 0x002fe200078e0244 */
[----:B------:R0:W-:Y:S01]  /*c980*/  STL.64 [R1+0x3e8], R184 ;  /* 0x0003e8b801007387 */ /* 0x0001e20000100a00 */
[----:B------:R-:W-:Y:S01]  /*c990*/  FMUL R4, R4, 1.4426950216293334961 ;  /* 0x3fb8aa3b04047820 */ /* 0x000fe20000400000 */
[--C-:B------:R-:W-:Y:S01]  /*c9a0*/  FFMA R6, R6, UR6, -R2.reuse ;  /* 0x0000000606067c23 */ /* 0x100fe20008000802 */
[----:B------:R-:W-:Y:S01]  /*c9b0*/  FFMA R5, R5, UR6, -R2 ;  /* 0x0000000605057c23 */ /* 0x000fe20008000802 */
[----:B------:R0:W2:Y:S01]  /*c9c0*/  @P2 LDG.E.U8 R87, desc[UR20][R184.64] ;  /* 0x00000014b8572981 */ /* 0x0000a2000c1e1100 */
[----:B------:R-:W-:-:S02]  /*c9d0*/  PRMT R86, RZ, 0x7610, R86 ;  /* 0x00007610ff567816 */ /* 0x000fc40000000056 */
[----:B------:R-:W-:Y:S01]  /*c9e0*/  PRMT R88, RZ, 0x7610, R88 ;  /* 0x00007610ff587816 */ /* 0x000fe20000000058 */
[----:B------:R1:W2:Y:S01]  /*c9f0*/  @P2 LDG.E.U8 R137, desc[UR20][R248.64] ;  /* 0x00000014f8892981 */ /* 0x0002a2000c1e1100 */
[----:B------:R-:W-:Y:S01]  /*ca00*/  FMUL R6, R6, 1.4426950216293334961 ;  /* 0x3fb8aa3b06067820 */ /* 0x000fe20000400000 */
[----:B------:R-:W-:Y:S01]  /*ca10*/  FMUL R5, R5, 1.4426950216293334961 ;  /* 0x3fb8aa3b05057820 */ /* 0x000fe20000400000 */
[----:B------:R-:W-:Y:S01]  /*ca20*/  PRMT R85, RZ, 0x7610, R85 ;  /* 0x00007610ff557816 */ /* 0x000fe20000000055 */
[----:B------:R4:W-:Y:S01]  /*ca30*/  STL.64 [R1+0x3e0], R182 ;  /* 0x0003e0b601007387 */ /* 0x0009e20000100a00 */
[----:B------:R-:W-:Y:S01]  /*ca40*/  FFMA R7, R7, UR6, -R2 ;  /* 0x0000000607077c23 */ /* 0x000fe20008000802 */
[C---:B0-----:R-:W-:Y:S01]  /*ca50*/  IADD3 R184, P4, PT, R68.reuse, R3, RZ ;  /* 0x0000000344b87210 */ /* 0x041fe20007f9e0ff */
[----:B------:R-:W0:Y:S01]  /*ca60*/  LDC R73, c[0x0][0x3d8] ;  /* 0x0000f600ff497b82 */ /* 0x000e220000000800 */
[----:B------:R4:W2:Y:S01]  /*ca70*/  @P2 LDG.E.U8 R86, desc[UR20][R182.64] ;  /* 0x00000014b6562981 */ /* 0x0008a2000c1e1100 */
[----:B-1----:R1:W-:Y:S01]  /*ca80*/  MUFU.EX2 R248, R4 ;  /* 0x0000000400f87308 */ /* 0x0023e20000000800 */
[----:B------:R-:W-:-:S02]  /*ca90*/  LEA.HI.X.SX32 R185, R68, R0, 0x1, P4 ;  /* 0x0000000044b97211 */ /* 0x000fc400020f0eff */
[----:B------:R3:W2:Y:S01]  /*caa0*/  @P2 LDG.E.U8 R88, desc[UR20][R186.64] ;  /* 0x00000014ba582981 */ /* 0x0006a2000c1e1100 */
[----:B-1----:R-:W-:-:S04]  /*cab0*/  IMAD R4, R74, 0x2, R68 ;  /* 0x000000024a047824 */ /* 0x002fc800078e0244 */
[----:B------:R1:W-:Y:S01]  /*cac0*/  MUFU.EX2 R181, R6 ;  /* 0x0000000600b57308 */ /* 0x0003e20000000800 */
[----:B------:R-:W0:Y:S01]  /*cad0*/  LDC R68, c[0x0][0x3d8] ;  /* 0x0000f600ff447b82 */ /* 0x000e220000000800 */
[----:B------:R-:W-:Y:S01]  /*cae0*/  PRMT R84, RZ, 0x7610, R84 ;  /* 0x00007610ff547816 */ /* 0x000fe20000000054 */
[----:B------:R3:W2:Y:S01]  /*caf0*/  @P2 LDG.E.U8 R85, desc[UR20][R184.64] ;  /* 0x00000014b8552981 */ /* 0x0006a2000c1e1100 */
[----:B----4-:R-:W-:-:S05]  /*cb00*/  IADD3 R182, P5, PT, R4, R3, RZ ;  /* 0x0000000304b67210 */ /* 0x010fca0007fbe0ff */
[----:B-1----:R-:W1:Y:S01]  /*cb10*/  LDC R6, c[0x0][0x3d8] ;  /* 0x0000f600ff067b82 */ /* 0x002e620000000800 */
[----:B------:R4:W0:Y:S01]  /*cb20*/  MUFU.EX2 R249, R5 ;  /* 0x0000000500f97308 */ /* 0x0008220000000800 */
[----:B------:R-:W-:Y:S01]  /*cb30*/  LEA.HI.X.SX32 R183, R4, R0, 0x1, P5 ;  /* 0x0000000004b77211 */ /* 0x000fe200028f0eff */
[----:B------:R3:W-:Y:S01]  /*cb40*/  STL.64 [R1+0x3b0], R184 ;  /* 0x0003b0b801007387 */ /* 0x0007e20000100a00 */
[----:B----4-:R-:W-:Y:S02]  /*cb50*/  IMAD R5, R71, 0x4, R4 ;  /* 0x0000000447057824 */ /* 0x010fe400078e0204 */
[----:B------:R-:W-:Y:S02]  /*cb60*/  FMUL R7, R7, 1.4426950216293334961 ;  /* 0x3fb8aa3b07077820 */ /* 0x000fe40000400000 */
[----:B------:R-:W4:Y:S01]  /*cb70*/  LDC R71, c[0x0][0x3d8] ;  /* 0x0000f600ff477b82 */ /* 0x000f220000000800 */
[----:B------:R-:W-:Y:S01]  /*cb80*/  FFMA R8, R8, UR6, -R2 ;  /* 0x0000000608087c23 */ /* 0x000fe20008000802 */
[----:B---3--:R-:W-:Y:S01]  /*cb90*/  IMAD R4, R69, 0x2, R5 ;  /* 0x0000000245047824 */ /* 0x008fe200078e0205 */
[----:B------:R-:W-:Y:S01]  /*cba0*/  IADD3 R186, P4, PT, R5, R3, RZ ;  /* 0x0000000305ba7210 */ /* 0x000fe20007f9e0ff */
[----:B------:R3:W2:Y:S01]  /*cbb0*/  @P2 LDG.E.U8 R84, desc[UR20][R182.64] ;  /* 0x00000014b6542981 */ /* 0x0006a2000c1e1100 */
[----:B------:R-:W-:-:S02]  /*cbc0*/  PRMT R136, RZ, 0x7610, R136 ;  /* 0x00007610ff887816 */ /* 0x000fc40000000088 */
[----:B------:R-:W-:Y:S01]  /*cbd0*/  IADD3 R184, P5, PT, R4, R3, RZ ;  /* 0x0000000304b87210 */ /* 0x000fe20007fbe0ff */
[----:B------:R3:W-:Y:S01]  /*cbe0*/  STL.64 [R1+0x3a8], R182 ;  /* 0x0003a8b601007387 */ /* 0x0007e20000100a00 */
[-C--:B------:R-:W-:Y:S01]  /*cbf0*/  LEA.HI.X.SX32 R187, R5, R0.reuse, 0x1, P4 ;  /* 0x0000000005bb7211 */ /* 0x080fe200020f0eff */
[----:B------:R-:W-:Y:S01]  /*cc00*/  FMUL R8, R8, 1.4426950216293334961 ;  /* 0x3fb8aa3b08087820 */ /* 0x000fe20000400000 */
[----:B------:R-:W-:Y:S01]  /*cc10*/  PRMT R82, RZ, 0x7610, R82 ;  /* 0x00007610ff527816 */ /* 0x000fe20000000052 */
[----:B------:R0:W2:Y:S01]  /*cc20*/  @P2 LDG.E.U8 R136, desc[UR20][R246.64] ;  /* 0x00000014f6882981 */ /* 0x0000a2000c1e1100 */
[----:B------:R-:W-:Y:S01]  /*cc30*/  LEA.HI.X.SX32 R185, R4, R0, 0x1, P5 ;  /* 0x0000000004b97211 */ /* 0x000fe200028f0eff */
[----:B0-----:R-:W-:Y:S02]  /*cc40*/  IMAD R4, R68, 0x2, R4 ;  /* 0x0000000244047824 */ /* 0x001fe400078e0204 */
[----:B------:R-:W-:Y:S01]  /*cc50*/  STL.64 [R1+0x3a0], R186 ;  /* 0x0003a0ba01007387 */ /* 0x000fe20000100a00 */
[----:B---3--:R0:W3:Y:S03]  /*cc60*/  MUFU.EX2 R182, R7 ;  /* 0x0000000700b67308 */ /* 0x0080e60000000800 */
[----:B------:R0:W-:Y:S01]  /*cc70*/  STL.64 [R1+0x398], R184 ;  /* 0x000398b801007387 */ /* 0x0001e20000100a00 */
[----:B-1----:R-:W-:Y:S01]  /*cc80*/  IMAD R68, R6, 0x2, R4 ;  /* 0x0000000206447824 */ /* 0x002fe200078e0204 */
[----:B------:R-:W-:Y:S01]  /*cc90*/  PRMT R83, RZ, 0x7610, R83 ;  /* 0x00007610ff537816 */ /* 0x000fe20000000053 */
[----:B------:R-:W1:Y:S01]  /*cca0*/  LDC R6, c[0x0][0x3d8] ;  /* 0x0000f600ff067b82 */ /* 0x000e620000000800 */
[----:B------:R3:W2:Y:S01]  /*ccb0*/  @P2 LDG.E.U8 R82, desc[UR20][R184.64] ;  /* 0x00000014b8522981 */ /* 0x0006a2000c1e1100 */
[----:B------:R3:W1:Y:S01]  /*ccc0*/  MUFU.EX2 R246, R8 ;  /* 0x0000000800f67308 */ /* 0x0006620000000800 */
[----:B------:R-:W-:-:S02]  /*ccd0*/  PRMT R81, RZ, 0x7610, R81 ;  /* 0x00007610ff517816 */ /* 0x000fc40000000051 */
[----:B------:R4:W2:Y:S03]  /*cce0*/  @P2 LDG.E.U8 R83, desc[UR20][R186.64] ;  /* 0x00000014ba532981 */ /* 0x0008a6000c1e1100 */
[----:B0-----:R-:W0:Y:S01]  /*ccf0*/  LDC R7, c[0x0][0x3d8] ;  /* 0x0000f600ff077b82 */ /* 0x001e220000000800 */
[----:B---3--:R-:W-:-:S07]  /*cd00*/  IADD3 R184, P4, PT, R4, R3, RZ ;  /* 0x0000000304b87210 */ /* 0x008fce0007f9e0ff */
[----:B------:R-:W3:Y:S01]  /*cd10*/  LDC R8, c[0x0][0x3d8] ;  /* 0x0000f600ff087b82 */ /* 0x000ee20000000800 */
[----:B------:R-:W-:Y:S01]  /*cd20*/  LEA.HI.X.SX32 R185, R4, R0, 0x1, P4 ;  /* 0x0000000004b97211 */ /* 0x000fe200020f0eff */
[----:B----4-:R-:W-:-:S04]  /*cd30*/  IMAD R4, R71, 0x2, R68 ;  /* 0x0000000247047824 */ /* 0x010fc800078e0244 */
[----:B------:R-:W-:Y:S01]  /*cd40*/  IMAD R5, R73, 0x2, R4 ;  /* 0x0000000249057824 */ /* 0x000fe200078e0204 */
[CC--:B------:R-:W-:Y:S01]  /*cd50*/  IADD3 R186, P4, PT, R4.reuse, R3.reuse, RZ ;  /* 0x0000000304ba7210 */ /* 0x0c0fe20007f9e0ff */
[----:B------:R4:W-:Y:S03]  /*cd60*/  STL.64 [R1+0x390], R184 ;  /* 0x000390b801007387 */ /* 0x0009e60000100a00 */
[----:B------:R-:W-:Y:S01]  /*cd70*/  LEA.HI.X.SX32 R187, R4, R0, 0x1, P4 ;  /* 0x0000000004bb7211 */ /* 0x000fe200020f0eff */
[----:B------:R4:W2:Y:S01]  /*cd80*/  @P2 LDG.E.U8 R81, desc[UR20][R184.64] ;  /* 0x00000014b8512981 */ /* 0x0008a2000c1e1100 */
[--C-:B------:R-:W-:Y:S01]  /*cd90*/  FFMA R10, R10, UR6, -R2.reuse ;  /* 0x000000060a0a7c23 */ /* 0x100fe20008000802 */
[----:B------:R-:W-:Y:S01]  /*cda0*/  FFMA R12, R12, UR6, -R2 ;  /* 0x000000060c0c7c23 */ /* 0x000fe20008000802 */
[----:B----4-:R-:W-:-:S04]  /*cdb0*/  IADD3 R184, P4, PT, R5, R3, RZ ;  /* 0x0000000305b87210 */ /* 0x010fc80007f9e0ff */
[----:B------:R-:W-:Y:S01]  /*cdc0*/  LEA.HI.X.SX32 R185, R5, R0, 0x1, P4 ;  /* 0x0000000005b97211 */ /* 0x000fe200020f0eff */
[----:B0-----:R-:W-:Y:S01]  /*cdd0*/  IMAD R5, R7, 0x2, R5 ;  /* 0x0000000207057824 */ /* 0x001fe200078e0205 */
[----:B------:R-:W-:Y:S01]  /*cde0*/  PRMT R138, RZ, 0x7610, R138 ;  /* 0x00007610ff8a7816 */ /* 0x000fe2000000008a */
[----:B------:R-:W-:Y:S01]  /*cdf0*/  FMUL R10, R10, 1.4426950216293334961 ;  /* 0x3fb8aa3b0a0a7820 */ /* 0x000fe20000400000 */
[----:B------:R-:W-:Y:S01]  /*ce00*/  FFMA R11, R11, UR6, -R2 ;  /* 0x000000060b0b7c23 */ /* 0x000fe20008000802 */
[----:B------:R-:W0:Y:S01]  /*ce10*/  LDC R7, c[0x0][0x3d8] ;  /* 0x0000f600ff077b82 */ /* 0x000e220000000800 */
[----:B---3--:R-:W-:Y:S02]  /*ce20*/  IMAD R4, R8, 0x4, R5 ;  /* 0x0000000408047824 */ /* 0x008fe400078e0205 */
[----:B------:R-:W-:Y:S01]  /*ce30*/  FMUL R12, R12, 1.4426950216293334961 ;  /* 0x3fb8aa3b0c0c7820 */ /* 0x000fe20000400000 */
[----:B------:R3:W-:Y:S01]  /*ce40*/  MUFU.EX2 R183, R10 ;  /* 0x0000000a00b77308 */ /* 0x0007e20000000800 */
[----:B------:R-:W-:Y:S01]  /*ce50*/  FMUL R11, R11, 1.4426950216293334961 ;  /* 0x3fb8aa3b0b0b7820 */ /* 0x000fe20000400000 */
[----:B------:R4:W2:Y:S01]  /*ce60*/  @P2 LDG.E.U8 R138, desc[UR20][R250.64] ;  /* 0x00000014fa8a2981 */ /* 0x0008a2000c1e1100 */
[----:B------:R-:W-:Y:S01]  /*ce70*/  PRMT R79, RZ, 0x7610, R79 ;  /* 0x00007610ff4f7816 */ /* 0x000fe2000000004f */
[----:B------:R-:W0:Y:S01]  /*ce80*/  LDC R8, c[0x0][0x3d8] ;  /* 0x0000f600ff087b82 */ /* 0x000e220000000800 */
[----:B---3--:R-:W-:-:S03]  /*ce90*/  IADD3 R10, P5, PT, R4, R3, RZ ;  /* 0x00000003040a7210 */ /* 0x008fc60007fbe0ff */
[----:B------:R3:W-:Y:S01]  /*cea0*/  MUFU.EX2 R132, R11 ;  /* 0x0000000b00847308 */ /* 0x0007e20000000800 */
[----:B------:R-:W-:Y:S04]  /*ceb0*/  STL.64 [R1+0x388], R186 ;  /* 0x000388ba01007387 */ /* 0x000fe80000100a00 */
[----:B------:R1:W2:Y:S03]  /*cec0*/  @P2 LDG.E.U8 R79, desc[UR20][R184.64] ;  /* 0x00000014b84f2981 */ /* 0x0002a6000c1e1100 */
[----:B----4-:R4:W-:Y:S01]  /*ced0*/  MUFU.EX2 R250, R12 ;  /* 0x0000000c00fa7308 */ /* 0x0109e20000000800 */
[----:B---3--:R-:W-:Y:S01]  /*cee0*/  LEA.HI.X.SX32 R11, R4, R0, 0x1, P5 ;  /* 0x00000000040b7211 */ /* 0x008fe200028f0eff */
[----:B-1----:R-:W-:-:S02]  /*cef0*/  IMAD R4, R6, 0x2, R4 ;  /* 0x0000000206047824 */ /* 0x002fc400078e0204 */
[----:B------:R-:W1:Y:S01]  /*cf00*/  LDC R6, c[0x0][0x3d8] ;  /* 0x0000f600ff067b82 */ /* 0x000e620000000800 */
[----:B------:R3:W-:Y:S07]  /*cf10*/  STL.64 [R1+0x380], R184 ;  /* 0x000380b801007387 */ /* 0x0007ee0000100a00 */
[----:B----4-:R-:W4:Y:S01]  /*cf20*/  LDC R12, c[0x0][0x3d8] ;  /* 0x0000f600ff0c7b82 */ /* 0x010f220000000800 */
[----:B------:R-:W-:Y:S02]  /*cf30*/  PRMT R77, RZ, 0x7610, R77 ;  /* 0x00007610ff4d7816 */ /* 0x000fe4000000004d */
[----:B---3--:R-:W-:Y:S01]  /*cf40*/  IADD3 R184, P4, PT, R5, R3, RZ ;  /* 0x0000000305b87210 */ /* 0x008fe20007f9e0ff */
[----:B------:R-:W-:-:S03]  /*cf50*/  FFMA R9, R9, UR6, -R2 ;  /* 0x0000000609097c23 */ /* 0x000fc60008000802 */
[----:B------:R-:W-:Y:S01]  /*cf60*/  LEA.HI.X.SX32 R185, R5, R0, 0x1, P4 ;  /* 0x0000000005b97211 */ /* 0x000fe200020f0eff */
[----:B------:R-:W-:Y:S01]  /*cf70*/  FMUL R9, R9, 1.4426950216293334961 ;  /* 0x3fb8aa3b09097820 */ /* 0x000fe20000400000 */
[----:B------:R-:W-:Y:S01]  /*cf80*/  PRMT R78, RZ, 0x7610, R78 ;  /* 0x00007610ff4e7816 */ /* 0x000fe2000000004e */
[----:B0-----:R-:W-:Y:S02]  /*cf90*/  IMAD R5, R7, 0x2, R4 ;  /* 0x0000000207057824 */ /* 0x001fe400078e0204 */
[----:B------:R0:W-:Y:S01]  /*cfa0*/  STL.64 [R1+0x378], R184 ;  /* 0x000378b801007387 */ /* 0x0001e20000100a00 */
[----:B------:R-:W3:Y:S03]  /*cfb0*/  LDC R7, c[0x0][0x3d8] ;  /* 0x0000f600ff077b82 */ /* 0x000ee60000000800 */
[----:B------:R0:W2:Y:S01]  /*cfc0*/  @P2 LDG.E.U8 R77, desc[UR20][R184.64] ;  /* 0x00000014b84d2981 */ /* 0x0000a2000c1e1100 */
[----:B------:R0:W1:Y:S03]  /*cfd0*/  MUFU.EX2 R247, R9 ;  /* 0x0000000900f77308 */ /* 0x0000660000000800 */
[----:B------:R1:W-:Y:S04]  /*cfe0*/  STL.64 [R1+0x370], R10 ;  /* 0x0003700a01007387 */ /* 0x0003e80000100a00 */
[----:B------:R1:W2:Y:S01]  /*cff0*/  @P2 LDG.E.U8 R78, desc[UR20][R10.64] ;  /* 0x000000140a4e2981 */ /* 0x0002a2000c1e1100 */
[----:B0-----:R-:W-:Y:S01]  /*d000*/  IADD3 R184, P4, PT, R4, R3, RZ ;  /* 0x0000000304b87210 */ /* 0x001fe20007f9e0ff */
[----:B------:R-:W0:Y:S01]  /*d010*/  LDC R9, c[0x0][0x3d8] ;  /* 0x0000f600ff097b82 */ /* 0x000e220000000800 */
[----:B----4-:R-:W-:-:S02]  /*d020*/  IMAD R12, R12, 0x2, R5 ;  /* 0x000000020c0c7824 */ /* 0x010fc400078e0205 */
[----:B------:R-:W-:Y:S02]  /*d030*/  LEA.HI.X.SX32 R185, R4, R0, 0x1, P4 ;  /* 0x0000000004b97211 */ /* 0x000fe400020f0eff */
[----:B-1----:R-:W-:Y:S01]  /*d040*/  IADD3 R10, P4, PT, R5, R3, RZ ;  /* 0x00000003050a7210 */ /* 0x002fe20007f9e0ff */
[----:B------:R-:W-:-:S03]  /*d050*/  FFMA R14, R14, UR6, -R2 ;  /* 0x000000060e0e7c23 */ /* 0x000fc60008000802 */
[----:B------:R-:W-:Y:S01]  /*d060*/  LEA.HI.X.SX32 R11, R5, R0, 0x1, P4 ;  /* 0x00000000050b7211 */ /* 0x000fe200020f0eff */
[----:B------:R-:W-:Y:S01]  /*d070*/  IMAD R5, R6, 0x2, R12 ;  /* 0x0000000206057824 */ /* 0x000fe200078e020c */
[----:B------:R-:W-:Y:S01]  /*d080*/  PRMT R75, RZ, 0x7610, R75 ;  /* 0x00007610ff4b7816 */ /* 0x000fe2000000004b */
[----:B------:R-:W-:Y:S01]  /*d090*/  FMUL R14, R14, 1.4426950216293334961 ;  /* 0x3fb8aa3b0e0e7820 */ /* 0x000fe20000400000 */
[--C-:B------:R-:W-:Y:S01]  /*d0a0*/  FFMA R15, R15, UR6, -R2.reuse ;  /* 0x000000060f0f7c23 */ /* 0x100fe20008000802 */
[----:B------:R-:W-:Y:S01]  /*d0b0*/  IMAD R4, R8, 0x2, R5 ;  /* 0x0000000208047824 */ /* 0x000fe200078e0205 */
[----:B------:R-:W-:Y:S01]  /*d0c0*/  STL.64 [R1+0x368], R184 ;  /* 0x000368b801007387 */ /* 0x000fe20000100a00 */
[----:B------:R1:W-:Y:S01]  /*d0d0*/  MUFU.EX2 R70, R14 ;  /* 0x0000000e00467308 */ /* 0x0003e20000000800 */
[----:B------:R-:W-:Y:S01]  /*d0e0*/  FMUL R15, R15, 1.4426950216293334961 ;  /* 0x3fb8aa3b0f0f7820 */ /* 0x000fe20000400000 */
[--C-:B------:R-:W-:Y:S01]  /*d0f0*/  FFMA R16, R16, UR6, -R2.reuse ;  /* 0x0000000610107c23 */ /* 0x100fe20008000802 */
[----:B------:R4:W-:Y:S01]  /*d100*/  STL.64 [R1+0x360], R10 ;  /* 0x0003600a01007387 */ /* 0x0009e20000100a00 */
[----:B------:R-:W-:Y:S01]  /*d110*/  PRMT R175, RZ, 0x7610, R175 ;  /* 0x00007610ffaf7816 */ /* 0x000fe200000000af */
[--C-:B------:R-:W-:Y:S01]  /*d120*/  FFMA R17, R17, UR6, -R2.reuse ;  /* 0x0000000611117c23 */ /* 0x100fe20008000802 */
[----:B------:R-:W0:Y:S01]  /*d130*/  LDC R6, c[0x0][0x3d8] ;  /* 0x0000f600ff067b82 */ /* 0x000e220000000800 */
[----:B------:R4:W2:Y:S01]  /*d140*/  @P2 LDG.E.U8 R75, desc[UR20][R10.64] ;  /* 0x000000140a4b2981 */ /* 0x0008a2000c1e1100 */
[-C--:B-1----:R-:W-:Y:S01]  /*d150*/  IADD3 R14, P4, PT, R5, R3.reuse, RZ ;  /* 0x00000003050e7210 */ /* 0x082fe20007f9e0ff */
[----:B------:R1:W-:Y:S01]  /*d160*/  MUFU.EX2 R252, R15 ;  /* 0x0000000f00fc7308 */ /* 0x0003e20000000800 */
[----:B------:R-:W-:Y:S01]  /*d170*/  FMUL R16, R16, 1.4426950216293334961 ;  /* 0x3fb8aa3b10107820 */ /* 0x000fe20000400000 */
[----:B------:R-:W-:Y:S01]  /*d180*/  PRMT R73, RZ, 0x7610, R73 ;  /* 0x00007610ff497816 */ /* 0x000fe20000000049 */
[----:B------:R-:W-:Y:S01]  /*d190*/  FFMA R13, R13, UR6, -R2 ;  /* 0x000000060d0d7c23 */ /* 0x000fe20008000802 */
[----:B------:R0:W2:Y:S01]  /*d1a0*/  @P2 LDG.E.U8 R175, desc[UR20][R206.64] ;  /* 0x00000014ceaf2981 */ /* 0x0000a2000c1e1100 */
[----:B------:R-:W-:Y:S01]  /*d1b0*/  PRMT R74, RZ, 0x7610, R74 ;  /* 0x00007610ff4a7816 */ /* 0x000fe2000000004a */
[----:B------:R-:W0:Y:S01]  /*d1c0*/  LDC R8, c[0x0][0x3d8] ;  /* 0x0000f600ff087b82 */ /* 0x000e220000000800 */
[----:B----4-:R-:W-:-:S02]  /*d1d0*/  IADD3 R10, P5, PT, R4, R3, RZ ;  /* 0x00000003040a7210 */ /* 0x010fc40007fbe0ff */
[-C--:B-1----:R-:W-:Y:S02]  /*d1e0*/  LEA.HI.X.SX32 R15, R5, R0.reuse, 0x1, P4 ;  /* 0x00000000050f7211 */ /* 0x082fe400020f0eff */
[-C--:B------:R-:W-:Y:S01]  /*d1f0*/  LEA.HI.X.SX32 R11, R4, R0.reuse, 0x1, P5 ;  /* 0x00000000040b7211 */ /* 0x080fe200028f0eff */
[----:B---3--:R-:W-:Y:S02]  /*d200*/  IMAD R4, R7, 0x2, R4 ;  /* 0x0000000207047824 */ /* 0x008fe400078e0204 */
[----:B------:R-:W-:Y:S01]  /*d210*/  FMUL R17, R17, 1.4426950216293334961 ;  /* 0x3fb8aa3b11117820 */ /* 0x000fe20000400000 */
[----:B0-----:R0:W-:Y:S01]  /*d220*/  MUFU.EX2 R206, R16 ;  /* 0x0000001000ce7308 */ /* 0x0011e20000000800 */
[----:B------:R-:W1:Y:S01]  /*d230*/  LDC R7, c[0x0][0x3d8] ;  /* 0x0000f600ff077b82 */ /* 0x000e620000000800 */
[----:B------:R-:W-:Y:S02]  /*d240*/  IMAD R5, R9, 0x4, R4 ;  /* 0x0000000409057824 */ /* 0x000fe400078e0204 */
[----:B------:R-:W-:Y:S01]  /*d250*/  FMUL R13, R13, 1.4426950216293334961 ;  /* 0x3fb8aa3b0d0d7820 */ /* 0x000fe20000400000 */
[----:B------:R-:W-:Y:S04]  /*d260*/  STL.64 [R1+0x358], R14 ;  /* 0x0003580e01007387 */ /* 0x000fe80000100a00 */
[----:B------:R3:W4:Y:S01]  /*d270*/  @P2 LDG.E.U8 R73, desc[UR20][R10.64] ;  /* 0x000000140a492981 */ /* 0x000722000c1e1100 */
[CC--:B0-----:R-:W-:Y:S01]  /*d280*/  IADD3 R16, P4, PT, R4.reuse, R3.reuse, RZ ;  /* 0x0000000304107210 */ /* 0x0c1fe20007f9e0ff */
[----:B------:R0:W-:Y:S02]  /*d290*/  MUFU.EX2 R207, R17 ;  /* 0x0000001100cf7308 */ /* 0x0001e40000000800 */
[----:B------:R3:W-:Y:S04]  /*d2a0*/  STL.64 [R1+0x350], R10 ;  /* 0x0003500a01007387 */ /* 0x0007e80000100a00 */
[----:B------:R0:W2:Y:S02]  /*d2b0*/  @P2 LDG.E.U8 R74, desc[UR20][R14.64] ;  /* 0x000000140e4a2981 */ /* 0x0000a4000c1e1100 */
[----:B0-----:R-:W-:Y:S01]  /*d2c0*/  LEA.HI.X.SX32 R17, R4, R0, 0x1, P4 ;  /* 0x0000000004117211 */ /* 0x001fe200020f0eff */
[----:B------:R0:W0:Y:S01]  /*d2d0*/  MUFU.EX2 R251, R13 ;  /* 0x0000000d00fb7308 */ /* 0x0000220000000800 */
[----:B---3--:R-:W3:Y:S01]  /*d2e0*/  LDC R11, c[0x0][0x3d8] ;  /* 0x0000f600ff0b7b82 */ /* 0x008ee20000000800 */
[----:B------:R-:W-:-:S02]  /*d2f0*/  IADD3 R14, P4, PT, R5, R3, RZ ;  /* 0x00000003050e7210 */ /* 0x000fc40007f9e0ff */
[----:B------:R-:W-:Y:S02]  /*d300*/  PRMT R71, RZ, 0x7610, R71 ;  /* 0x00007610ff477816 */ /* 0x000fe40000000047 */
[----:B------:R-:W-:-:S03]  /*d310*/  LEA.HI.X.SX32 R15, R5, R0, 0x1, P4 ;  /* 0x00000000050f7211 */ /* 0x000fc600020f0eff */
[----:B0-----:R-:W0:Y:S01]  /*d320*/  LDC R13, c[0x0][0x3d8] ;  /* 0x0000f600ff0d7b82 */ /* 0x001e220000000800 */
[----:B------:R-:W-:Y:S04]  /*d330*/  STL.64 [R1+0x348], R16 ;  /* 0x0003481001007387 */ /* 0x000fe80000100a00 */
[----:B------:R1:W-:Y:S01]  /*d340*/  STL.64 [R1+0x340], R14 ;  /* 0x0003400e01007387 */ /* 0x0003e20000100a00 */
[----:B------:R-:W-:Y:S02]  /*d350*/  PRMT R69, RZ, 0x7610, R69 ;  /* 0x00007610ff457816 */ /* 0x000fe40000000045 */
[----:B------:R-:W0:Y:S01]  /*d360*/  LDC R10, c[0x0][0x3d8] ;  /* 0x0000f600ff0a7b82 */ /* 0x000e220000000800 */
[----:B------:R1:W2:Y:S01]  /*d370*/  @P2 LDG.E.U8 R71, desc[UR20][R14.64] ;  /* 0x000000140e472981 */ /* 0x0002a2000c1e1100 */
[----:B------:R-:W-:-:S02]  /*d380*/  IMAD R5, R6, 0x2, R5 ;  /* 0x0000000206057824 */ /* 0x000fc400078e0205 */
[----:B------:R-:W-:Y:S01]  /*d390*/  FFMA R18, R18, UR6, -R2 ;  /* 0x0000000612127c23 */ /* 0x000fe20008000802 */
[----:B------:R3:W2:Y:S03]  /*d3a0*/  @P2 LDG.E.U8 R69, desc[UR20][R16.64] ;  /* 0x0000001410452981 */ /* 0x0006a6000c1e1100 */
[----:B-1----:R-:W1:Y:S01]  /*d3b0*/  LDC R14, c[0x0][0x3d8] ;  /* 0x0000f600ff0e7b82 */ /* 0x002e620000000800 */
[----:B------:R-:W-:Y:S02]  /*d3c0*/  IMAD R9, R7, 0x2, R5 ;  /* 0x0000000207097824 */ /* 0x000fe400078e0205 */
[----:B------:R-:W-:-:S05]  /*d3d0*/  FMUL R18, R18, 1.4426950216293334961 ;  /* 0x3fb8aa3b12127820 */ /* 0x000fca0000400000 */
[----:B------:R-:W1:Y:S01]  /*d3e0*/  LDC R15, c[0x0][0x3d8] ;  /* 0x0000f600ff0f7b82 */ /* 0x000e620000000800 */
[----:B---3--:R-:W-:Y:S01]  /*d3f0*/  IMAD R11, R11, 0x2, R9 ;  /* 0x000000020b0b7824 */ /* 0x008fe200078e0209 */
[----:B------:R-:W-:-:S06]  /*d400*/  PRMT R76, RZ, 0x7610, R76 ;  /* 0x00007610ff4c7816 */ /* 0x000fcc000000004c */
[----:B------:R-:W3:Y:S01]  /*d410*/  LDC R16, c[0x0][0x3d8] ;  /* 0x0000f600ff107b82 */ /* 0x000ee20000000800 */
[----:B0-----:R-:W-:Y:S01]  /*d420*/  IMAD R4, R13, 0x2, R11 ;  /* 0x000000020d047824 */ /* 0x001fe200078e020b */
[C---:B------:R-:W-:Y:S01]  /*d430*/  IADD3 R194, P4, PT, R5.reuse, R3, RZ ;  /* 0x0000000305c27210 */ /* 0x040fe20007f9e0ff */
[----:B------:R0:W1:Y:S01]  /*d440*/  MUFU.EX2 R193, R18 ;  /* 0x0000001200c17308 */ /* 0x0000620000000800 */
[----:B------:R0:W2:Y:S04]  /*d450*/  @P2 LDG.E.U8 R76, desc[UR20][R184.64] ;  /* 0x00000014b84c2981 */ /* 0x0000a8000c1e1100 */
[----:B------:R-:W3:Y:S01]  /*d460*/  LDC R17, c[0x0][0x3d8] ;  /* 0x0000f600ff117b82 */ /* 0x000ee20000000800 */
[----:B------:R-:W-:Y:S01]  /*d470*/  IMAD R6, R8, 0x2, R4 ;  /* 0x0000000208067824 */ /* 0x000fe200078e0204 */
[----:B------:R-:W-:Y:S01]  /*d480*/  LEA.HI.X.SX32 R195, R5, R0, 0x1, P4 ;  /* 0x0000000005c37211 */ /* 0x000fe200020f0eff */
[----:B------:R-:W-:-:S05]  /*d490*/  FFMA R22, R22, UR6, -R2 ;  /* 0x0000000616167c23 */ /* 0x000fca0008000802 */
[----:B0-----:R-:W0:Y:S01]  /*d4a0*/  LDC R18, c[0x0][0x3d8] ;  /* 0x0000f600ff127b82 */ /* 0x001e220000000800 */
[----:B------:R-:W-:Y:S01]  /*d4b0*/  IADD3 R184, P4, PT, R4, R3, RZ ;  /* 0x0000000304b87210 */ /* 0x000fe20007f9e0ff */
[----:B-1----:R-:W-:Y:S02]  /*d4c0*/  IMAD R8, R14, 0x2, R6 ;  /* 0x000000020e087824 */ /* 0x002fe400078e0206 */
[----:B------:R-:W-:Y:S01]  /*d4d0*/  FMUL R22, R22, 1.4426950216293334961 ;  /* 0x3fb8aa3b16167820 */ /* 0x000fe20000400000 */
[----:B------:R-:W-:Y:S01]  /*d4e0*/  LEA.HI.X.SX32 R185, R4, R0, 0x1, P4 ;  /* 0x0000000004b97211 */ /* 0x000fe200020f0eff */
[----:B------:R-:W-:Y:S02]  /*d4f0*/  IMAD R4, R10, 0x4, R8 ;  /* 0x000000040a047824 */ /* 0x000fe400078e0208 */
[----:B------:R1:W-:Y:S01]  /*d500*/  MUFU.EX2 R189, R22 ;  /* 0x0000001600bd7308 */ /* 0x0003e20000000800 */
[----:B------:R-:W-:Y:S01]  /*d510*/  FFMA R24, R24, UR6, -R2 ;  /* 0x0000000618187c23 */ /* 0x000fe20008000802 */
[----:B------:R-:W0:Y:S01]  /*d520*/  LDC R13, c[0x0][0x3d8] ;  /* 0x0000f600ff0d7b82 */ /* 0x000e220000000800 */
[----:B------:R-:W-:Y:S01]  /*d530*/  IMAD R5, R15, 0x2, R4 ;  /* 0x000000020f057824 */ /* 0x000fe200078e0204 */
[----:B------:R-:W-:Y:S01]  /*d540*/  STL.64 [R1+0x338], R194 ;  /* 0x000338c201007387 */ /* 0x000fe20000100a00 */
[----:B-1----:R-:W-:-:S05]  /*d550*/  PRMT R22, RZ, 0x7610, R22 ;  /* 0x00007610ff167816 */ /* 0x002fca0000000016 */
[----:B------:R-:W1:Y:S01]  /*d560*/  LDC R15, c[0x0][0x3d8] ;  /* 0x0000f600ff0f7b82 */ /* 0x000e620000000800 */
[----:B---3--:R-:W-:Y:S01]  /*d570*/  IMAD R7, R16, 0x2, R5 ;  /* 0x0000000210077824 */ /* 0x008fe200078e0205 */
[----:B------:R3:W-:Y:S01]  /*d580*/  STL.64 [R1+0x330], R184 ;  /* 0x000330b801007387 */ /* 0x0007e20000100a00 */
[----:B------:R-:W-:-:S03]  /*d590*/  PRMT R176, RZ, 0x7610, R176 ;  /* 0x00007610ffb07816 */ /* 0x000fc600000000b0 */
[----:B------:R3:W2:Y:S01]  /*d5a0*/  @P2 LDG.E.U8 R22, desc[UR20][R184.64] ;  /* 0x00000014b8162981 */ /* 0x0006a2000c1e1100 */
[----:B------:R-:W-:Y:S02]  /*d5b0*/  IMAD R10, R17, 0x2, R7 ;  /* 0x00000002110a7824 */ /* 0x000fe400078e0207 */
[--C-:B------:R-:W-:Y:S01]  /*d5c0*/  FFMA R19, R19, UR6, -R2.reuse ;  /* 0x0000000613137c23 */ /* 0x100fe20008000802 */
[----:B------:R-:W-:Y:S01]  /*d5d0*/  FMUL R24, R24, 1.4426950216293334961 ;  /* 0x3fb8aa3b18187820 */ /* 0x000fe20000400000 */
[--C-:B------:R-:W-:Y:S01]  /*d5e0*/  FFMA R25, R25, UR6, -R2.reuse ;  /* 0x0000000619197c23 */ /* 0x100fe20008000802 */
[----:B------:R-:W-:Y:S01]  /*d5f0*/  FFMA R26, R26, UR6, -R2 ;  /* 0x000000061a1a7c23 */ /* 0x000fe20008000802 */
[----:B------:R-:W-:Y:S01]  /*d600*/  PRMT R80, RZ, 0x7610, R80 ;  /* 0x00007610ff507816 */ /* 0x000fe20000000050 */
[----:B------:R0:W2:Y:S01]  /*d610*/  @P2 LDG.E.U8 R176, desc[UR20][R222.64] ;  /* 0x00000014deb02981 */ /* 0x0000a2000c1e1100 */
[CC--:B---3--:R-:W-:Y:S01]  /*d620*/  IADD3 R184, P4, PT, R4.reuse, R3.reuse, RZ ;  /* 0x0000000304b87210 */ /* 0x0c8fe20007f9e0ff */
[----:B------:R-:W-:Y:S01]  /*d630*/  FMUL R19, R19, 1.4426950216293334961 ;  /* 0x3fb8aa3b13137820 */ /* 0x000fe20000400000 */
[----:B------:R-:W-:Y:S01]  /*d640*/  FFMA R21, R21, UR6, -R2 ;  /* 0x0000000615157c23 */ /* 0x000fe20008000802 */
[----:B------:R-:W-:Y:S01]  /*d650*/  PRMT R177, RZ, 0x7610, R177 ;  /* 0x00007610ffb17816 */ /* 0x000fe200000000b1 */
[----:B------:R-:W-:Y:S01]  /*d660*/  FMUL R25, R25, 1.4426950216293334961 ;  /* 0x3fb8aa3b19197820 */ /* 0x000fe20000400000 */
[----:B------:R-:W-:Y:S01]  /*d670*/  LEA.HI.X.SX32 R185, R4, R0, 0x1, P4 ;  /* 0x0000000004b97211 */ /* 0x000fe200020f0eff */
[----:B0-----:R-:W-:Y:S01]  /*d680*/  IMAD R4, R18, 0x2, R10 ;  /* 0x0000000212047824 */ /* 0x001fe200078e020a */
[----:B------:R0:W-:Y:S01]  /*d690*/  MUFU.EX2 R222, R24 ;  /* 0x0000001800de7308 */ /* 0x0001e20000000800 */
[----:B------:R-:W-:Y:S01]  /*d6a0*/  FMUL R26, R26, 1.4426950216293334961 ;  /* 0x3fb8aa3b1a1a7820 */ /* 0x000fe20000400000 */
[--C-:B------:R-:W-:Y:S01]  /*d6b0*/  FFMA R27, R27, UR6, -R2.reuse ;  /* 0x000000061b1b7c23 */ /* 0x100fe20008000802 */
[----:B------:R-:W-:Y:S01]  /*d6c0*/  FMUL R21, R21, 1.4426950216293334961 ;  /* 0x3fb8aa3b15157820 */ /* 0x000fe20000400000 */
[----:B------:R3:W2:Y:S04]  /*d6d0*/  @P2 LDG.E.U8 R80, desc[UR20][R186.64] ;  /* 0x00000014ba502981 */ /* 0x0006a8000c1e1100 */
[----:B------:R1:W4:Y:S01]  /*d6e0*/  MUFU.EX2 R191, R19 ;  /* 0x0000001300bf7308 */ /* 0x0003220000000800 */
[----:B0-----:R-:W-:Y:S01]  /*d6f0*/  IADD3 R24, P4, PT, R4, R3, RZ ;  /* 0x0000000304187210 */ /* 0x001fe20007f9e0ff */
[----:B------:R-:W-:Y:S01]  /*d700*/  FMUL R27, R27, 1.4426950216293334961 ;  /* 0x3fb8aa3b1b1b7820 */ /* 0x000fe20000400000 */
[----:B------:R0:W2:Y:S01]  /*d710*/  @P2 LDG.E.U8 R177, desc[UR20][R238.64] ;  /* 0x00000014eeb12981 */ /* 0x0000a2000c1e1100 */
[----:B------:R-:W-:-:S04]  /*d720*/  FFMA R28, R28, UR6, -R2 ;  /* 0x000000061c1c7c23 */ /* 0x000fc80008000802 */
[----:B------:R0:W-:Y:S01]  /*d730*/  MUFU.EX2 R223, R25 ;  /* 0x0000001900df7308 */ /* 0x0001e20000000800 */
[----:B-1----:R-:W-:Y:S01]  /*d740*/  PRMT R19, RZ, 0x7610, R19 ;  /* 0x00007610ff137816 */ /* 0x002fe20000000013 */
[----:B------:R-:W-:Y:S06]  /*d750*/  STL.64 [R1+0x328], R184 ;  /* 0x000328b801007387 */ /* 0x000fec0000100a00 */
[----:B---3--:R1:W-:Y:S01]  /*d760*/  MUFU.EX2 R187, R26 ;  /* 0x0000001a00bb7308 */ /* 0x0083e20000000800 */
[----:B0-----:R-:W-:Y:S01]  /*d770*/  LEA.HI.X.SX32 R25, R4, R0, 0x1, P4 ;  /* 0x0000000004197211 */ /* 0x001fe200020f0eff */
[----:B------:R-:W-:Y:S01]  /*d780*/  FMUL R28, R28, 1.4426950216293334961 ;  /* 0x3fb8aa3b1c1c7820 */ /* 0x000fe20000400000 */
[----:B------:R-:W-:Y:S01]  /*d790*/  FFMA R29, R29, UR6, -R2 ;  /* 0x000000061d1d7c23 */ /* 0x000fe20008000802 */
[----:B------:R-:W-:-:S04]  /*d7a0*/  IMAD R4, R15, 0x2, R4 ;  /* 0x000000020f047824 */ /* 0x000fc800078e0204 */
[----:B------:R0:W-:Y:S01]  /*d7b0*/  MUFU.EX2 R239, R21 ;  /* 0x0000001500ef7308 */ /* 0x0001e20000000800 */
[----:B-1----:R-:W-:Y:S01]  /*d7c0*/  IADD3 R26, P4, PT, R6, R3, RZ ;  /* 0x00000003061a7210 */ /* 0x002fe20007f9e0ff */
[----:B------:R1:W-:Y:S04]  /*d7d0*/  STL.64 [R1+0x310], R24 ;  /* 0x0003101801007387 */ /* 0x0003e80000100a00 */
[----:B------:R1:W3:Y:S02]  /*d7e0*/  @P2 LDG.E.U8 R19, desc[UR20][R24.64] ;  /* 0x0000001418132981 */ /* 0x0002e4000c1e1100 */
[----:B------:R1:W-:Y:S01]  /*d7f0*/  MUFU.EX2 R186, R27 ;  /* 0x0000001b00ba7308 */ /* 0x0003e20000000800 */
[----:B0-----:R-:W-:Y:S01]  /*d800*/  PRMT R21, RZ, 0x7610, R21 ;  /* 0x00007610ff157816 */ /* 0x001fe20000000015 */
[----:B------:R-:W-:Y:S01]  /*d810*/  FMUL R29, R29, 1.4426950216293334961 ;  /* 0x3fb8aa3b1d1d7820 */ /* 0x000fe20000400000 */
[----:B------:R-:W-:-:S04]  /*d820*/  PRMT R17, RZ, 0x7610, R17 ;  /* 0x00007610ff117816 */ /* 0x000fc80000000011 */
[----:B------:R0:W2:Y:S01]  /*d830*/  @P2 LDG.E.U8 R21, desc[UR20][R194.64] ;  /* 0x00000014c2152981 */ /* 0x0000a2000c1e1100 */
[----:B-1----:R-:W-:Y:S02]  /*d840*/  LEA.HI.X.SX32 R27, R6, R0, 0x1, P4 ;  /* 0x00000000061b7211 */ /* 0x002fe400020f0eff */
[----:B------:R-:W-:-:S04]  /*d850*/  IADD3 R24, P4, PT, R5, R3, RZ ;  /* 0x0000000305187210 */ /* 0x000fc80007f9e0ff */
[----:B------:R-:W-:Y:S01]  /*d860*/  LEA.HI.X.SX32 R25, R5, R0, 0x1, P4 ;  /* 0x0000000005197211 */ /* 0x000fe200020f0eff */
[----:B------:R-:W-:Y:S01]  /*d870*/  IMAD R5, R13, 0x2, R4 ;  /* 0x000000020d057824 */ /* 0x000fe200078e0204 */
[----:B0-----:R0:W-:Y:S01]  /*d880*/  MUFU.EX2 R195, R28 ;  /* 0x0000001c00c37308 */ /* 0x0011e20000000800 */
[----:B------:R-:W-:Y:S01]  /*d890*/  STL.64 [R1+0x320], R26 ;  /* 0x0003201a01007387 */ /* 0x000fe20000100a00 */
[----:B------:R-:W-:-:S03]  /*d8a0*/  PRMT R16, RZ, 0x7610, R16 ;  /* 0x00007610ff107816 */ /* 0x000fc60000000010 */
[----:B------:R1:W-:Y:S01]  /*d8b0*/  STL.64 [R1+0x318], R24 ;  /* 0x0003181801007387 */ /* 0x0003e20000100a00 */
[CC--:B0-----:R-:W-:Y:S02]  /*d8c0*/  IADD3 R28, P4, PT, R4.reuse, R3.reuse, RZ ;  /* 0x00000003041c7210 */ /* 0x0c1fe40007f9e0ff */
[----:B------:R0:W-:Y:S01]  /*d8d0*/  MUFU.EX2 R194, R29 ;  /* 0x0000001d00c27308 */ /* 0x0001e20000000800 */
[----:B------:R1:W2:Y:S01]  /*d8e0*/  @P2 LDG.E.U8 R17, desc[UR20][R24.64] ;  /* 0x0000001418112981 */ /* 0x0002a2000c1e1100 */
[----:B------:R-:W-:Y:S02]  /*d8f0*/  PRMT R15, RZ, 0x7610, R15 ;  /* 0x00007610ff0f7816 */ /* 0x000fe4000000000f */
[----:B0-----:R-:W-:Y:S02]  /*d900*/  LEA.HI.X.SX32 R29, R4, R0, 0x1, P4 ;  /* 0x00000000041d7211 */ /* 0x001fe400020f0eff */
[----:B-1----:R-:W-:Y:S01]  /*d910*/  IADD3 R24, P5, PT, R5, R3, RZ ;  /* 0x0000000305187210 */ /* 0x002fe20007fbe0ff */
[----:B------:R-:W-:-:S02]  /*d920*/  FADD R4, R248, R249 ;  /* 0x000000f9f8047221 */ /* 0x000fc40000000000 */
[----:B------:R0:W-:Y:S01]  /*d930*/  STL.64 [R1+0x308], R28 ;  /* 0x0003081c01007387 */ /* 0x0001e20000100a00 */
[----:B------:R-:W-:Y:S01]  /*d940*/  LEA.HI.X.SX32 R25, R5, R0, 0x1, P5 ;  /* 0x0000000005197211 */ /* 0x000fe200028f0eff */
[----:B------:R-:W-:Y:S02]  /*d950*/  FADD R4, R181, R4 ;  /* 0x00000004b5047221 */ /* 0x000fe40000000000 */
[----:B------:R0:W2:Y:S01]  /*d960*/  @P2 LDG.E.U8 R16, desc[UR20][R28.64] ;  /* 0x000000141c102981 */ /* 0x0000a2000c1e1100 */
[----:B------:R-:W-:Y:S01]  /*d970*/  FFMA R20, R20, UR6, -R2 ;  /* 0x0000000614147c23 */ /* 0x000fe20008000802 */
[----:B------:R-:W-:Y:S02]  /*d980*/  FADD R4, R182, R4 ;  /* 0x00000004b6047221 */ /* 0x000fe40000000000 */
[----:B------:R1:W-:Y:S04]  /*d990*/  STL.64 [R1+0x300], R24 ;  /* 0x0003001801007387 */ /* 0x0003e80000100a00 */
[----:B------:R1:W2:Y:S01]  /*d9a0*/  @P2 LDG.E.U8 R15, desc[UR20][R24.64] ;  /* 0x00000014180f2981 */ /* 0x0002a2000c1e1100 */
[----:B0-----:R-:W-:Y:S01]  /*d9b0*/  IADD3 R28, P4, PT, R9, R3, RZ ;  /* 0x00000003091c7210 */ /* 0x001fe20007f9e0ff */
[----:B------:R-:W-:-:S03]  /*d9c0*/  FMUL R20, R20, 1.4426950216293334961 ;  /* 0x3fb8aa3b14147820 */ /* 0x000fc60000400000 */
[-C--:B------:R-:W-:Y:S02]  /*d9d0*/  LEA.HI.X.SX32 R29, R9, R0.reuse, 0x1, P4 ;  /* 0x00000000091d7211 */ /* 0x080fe400020f0eff */
[----:B-1----:R-:W-:Y:S01]  /*d9e0*/  IADD3 R24, P4, PT, R8, R3, RZ ;  /* 0x0000000308187210 */ /* 0x002fe20007f9e0ff */
[----:B------:R-:W-:Y:S01]  /*d9f0*/  FADD R4, R246, R4 ;  /* 0x00000004f6047221 */ /* 0x000fe20000000000 */
[----:B------:R-:W-:Y:S02]  /*da00*/  PRMT R13, RZ, 0x7610, R13 ;  /* 0x00007610ff0d7816 */ /* 0x000fe4000000000d */
[----:B------:R-:W-:Y:S01]  /*da10*/  LEA.HI.X.SX32 R25, R8, R0, 0x1, P4 ;  /* 0x0000000008197211 */ /* 0x000fe200020f0eff */
[----:B------:R0:W1:Y:S01]  /*da20*/  MUFU.EX2 R238, R20 ;  /* 0x0000001400ee7308 */ /* 0x0000620000000800 */
[----:B------:R-:W-:Y:S01]  /*da30*/  FFMA R30, R30, UR6, -R2 ;  /* 0x000000061e1e7c23 */ /* 0x000fe20008000802 */
[----:B------:R-:W-:Y:S01]  /*da40*/  STL.64 [R1+0x2f8], R28 ;  /* 0x0002f81c01007387 */ /* 0x000fe20000100a00 */
[----:B------:R-:W-:Y:S01]  /*da50*/  FADD R4, R247, R4 ;  /* 0x00000004f7047221 */ /* 0x000fe20000000000 */
[----:B------:R-:W-:Y:S01]  /*da60*/  PRMT R18, RZ, 0x7610, R18 ;  /* 0x00007610ff127816 */ /* 0x000fe20000000012 */
[----:B------:R-:W-:Y:S01]  /*da70*/  FMUL R30, R30, 1.4426950216293334961 ;  /* 0x3fb8aa3b1e1e7820 */ /* 0x000fe20000400000 */
[----:B------:R1:W-:Y:S01]  /*da80*/  STL.64 [R1+0x2f0], R24 ;  /* 0x0002f01801007387 */ /* 0x0003e20000100a00 */
[----:B0-----:R-:W-:-:S03]  /*da90*/  PRMT R20, RZ, 0x7610, R20 ;  /* 0x00007610ff147816 */ /* 0x001fc60000000014 */
[----:B------:R1:W2:Y:S01]  /*daa0*/  @P2 LDG.E.U8 R13, desc[UR20][R24.64] ;  /* 0x00000014180d2981 */ /* 0x0002a2000c1e1100 */
[----:B------:R-:W-:Y:S01]  /*dab0*/  FADD R4, R183, R4 ;  /* 0x00000004b7047221 */ /* 0x000fe20000000000 */
[----:B------:R-:W-:Y:S01]  /*dac0*/  PRMT R8, RZ, 0x7610, R8 ;  /* 0x00007610ff087816 */ /* 0x000fe20000000008 */
[----:B------:R-:W-:Y:S01]  /*dad0*/  FFMA R31, R31, UR6, -R2 ;  /* 0x000000061f1f7c23 */ /* 0x000fe20008000802 */
[----:B------:R-:W2:Y:S04]  /*dae0*/  @P2 LDG.E.U8 R18, desc[UR20][R26.64] ;  /* 0x000000141a122981 */ /* 0x000ea8000c1e1100 */
[----:B------:R0:W2:Y:S01]  /*daf0*/  @P2 LDG.E.U8 R20, desc[UR20][R184.64] ;  /* 0x00000014b8142981 */ /* 0x0000a2000c1e1100 */
[----:B-1----:R-:W-:Y:S01]  /*db00*/  IADD3 R24, P4, PT, R7, R3, RZ ;  /* 0x0000000307187210 */ /* 0x002fe20007f9e0ff */
[----:B------:R-:W-:-:S03]  /*db10*/  FADD R4, R132, R4 ;  /* 0x0000000484047221 */ /* 0x000fc60000000000 */
[----:B------:R-:W-:Y:S01]  /*db20*/  LEA.HI.X.SX32 R25, R7, R0, 0x1, P4 ;  /* 0x0000000007197211 */ /* 0x000fe200020f0eff */
[----:B0-----:R0:W-:Y:S01]  /*db30*/  MUFU.EX2 R185, R30 ;  /* 0x0000001e00b97308 */ /* 0x0011e20000000800 */
[----:B------:R-:W-:Y:S01]  /*db40*/  FMUL R26, R31, 1.4426950216293334961 ;  /* 0x3fb8aa3b1f1a7820 */ /* 0x000fe20000400000 */
[----:B------:R-:W-:Y:S02]  /*db50*/  PRMT R7, RZ, 0x7610, R7 ;  /* 0x00007610ff077816 */ /* 0x000fe40000000007 */
[----:B------:R1:W-:Y:S01]  /*db60*/  STL.64 [R1+0x2e8], R24 ;  /* 0x0002e81801007387 */ /* 0x0003e20000100a00 */
[----:B------:R-:W-:-:S03]  /*db70*/  FADD R4, R250, R4 ;  /* 0x00000004fa047221 */ /* 0x000fc60000000000 */
[----:B------:R1:W2:Y:S01]  /*db80*/  @P2 LDG.E.U8 R8, desc[UR20][R24.64] ;  /* 0x0000001418082981 */ /* 0x0002a2000c1e1100 */
[----:B0-----:R-:W-:-:S04]  /*db90*/  IADD3 R30, P4, PT, R72, R3, RZ ;  /* 0x00000003481e7210 */ /* 0x001fc80007f9e0ff */
[----:B------:R-:W-:Y:S02]  /*dba0*/  LEA.HI.X.SX32 R31, R72, R0, 0x1, P4 ;  /* 0x00000000481f7211 */ /* 0x000fe400020f0eff */
[----:B-1----:R-:W-:-:S03]  /*dbb0*/  IADD3 R24, P4, PT, R68, R3, RZ ;  /* 0x0000000344187210 */ /* 0x002fc60007f9e0ff */
[----:B------:R0:W-:Y:S01]  /*dbc0*/  STL.64 [R1+0x2e0], R30 ;  /* 0x0002e01e01007387 */ /* 0x0001e20000100a00 */
[----:B------:R-:W-:Y:S01]  /*dbd0*/  PRMT R6, RZ, 0x7610, R6 ;  /* 0x00007610ff067816 */ /* 0x000fe20000000006 */
[----:B------:R-:W-:Y:S01]  /*dbe0*/  FADD R4, R251, R4 ;  /* 0x00000004fb047221 */ /* 0x000fe20000000000 */
[----:B------:R-:W-:Y:S01]  /*dbf0*/  LEA.HI.X.SX32 R25, R68, R0, 0x1, P4 ;  /* 0x0000000044197211 */ /* 0x000fe200020f0eff */
[----:B------:R0:W2:Y:S02]  /*dc00*/  @P2 LDG.E.U8 R7, desc[UR20][R30.64] ;  /* 0x000000141e072981 */ /* 0x0000a4000c1e1100 */
[----:B------:R-:W-:Y:S02]  /*dc10*/  FADD R4, R70, R4 ;  /* 0x0000000446047221 */ /* 0x000fe40000000000 */
[----:B------:R1:W-:Y:S04]  /*dc20*/  STL.64 [R1+0x2d8], R24 ;  /* 0x0002d81801007387 */ /* 0x0003e80000100a00 */
[----:B------:R1:W2:Y:S01]  /*dc30*/  @P2 LDG.E.U8 R6, desc[UR20][R24.64] ;  /* 0x0000001418062981 */ /* 0x0002a2000c1e1100 */
[----:B0-----:R-:W-:Y:S01]  /*dc40*/  IADD3 R30, P4, PT, R12, R3, RZ ;  /* 0x000000030c1e7210 */ /* 0x001fe20007f9e0ff */
[----:B------:R-:W-:-:S03]  /*dc50*/  FADD R9, R252, R4 ;  /* 0x00000004fc097221 */ /* 0x000fc60000000000 */
[-C--:B------:R-:W-:Y:S02]  /*dc60*/  LEA.HI.X.SX32 R31, R12, R0.reuse, 0x1, P4 ;  /* 0x000000000c1f7211 */ /* 0x080fe400020f0eff */
[----:B-1----:R-:W-:Y:S01]  /*dc70*/  IADD3 R24, P4, PT, R11, R3, RZ ;  /* 0x000000030b187210 */ /* 0x002fe20007f9e0ff */
[----:B------:R-:W-:Y:S01]  /*dc80*/  FFMA R23, R23, UR6, -R2 ;  /* 0x0000000617177c23 */ /* 0x000fe20008000802 */
[----:B------:R-:W-:Y:S01]  /*dc90*/  PRMT R4, RZ, 0x7610, R4 ;  /* 0x00007610ff047816 */ /* 0x000fe20000000004 */
[--C-:B------:R-:W-:Y:S01]  /*dca0*/  FFMA R36, R36, UR6, -R2.reuse ;  /* 0x0000000624247c23 */ /* 0x100fe20008000802 */
[----:B------:R-:W-:Y:S01]  /*dcb0*/  LEA.HI.X.SX32 R25, R11, R0, 0x1, P4 ;  /* 0x000000000b197211 */ /* 0x000fe200020f0eff */
[----:B------:R-:W-:Y:S01]  /*dcc0*/  FMUL R23, R23, 1.4426950216293334961 ;  /* 0x3fb8aa3b17177820 */ /* 0x000fe20000400000 */
[----:B------:R-:W-:Y:S01]  /*dcd0*/  STL.64 [R1+0x2d0], R30 ;  /* 0x0002d01e01007387 */ /* 0x000fe20000100a00 */
[----:B------:R-:W-:Y:S01]  /*dce0*/  FMUL R36, R36, 1.4426950216293334961 ;  /* 0x3fb8aa3b24247820 */ /* 0x000fe20000400000 */
[----:B------:R-:W-:Y:S01]  /*dcf0*/  FFMA R46, R46, UR6, -R2 ;  /* 0x000000062e2e7c23 */ /* 0x000fe20008000802 */
[----:B------:R-:W-:Y:S01]  /*dd00*/  FADD R9, R206, R9 ;  /* 0x00000009ce097221 */ /* 0x000fe20000000000 */
[----:B------:R0:W-:Y:S01]  /*dd10*/  STL.64 [R1+0x2c8], R24 ;  /* 0x0002c81801007387 */ /* 0x0001e20000100a00 */
[----:B------:R1:W4:Y:S03]  /*dd20*/  MUFU.EX2 R188, R23 ;  /* 0x0000001700bc7308 */ /* 0x0003260000000800 */
[----:B------:R0:W2:Y:S01]  /*dd30*/  @P2 LDG.E.U8 R4, desc[UR20][R24.64] ;  /* 0x0000001418042981 */ /* 0x0000a2000c1e1100 */
[----:B------:R-:W-:-:S04]  /*dd40*/  FADD R9, R207, R9 ;  /* 0x00000009cf097221 */ /* 0x000fc80000000000 */
[----:B------:R4:W-:Y:S01]  /*dd50*/  MUFU.EX2 R199, R36 ;  /* 0x0000002400c77308 */ /* 0x0009e20000000800 */
[----:B-1----:R-:W-:Y:S02]  /*dd60*/  PRMT R23, RZ, 0x7610, R23 ;  /* 0x00007610ff177816 */ /* 0x002fe40000000017 */
[----:B0-----:R-:W-:-:S04]  /*dd70*/  IADD3 R24, P4, PT, R10, R3, RZ ;  /* 0x000000030a187210 */ /* 0x001fc80007f9e0ff */
[----:B------:R-:W-:Y:S01]  /*dd80*/  LEA.HI.X.SX32 R25, R10, R0, 0x1, P4 ;  /* 0x000000000a197211 */ /* 0x000fe200020f0eff */
[----:B----4-:R-:W-:Y:S02]  /*dd90*/  FMUL R36, R46, 1.4426950216293334961 ;  /* 0x3fb8aa3b2e247820 */ /* 0x010fe40000400000 */
[----:B------:R-:W0:Y:S01]  /*dda0*/  S2R R46, SR_TID.X ;  /* 0x00000000002e7919 */ /* 0x000e220000002100 */
[----:B------:R-:W-:Y:S01]  /*ddb0*/  FADD R9, R193, R9 ;  /* 0x00000009c1097221 */ /* 0x000fe20000000000 */
[----:B------:R1:W-:Y:S03]  /*ddc0*/  STL.64 [R1+0x2c0], R24 ;  /* 0x0002c01801007387 */ /* 0x0003e60000100a00 */
[----:B------:R-:W-:Y:S01]  /*ddd0*/  FADD R9, R191, R9 ;  /* 0x00000009bf097221 */ /* 0x000fe20000000000 */
[----:B------:R1:W4:Y:S03]  /*dde0*/  @P2 LDG.E.U8 R23, desc[UR20][R24.64] ;  /* 0x0000001418172981 */ /* 0x000326000c1e1100 */
[----:B------:R-:W-:Y:S01]  /*ddf0*/  FADD R9, R238, R9 ;  /* 0x00000009ee097221 */ /* 0x000fe20000000000 */
[----:B-1----:R-:W1:Y:S03]  /*de00*/  S2R R24, SR_TID.X ;  /* 0x0000000000187919 */ /* 0x002e660000002100 */
[----:B------:R-:W-:-:S04]  /*de10*/  FADD R9, R239, R9 ;  /* 0x00000009ef097221 */ /* 0x000fc80000000000 */
[----:B------:R-:W-:-:S04]  /*de20*/  FADD R9, R189, R9 ;  /* 0x00000009bd097221 */ /* 0x000fc80000000000 */
[----:B------:R-:W-:-:S04]  /*de30*/  FADD R9, R188, R9 ;  /* 0x00000009bc097221 */ /* 0x000fc80000000000 */
[----:B------:R-:W-:-:S04]  /*de40*/  FADD R3, R222, R9 ;  /* 0x00000009de037221 */ /* 0x000fc80000000000 */
[----:B------:R-:W-:Y:S01]  /*de50*/  FADD R0, R223, R3 ;  /* 0x00000003df007221 */ /* 0x000fe20000000000 */
[----:B0-----:R-:W-:Y:S01]  /*de60*/  IMAD.SHL.U32 R3, R46, 0x8, RZ ;  /* 0x000000082e037824 */ /* 0x001fe200078e00ff */
[----:B------:R-:W-:Y:S02]  /*de70*/  F2FP.SATFINITE.E4M3.F32.PACK_AB_MERGE_C R12, R182, R181, RZ ;  /* 0x000000b5b60c723e */ /* 0x000fe400048070ff */
[----:B------:R-:W2:Y:S02]  /*de80*/  LDL.LU R181, [R1+0x89c] ;  /* 0x00089c0001b57983 */ /* 0x000ea40000300800 */
[----:B------:R-:W-:Y:S02]  /*de90*/  LOP3.LUT R3, R3, 0x30, RZ, 0xc0, !PT ;  /* 0x0000003003037812 */ /* 0x000fe400078ec0ff */
[----:B------:R-:W2:Y:S01]  /*dea0*/  LDL.LU R182, [R1+0x898] ;  /* 0x0008980001b67983 */ /* 0x000ea20000300800 */
[----:B-1----:R-:W-:-:S05]  /*deb0*/  LOP3.LUT R9, R24, 0x7f, RZ, 0xc0, !PT ;  /* 0x0000007f18097812 */ /* 0x002fca00078ec0ff */
[----:B------:R-:W-:Y:S01]  /*dec0*/  IMAD R3, R9, 0x40, R3 ;  /* 0x0000004009037824 */ /* 0x000fe200078e0203 */
[----:B------:R-:W-:Y:S02]  /*ded0*/  F2FP.SATFINITE.E4M3.F32.PACK_AB_MERGE_C R9, R132, R183, RZ ;  /* 0x000000b78409723e */ /* 0x000fe400048070ff */
[----:B------:R-:W2:Y:S01]  /*dee0*/  LDL.LU R183, [R1+0x894] ;  /* 0x0008940001b77983 */ /* 0x000ea20000300800 */
[----:B------:R-:W-:Y:S02]  /*def0*/  PRMT R135, RZ, 0x7610, R135 ;  /* 0x00007610ff877816 */ /* 0x000fe40000000087 */
[----:B------:R-:W-:Y:S02]  /*df00*/  PRMT R131, RZ, 0x7610, R131 ;  /* 0x00007610ff837816 */ /* 0x000fe40000000083 */
[----:B------:R-:W-:Y:S02]  /*df10*/  PRMT R127, RZ, 0x7610, R127 ;  /* 0x00007610ff7f7816 */ /* 0x000fe4000000007f */
[----:B------:R-:W-:Y:S01]  /*df20*/  PRMT R124, RZ, 0x7610, R124 ;  /* 0x00007610ff7c7816 */ /* 0x000fe2000000007c */
[----:B------:R-:W3:Y:S01]  /*df30*/  @P2 LDG.E.U8 R135, desc[UR20][R244.64] ;  /* 0x00000014f4872981 */ /* 0x000ee2000c1e1100 */
[----:B------:R-:W-:-:S02]  /*df40*/  PRMT R120, RZ, 0x7610, R120 ;  /* 0x00007610ff787816 */ /* 0x000fc40000000078 */
[----:B------:R-:W-:Y:S01]  /*df50*/  PRMT R117, RZ, 0x7610, R117 ;  /* 0x00007610ff757816 */ /* 0x000fe20000000075 */
[----:B------:R-:W3:Y:S04]  /*df60*/  @P2 LDG.E.U8 R131, desc[UR20][R236.64] ;  /* 0x00000014ec832981 */ /* 0x000ee8000c1e1100 */
[----:B------:R-:W3:Y:S04]  /*df70*/  @P2 LDG.E.U8 R127, desc[UR20][R228.64] ;  /* 0x00000014e47f2981 */ /* 0x000ee8000c1e1100 */
[----:B------:R-:W3:Y:S04]  /*df80*/  @P2 LDG.E.U8 R124, desc[UR20][R220.64] ;  /* 0x00000014dc7c2981 */ /* 0x000ee8000c1e1100 */
[----:B------:R-:W3:Y:S04]  /*df90*/  @P2 LDG.E.U8 R120, desc[UR20][R212.64] ;  /* 0x00000014d4782981 */ /* 0x000ee8000c1e1100 */
[----:B------:R-:W3:Y:S01]  /*dfa0*/  @P2 LDG.E.U8 R117, desc[UR20][R204.64] ;  /* 0x00000014cc752981 */ /* 0x000ee2000c1e1100 */
[----:B------:R-:W-:-:S02]  /*dfb0*/  PRMT R134, RZ, 0x7610, R134 ;  /* 0x00007610ff867816 */ /* 0x000fc40000000086 */
[----:B------:R-:W-:Y:S02]  /*dfc0*/  PRMT R130, RZ, 0x7610, R130 ;  /* 0x00007610ff827816 */ /* 0x000fe40000000082 */
[----:B------:R-:W-:Y:S02]  /*dfd0*/  PRMT R126, RZ, 0x7610, R126 ;  /* 0x00007610ff7e7816 */ /* 0x000fe4000000007e */
[----:B------:R-:W-:Y:S01]  /*dfe0*/  PRMT R123, RZ, 0x7610, R123 ;  /* 0x00007610ff7b7816 */ /* 0x000fe2000000007b */
[----:B------:R-:W3:Y:S01]  /*dff0*/  @P2 LDG.E.U8 R134, desc[UR20][R242.64] ;  /* 0x00000014f2862981 */ /* 0x000ee2000c1e1100 */
[----:B------:R-:W-:Y:S02]  /*e000*/  PRMT R119, RZ, 0x7610, R119 ;  /* 0x00007610ff777816 */ /* 0x000fe40000000077 */
[----:B------:R-:W-:Y:S01]  /*e010*/  PRMT R116, RZ, 0x7610, R116 ;  /* 0x00007610ff747816 */ /* 0x000fe20000000074 */
[----:B------:R-:W4:Y:S04]  /*e020*/  @P2 LDG.E.U8 R130, desc[UR20][R234.64] ;  /* 0x00000014ea822981 */ /* 0x000f28000c1e1100 */
[----:B------:R-:W4:Y:S04]  /*e030*/  @P2 LDG.E.U8 R126, desc[UR20][R226.64] ;  /* 0x00000014e27e2981 */ /* 0x000f28000c1e1100 */
[----:B------:R-:W4:Y:S04]  /*e040*/  @P2 LDG.E.U8 R123, desc[UR20][R218.64] ;  /* 0x00000014da7b2981 */ /* 0x000f28000c1e1100 */
[----:B------:R-:W4:Y:S04]  /*e050*/  @P2 LDG.E.U8 R119, desc[UR20][R210.64] ;  /* 0x00000014d2772981 */ /* 0x000f28000c1e1100 */
[----:B------:R-:W4:Y:S01]  /*e060*/  @P2 LDG.E.U8 R116, desc[UR20][R202.64] ;  /* 0x00000014ca742981 */ /* 0x000f22000c1e1100 */
[----:B------:R-:W-:-:S02]  /*e070*/  PRMT R133, RZ, 0x7610, R133 ;  /* 0x00007610ff857816 */ /* 0x000fc40000000085 */
[----:B------:R-:W-:Y:S02]  /*e080*/  PRMT R129, RZ, 0x7610, R129 ;  /* 0x00007610ff817816 */ /* 0x000fe40000000081 */
[----:B------:R-:W-:Y:S02]  /*e090*/  PRMT R125, RZ, 0x7610, R125 ;  /* 0x00007610ff7d7816 */ /* 0x000fe4000000007d */
[----:B------:R-:W-:Y:S01]  /*e0a0*/  PRMT R122, RZ, 0x7610, R122 ;  /* 0x00007610ff7a7816 */ /* 0x000fe2000000007a */
[----:B------:R-:W4:Y:S01]  /*e0b0*/  @P2 LDG.E.U8 R133, desc[UR20][R240.64] ;  /* 0x00000014f0852981 */ /* 0x000f22000c1e1100 */
[----:B------:R-:W-:Y:S02]  /*e0c0*/  PRMT R118, RZ, 0x7610, R118 ;  /* 0x00007610ff767816 */ /* 0x000fe40000000076 */
[----:B------:R-:W-:Y:S01]  /*e0d0*/  PRMT R115, RZ, 0x7610, R115 ;  /* 0x00007610ff737816 */ /* 0x000fe20000000073 */
[----:B------:R-:W4:Y:S01]  /*e0e0*/  @P2 LDG.E.U8 R129, desc[UR20][R232.64] ;  /* 0x00000014e8812981 */ /* 0x000f22000c1e1100 */
[----:B------:R-:W-:-:S03]  /*e0f0*/  PRMT R14, RZ, 0x7610, R14 ;  /* 0x00007610ff0e7816 */ /* 0x000fc6000000000e */
[----:B------:R-:W4:Y:S04]  /*e100*/  @P2 LDG.E.U8 R125, desc[UR20][R224.64] ;  /* 0x00000014e07d2981 */ /* 0x000f28000c1e1100 */
[----:B------:R-:W4:Y:S04]  /*e110*/  @P2 LDG.E.U8 R122, desc[UR20][R216.64] ;  /* 0x00000014d87a2981 */ /* 0x000f28000c1e1100 */
[----:B------:R-:W4:Y:S04]  /*e120*/  @P2 LDG.E.U8 R118, desc[UR20][R208.64] ;  /* 0x00000014d0762981 */ /* 0x000f28000c1e1100 */
[----:B------:R-:W4:Y:S04]  /*e130*/  @P2 LDG.E.U8 R115, desc[UR20][R200.64] ;  /* 0x00000014c8732981 */ /* 0x000f28000c1e1100 */
[----:B------:R0:W4:Y:S01]  /*e140*/  @P2 LDG.E.U8 R14, desc[UR20][R28.64] ;  /* 0x000000141c0e2981 */ /* 0x000122000c1e1100 */
[----:B------:R-:W-:-:S02]  /*e150*/  PRMT R5, RZ, 0x7610, R5 ;  /* 0x00007610ff057816 */ /* 0x000fc40000000005 */
[----:B------:R-:W-:Y:S02]  /*e160*/  PRMT R128, RZ, 0x7610, R128 ;  /* 0x00007610ff807816 */ /* 0x000fe40000000080 */
[----:B------:R-:W-:Y:S02]  /*e170*/  PRMT R121, RZ, 0x7610, R121 ;  /* 0x00007610ff797816 */ /* 0x000fe40000000079 */
[----:B------:R1:W4:Y:S04]  /*e180*/  @P2 LDG.E.U8 R5, desc[UR20][R30.64] ;  /* 0x000000141e052981 */ /* 0x000328000c1e1100 */
[----:B------:R-:W4:Y:S04]  /*e190*/  @P2 LDG.E.U8 R128, desc[UR20][R230.64] ;  /* 0x00000014e6802981 */ /* 0x000f28000c1e1100 */
[----:B------:R-:W4:Y:S01]  /*e1a0*/  @P2 LDG.E.U8 R121, desc[UR20][R214.64] ;  /* 0x00000014d6792981 */ /* 0x000f22000c1e1100 */
[----:B------:R-:W-:Y:S01]  /*e1b0*/  FFMA R32, R32, UR6, -R2 ;  /* 0x0000000620207c23 */ /* 0x000fe20008000802 */
[----:B------:R-:W-:Y:S01]  /*e1c0*/  FADD R0, R187, R0 ;  /* 0x00000000bb007221 */ /* 0x000fe20000000000 */
[----:B------:R-:W1:Y:S01]  /*e1d0*/  MUFU.EX2 R26, R26 ;  /* 0x0000001a001a7308 */ /* 0x000e620000000800 */
[----:B------:R-:W-:Y:S01]  /*e1e0*/  FFMA R33, R33, UR6, -R2 ;  /* 0x0000000621217c23 */ /* 0x000fe20008000802 */
[----:B------:R-:W-:Y:S01]  /*e1f0*/  FMUL R32, R32, 1.4426950216293334961 ;  /* 0x3fb8aa3b20207820 */ /* 0x000fe20000400000 */
[----:B------:R-:W-:Y:S01]  /*e200*/  FADD R0, R186, R0 ;  /* 0x00000000ba007221 */ /* 0x000fe20000000000 */
[--C-:B------:R-:W-:Y:S01]  /*e210*/  FFMA R34, R34, UR6, -R2.reuse ;  /* 0x0000000622227c23 */ /* 0x100fe20008000802 */
[----:B------:R-:W-:Y:S01]  /*e220*/  FMUL R33, R33, 1.4426950216293334961 ;  /* 0x3fb8aa3b21217820 */ /* 0x000fe20000400000 */
[----:B------:R-:W-:Y:S01]  /*e230*/  FFMA R35, R35, UR6, -R2 ;  /* 0x0000000623237c23 */ /* 0x000fe20008000802 */
[----:B------:R-:W-:Y:S01]  /*e240*/  FADD R0, R195, R0 ;  /* 0x00000000c3007221 */ /* 0x000fe20000000000 */
[----:B------:R-:W1:Y:S01]  /*e250*/  MUFU.EX2 R192, R32 ;  /* 0x0000002000c07308 */ /* 0x000e620000000800 */
[----:B------:R-:W-:Y:S01]  /*e260*/  FMUL R34, R34, 1.4426950216293334961 ;  /* 0x3fb8aa3b22227820 */ /* 0x000fe20000400000 */
[----:B0-----:R-:W-:Y:S01]  /*e270*/  FMUL R28, R35, 1.4426950216293334961 ;  /* 0x3fb8aa3b231c7820 */ /* 0x001fe20000400000 */
[----:B------:R-:W-:-:S05]  /*e280*/  FADD R0, R194, R0 ;  /* 0x00000000c2007221 */ /* 0x000fca0000000000 */
[----:B------:R-:W0:Y:S01]  /*e290*/  MUFU.EX2 R190, R33 ;  /* 0x0000002100be7308 */ /* 0x000e220000000800 */
[----:B------:R-:W-:Y:S01]  /*e2a0*/  FADD R0, R185, R0 ;  /* 0x00000000b9007221 */ /* 0x000fe20000000000 */
[----:B------:R-:W-:-:S06]  /*e2b0*/  FFMA R37, R37, UR6, -R2 ;  /* 0x0000000625257c23 */ /* 0x000fcc0008000802 */
[----:B------:R-:W0:Y:S01]  /*e2c0*/  MUFU.EX2 R184, R34 ;  /* 0x0000002200b87308 */ /* 0x000e220000000800 */
[----:B-1----:R-:W-:Y:S01]  /*e2d0*/  FADD R0, R26, R0 ;  /* 0x000000001a007221 */ /* 0x002fe20000000000 */
[----:B------:R-:W-:Y:S01]  /*e2e0*/  FMUL R37, R37, 1.4426950216293334961 ;  /* 0x3fb8aa3b25257820 */ /* 0x000fe20000400000 */
[----:B------:R-:W-:-:S05]  /*e2f0*/  FFMA R38, R38, UR6, -R2 ;  /* 0x0000000626267c23 */ /* 0x000fca0008000802 */
[----:B------:R-:W1:Y:S01]  /*e300*/  MUFU.EX2 R28, R28 ;  /* 0x0000001c001c7308 */ /* 0x000e620000000800 */
[----:B------:R-:W-:Y:S01]  /*e310*/  FADD R0, R192, R0 ;  /* 0x00000000c0007221 */ /* 0x000fe20000000000 */
[----:B------:R-:W-:Y:S01]  /*e320*/  FFMA R39, R39, UR6, -R2 ;  /* 0x0000000627277c23 */ /* 0x000fe20008000802 */
[----:B------:R-:W-:Y:S02]  /*e330*/  FMUL R38, R38, 1.4426950216293334961 ;  /* 0x3fb8aa3b26267820 */ /* 0x000fe40000400000 */
[----:B0-----:R-:W-:-:S03]  /*e340*/  FADD R0, R190, R0 ;  /* 0x00000000be007221 */ /* 0x001fc60000000000 */
[----:B------:R0:W1:Y:S01]  /*e350*/  MUFU.EX2 R198, R37 ;  /* 0x0000002500c67308 */ /* 0x0000620000000800 */
[----:B------:R-:W-:Y:S01]  /*e360*/  FFMA R40, R40, UR6, -R2 ;  /* 0x0000000628287c23 */ /* 0x000fe20008000802 */
[----:B------:R-:W-:Y:S01]  /*e370*/  FADD R0, R184, R0 ;  /* 0x00000000b8007221 */ /* 0x000fe20000000000 */
[----:B------:R-:W-:Y:S01]  /*e380*/  FFMA R41, R41, UR6, -R2 ;  /* 0x0000000629297c23 */ /* 0x000fe20008000802 */
[----:B0-----:R-:W-:-:S04]  /*e390*/  FMUL R37, R39, 1.4426950216293334961 ;  /* 0x3fb8aa3b27257820 */ /* 0x001fc80000400000 */
[----:B------:R0:W0:Y:S01]  /*e3a0*/  MUFU.EX2 R68, R38 ;  /* 0x0000002600447308 */ /* 0x0000220000000800 */
[----:B------:R-:W-:Y:S01]  /*e3b0*/  FMUL R40, R40, 1.4426950216293334961 ;  /* 0x3fb8aa3b28287820 */ /* 0x000fe20000400000 */
[----:B-1----:R-:W-:Y:S01]  /*e3c0*/  FADD R0, R28, R0 ;  /* 0x000000001c007221 */ /* 0x002fe20000000000 */
[----:B------:R-:W-:Y:S01]  /*e3d0*/  FMUL R39, R41, 1.4426950216293334961 ;  /* 0x3fb8aa3b29277820 */ /* 0x000fe20000400000 */
[----:B------:R-:W-:-:S04]  /*e3e0*/  FFMA R42, R42, UR6, -R2 ;  /* 0x000000062a2a7c23 */ /* 0x000fc80008000802 */
[----:B------:R-:W1:Y:S01]  /*e3f0*/  MUFU.EX2 R37, R37 ;  /* 0x0000002500257308 */ /* 0x000e620000000800 */
[----:B------:R-:W-:Y:S01]  /*e400*/  FADD R0, R199, R0 ;  /* 0x00000000c7007221 */ /* 0x000fe20000000000 */
[----:B0-----:R-:W-:Y:S01]  /*e410*/  FMUL R38, R42, 1.4426950216293334961 ;  /* 0x3fb8aa3b2a267820 */ /* 0x001fe20000400000 */
[----:B------:R-:W-:-:S05]  /*e420*/  FFMA R43, R43, UR6, -R2 ;  /* 0x000000062b2b7c23 */ /* 0x000fca0008000802 */
[----:B------:R-:W0:Y:S01]  /*e430*/  MUFU.EX2 R72, R40 ;  /* 0x0000002800487308 */ /* 0x000e220000000800 */
[----:B------:R-:W-:Y:S01]  /*e440*/  FFMA R47, R47, UR6, -R2 ;  /* 0x000000062f2f7c23 */ /* 0x000fe20008000802 */
[----:B------:R-:W-:Y:S01]  /*e450*/  FADD R0, R198, R0 ;  /* 0x00000000c6007221 */ /* 0x000fe20000000000 */
[----:B------:R-:W-:Y:S01]  /*e460*/  FMUL R29, R43, 1.4426950216293334961 ;  /* 0x3fb8aa3b2b1d7820 */ /* 0x000fe20000400000 */
[----:B------:R-:W-:-:S04]  /*e470*/  FFMA R44, R44, UR6, -R2 ;  /* 0x000000062c2c7c23 */ /* 0x000fc80008000802 */
[----:B------:R-:W0:Y:S01]  /*e480*/  MUFU.EX2 R39, R39 ;  /* 0x0000002700277308 */ /* 0x000e220000000800 */
[----:B------:R-:W-:Y:S01]  /*e490*/  FMUL R35, R47, 1.4426950216293334961 ;  /* 0x3fb8aa3b2f237820 */ /* 0x000fe20000400000 */
[----:B------:R-:W-:Y:S01]  /*e4a0*/  FADD R0, R68, R0 ;  /* 0x0000000044007221 */ /* 0x000fe20000000000 */
[----:B------:R-:W-:Y:S01]  /*e4b0*/  LOP3.LUT R47, R46, 0x7f, RZ, 0xc0, !PT ;  /* 0x0000007f2e2f7812 */ /* 0x000fe200078ec0ff */
[----:B------:R-:W-:-:S04]  /*e4c0*/  FMUL R44, R44, 1.4426950216293334961 ;  /* 0x3fb8aa3b2c2c7820 */ /* 0x000fc80000400000 */
[----:B------:R-:W0:Y:S01]  /*e4d0*/  MUFU.EX2 R38, R38 ;  /* 0x0000002600267308 */ /* 0x000e220000000800 */
[----:B------:R-:W-:Y:S01]  /*e4e0*/  FFMA R45, R45, UR6, -R2 ;  /* 0x000000062d2d7c23 */ /* 0x000fe20008000802 */
[----:B-1----:R-:W-:-:S06]  /*e4f0*/  FADD R0, R37, R0 ;  /* 0x0000000025007221 */ /* 0x002fcc0000000000 */
[----:B------:R-:W1:Y:S01]  /*e500*/  MUFU.EX2 R29, R29 ;  /* 0x0000001d001d7308 */ /* 0x000e620000000800 */
[----:B------:R-:W-:Y:S01]  /*e510*/  FMUL R45, R45, 1.4426950216293334961 ;  /* 0x3fb8aa3b2d2d7820 */ /* 0x000fe20000400000 */
[----:B0-----:R-:W-:-:S06]  /*e520*/  FADD R0, R72, R0 ;  /* 0x0000000048007221 */ /* 0x001fcc0000000000 */
[----:B------:R-:W0:Y:S01]  /*e530*/  MUFU.EX2 R197, R44 ;  /* 0x0000002c00c57308 */ /* 0x000e220000000800 */
[----:B------:R-:W-:Y:S01]  /*e540*/  FADD R0, R39, R0 ;  /* 0x0000000027007221 */ /* 0x000fe20000000000 */
[----:B------:R-:W-:-:S06]  /*e550*/  FFMA R48, R48, UR6, -R2 ;  /* 0x0000000630307c23 */ /* 0x000fcc0008000802 */
[----:B------:R0:W1:Y:S01]  /*e560*/  MUFU.EX2 R196, R45 ;  /* 0x0000002d00c47308 */ /* 0x0000620000000800 */
[----:B------:R-:W-:Y:S01]  /*e570*/  FADD R0, R38, R0 ;  /* 0x0000000026007221 */ /* 0x000fe20000000000 */
[----:B------:R-:W-:-:S06]  /*e580*/  FFMA R49, R49, UR6, -R2 ;  /* 0x0000000631317c23 */ /* 0x000fcc0008000802 */
[----:B------:R-:W1:Y:S01]  /*e590*/  MUFU.EX2 R36, R36 ;  /* 0x0000002400247308 */ /* 0x000e620000000800 */
[----:B0-----:R-:W-:Y:S01]  /*e5a0*/  FMUL R45, R48, 1.4426950216293334961 ;  /* 0x3fb8aa3b302d7820 */ /* 0x001fe20000400000 */
[----:B-1----:R-:W-:Y:S01]  /*e5b0*/  FADD R0, R29, R0 ;  /* 0x000000001d007221 */ /* 0x002fe20000000000 */
[----:B------:R-:W-:Y:S01]  /*e5c0*/  FMUL R44, R49, 1.4426950216293334961 ;  /* 0x3fb8aa3b312c7820 */ /* 0x000fe20000400000 */
[----:B------:R-:W-:-:S04]  /*e5d0*/  FFMA R50, R50, UR6, -R2 ;  /* 0x0000000632327c23 */ /* 0x000fc80008000802 */
[----:B------:R-:W0:Y:S01]  /*e5e0*/  MUFU.EX2 R35, R35 ;  /* 0x0000002300237308 */ /* 0x000e220000000800 */
[----:B------:R-:W-:Y:S01]  /*e5f0*/  FADD R0, R197, R0 ;  /* 0x00000000c5007221 */ /* 0x000fe20000000000 */
[----:B------:R-:W-:Y:S01]  /*e600*/  FMUL R34, R50, 1.4426950216293334961 ;  /* 0x3fb8aa3b32227820 */ /* 0x000fe20000400000 */
[----:B------:R-:W-:-:S05]  /*e610*/  FFMA R51, R51, UR6, -R2 ;  /* 0x0000000633337c23 */ /* 0x000fca0008000802 */
[----:B------:R-:W1:Y:S01]  /*e620*/  MUFU.EX2 R45, R45 ;  /* 0x0000002d002d7308 */ /* 0x000e620000000800 */
[----:B------:R-:W-:Y:S01]  /*e630*/  FADD R0, R196, R0 ;  /* 0x00000000c4007221 */ /* 0x000fe20000000000 */
[----:B------:R-:W-:Y:S01]  /*e640*/  FMUL R33, R51, 1.4426950216293334961 ;  /* 0x3fb8aa3b33217820 */ /* 0x000fe20000400000 */
[----:B------:R-:W-:-:S05]  /*e650*/  FFMA R52, R52, UR6, -R2 ;  /* 0x0000000634347c23 */ /* 0x000fca0008000802 */
[----:B------:R-:W1:Y:S01]  /*e660*/  MUFU.EX2 R44, R44 ;  /* 0x0000002c002c7308 */ /* 0x000e620000000800 */
[----:B------:R-:W-:Y:S01]  /*e670*/  FADD R0, R36, R0 ;  /* 0x0000000024007221 */ /* 0x000fe20000000000 */
[----:B------:R-:W-:Y:S01]  /*e680*/  FMUL R43, R52, 1.4426950216293334961 ;  /* 0x3fb8aa3b342b7820 */ /* 0x000fe20000400000 */
[----:B------:R-:W-:Y:S01]  /*e690*/  FFMA R53, R53, UR6, -R2 ;  /* 0x0000000635357c23 */ /* 0x000fe20008000802 */
[----:B------:R-:W-:-:S04]  /*e6a0*/  LOP3.LUT R46, R47, 0x10, RZ, 0x3c, !PT ;  /* 0x000000102f2e7812 */ /* 0x000fc800078e3cff */
[----:B------:R-:W2:Y:S01]  /*e6b0*/  MUFU.EX2 R34, R34 ;  /* 0x0000002200227308 */ /* 0x000ea20000000800 */
[----:B0-----:R-:W-:Y:S01]  /*e6c0*/  FADD R0, R35, R0 ;  /* 0x0000000023007221 */ /* 0x001fe20000000000 */
[----:B------:R-:W-:Y:S01]  /*e6d0*/  FMUL R42, R53, 1.4426950216293334961 ;  /* 0x3fb8aa3b352a7820 */ /* 0x000fe20000400000 */
[----:B------:R-:W-:-:S05]  /*e6e0*/  FFMA R54, R54, UR6, -R2 ;  /* 0x0000000636367c23 */ /* 0x000fca0008000802 */
[----:B------:R-:W0:Y:S01]  /*e6f0*/  MUFU.EX2 R33, R33 ;  /* 0x0000002100217308 */ /* 0x000e220000000800 */
[----:B-1----:R-:W-:Y:S01]  /*e700*/  FADD R0, R45, R0 ;  /* 0x000000002d007221 */ /* 0x002fe20000000000 */
[----:B------:R-:W-:Y:S01]  /*e710*/  F2FP.SATFINITE.E4M3.F32.PACK_AB_MERGE_C R10, R252, R70, RZ ;  /* 0x00000046fc0a723e */ /* 0x000fe200048070ff */
[----:B------:R-:W-:Y:S01]  /*e720*/  FMUL R32, R54, 1.4426950216293334961 ;  /* 0x3fb8aa3b36207820 */ /* 0x000fe20000400000 */
[----:B------:R-:W-:Y:S01]  /*e730*/  FFMA R55, R55, UR6, -R2 ;  /* 0x0000000637377c23 */ /* 0x000fe20008000802 */
[----:B------:R-:W1:Y:S01]  /*e740*/  S2R R70, SR_TID.X ;  /* 0x0000000000467919 */ /* 0x000e620000002100 */
[----:B--2---:R-:W-:Y:S04]  /*e750*/  STS.U8 [R47+UR75+0x8000], R183 ;  /* 0x008000b72f007988 */ /* 0x004fe8000800004b */
        /* <DEDUP_REMOVED lines=29> */
[----:B------:R-:W2:Y:S03]  /*e930*/  MUFU.EX2 R43, R43 ;  /* 0x0000002b002b7308 */ /* 0x000ea60000000800 */
[----:B------:R3:W-:Y:S04]  /*e940*/  STS.U8 [R47+UR75+0xbc00], R20 ;  /* 0x00bc00142f007988 */ /* 0x0007e8000800004b */
[----:B------:R0:W-:Y:S04]  /*e950*/  STS.U8 [R47+UR75+0xbe00], R19 ;  /* 0x00be00132f007988 */ /* 0x0001e8000800004b */
[----:B------:R-:W-:Y:S04]  /*e960*/  STS.U8 [R46+UR75+0x8080], R166 ;  /* 0x008080a62e007988 */ /* 0x000fe8000800004b */
[----:B------:R-:W-:Y:S01]  /*e970*/  STS.U8 [R46+UR75+0x8280], R162 ;  /* 0x008280a22e007988 */ /* 0x000fe2000800004b */
[----:B------:R-:W0:Y:S03]  /*e980*/  MUFU.EX2 R42, R42 ;  /* 0x0000002a002a7308 */ /* 0x000e260000000800 */
[----:B------:R-:W-:Y:S01]  /*e990*/  STS.U8 [R46+UR75+0x8480], R159 ;  /* 0x0084809f2e007988 */ /* 0x000fe2000800004b */
[----:B------:R-:W-:-:S03]  /*e9a0*/  FADD R0, R44, R0 ;  /* 0x000000002c007221 */ /* 0x000fc60000000000 */
[----:B------:R-:W-:Y:S01]  /*e9b0*/  STS.U8 [R46+UR75+0x8680], R155 ;  /* 0x0086809b2e007988 */ /* 0x000fe2000800004b */
[----:B------:R-:W-:-:S03]  /*e9c0*/  FMUL R31, R55, 1.4426950216293334961 ;  /* 0x3fb8aa3b371f7820 */ /* 0x000fc60000400000 */
[----:B------:R-:W-:Y:S01]  /*e9d0*/  STS.U8 [R46+UR75+0x8880], R152 ;  /* 0x008880982e007988 */ /* 0x000fe2000800004b */
[----:B------:R-:W-:-:S03]  /*e9e0*/  FFMA R56, R56, UR6, -R2 ;  /* 0x0000000638387c23 */ /* 0x000fc60008000802 */
[----:B------:R-:W-:Y:S01]  /*e9f0*/  STS.U8 [R46+UR75+0x8a80], R148 ;  /* 0x008a80942e007988 */ /* 0x000fe2000800004b */
[----:B------:R-:W0:Y:S03]  /*ea00*/  MUFU.EX2 R32, R32 ;  /* 0x0000002000207308 */ /* 0x000e260000000800 */
[----:B------:R-:W-:Y:S01]  /*ea10*/  STS.U8 [R46+UR75+0x8c80], R145 ;  /* 0x008c80912e007988 */ /* 0x000fe2000800004b */
[----:B------:R-:W-:-:S03]  /*ea20*/  FADD R0, R34, R0 ;  /* 0x0000000022007221 */ /* 0x000fc60000000000 */
[----:B------:R-:W-:Y:S04]  /*ea30*/  STS.U8 [R46+UR75+0x8e80], R141 ;  /* 0x008e808d2e007988 */ /* 0x000fe8000800004b */
[----:B------:R-:W-:Y:S01]  /*ea40*/  STS.U8 [R46+UR75+0x9080], R138 ;  /* 0x0090808a2e007988 */ /* 0x000fe2000800004b */
[----:B------:R-:W-:Y:S01]  /*ea50*/  FMUL R41, R56, 1.4426950216293334961 ;  /* 0x3fb8aa3b38297820 */ /* 0x000fe20000400000 */
[----:B------:R-:W1:Y:S01]  /*ea60*/  S2R R132, SR_TID.X ;  /* 0x0000000000847919 */ /* 0x000e620000002100 */
[----:B------:R-:W-:Y:S01]  /*ea70*/  FFMA R57, R57, UR6, -R2 ;  /* 0x0000000639397c23 */ /* 0x000fe20008000802 */
[----:B------:R-:W-:Y:S01]  /*ea80*/  STS.U8 [R46+UR75+0x9280], R134 ;  /* 0x009280862e007988 */ /* 0x000fe2000800004b */
[----:B------:R-:W1:Y:S03]  /*ea90*/  MUFU.EX2 R31, R31 ;  /* 0x0000001f001f7308 */ /* 0x000e660000000800 */
[----:B----4-:R-:W-:Y:S01]  /*eaa0*/  STS.U8 [R46+UR75+0x9480], R130 ;  /* 0x009480822e007988 */ /* 0x010fe2000800004b */
[----:B0-----:R-:W-:-:S03]  /*eab0*/  FADD R0, R33, R0 ;  /* 0x0000000021007221 */ /* 0x001fc60000000000 */
[----:B------:R-:W-:Y:S04]  /*eac0*/  STS.U8 [R46+UR75+0x9680], R126 ;  /* 0x0096807e2e007988 */ /* 0x000fe8000800004b */
[----:B------:R-:W-:Y:S01]  /*ead0*/  STS.U8 [R46+UR75+0x9880], R123 ;  /* 0x0098807b2e007988 */ /* 0x000fe2000800004b */
[----:B------:R-:W-:-:S03]  /*eae0*/  FFMA R58, R58, UR6, -R2 ;  /* 0x000000063a3a7c23 */ /* 0x000fc60008000802 */
[----:B------:R-:W-:Y:S01]  /*eaf0*/  STS.U8 [R46+UR75+0x9a80], R119 ;  /* 0x009a80772e007988 */ /* 0x000fe2000800004b */
[----:B------:R-:W-:-:S03]  /*eb00*/  FMUL R40, R57, 1.4426950216293334961 ;  /* 0x3fb8aa3b39287820 */ /* 0x000fc60000400000 */
[----:B------:R-:W-:Y:S01]  /*eb10*/  STS.U8 [R46+UR75+0x9c80], R116 ;  /* 0x009c80742e007988 */ /* 0x000fe2000800004b */
[----:B------:R-:W0:Y:S03]  /*eb20*/  MUFU.EX2 R41, R41 ;  /* 0x0000002900297308 */ /* 0x000e260000000800 */
[----:B------:R-:W-:Y:S01]  /*eb30*/  STS.U8 [R46+UR75+0x9e80], R112 ;  /* 0x009e80702e007988 */ /* 0x000fe2000800004b */
[----:B--2---:R-:W-:-:S03]  /*eb40*/  FADD R0, R43, R0 ;  /* 0x000000002b007221 */ /* 0x004fc60000000000 */
[----:B------:R-:W-:Y:S01]  /*eb50*/  STS.U8 [R46+UR75+0xa080], R109 ;  /* 0x00a0806d2e007988 */ /* 0x000fe2000800004b */
[----:B------:R-:W-:-:S03]  /*eb60*/  FFMA R59, R59, UR6, -R2 ;  /* 0x000000063b3b7c23 */ /* 0x000fc60008000802 */
[----:B------:R-:W-:Y:S01]  /*eb70*/  STS.U8 [R46+UR75+0xa280], R105 ;  /* 0x00a280692e007988 */ /* 0x000fe2000800004b */
[----:B------:R-:W-:-:S03]  /*eb80*/  FMUL R30, R58, 1.4426950216293334961 ;  /* 0x3fb8aa3b3a1e7820 */ /* 0x000fc60000400000 */
[----:B------:R-:W-:Y:S01]  /*eb90*/  STS.U8 [R46+UR75+0xa480], R102 ;  /* 0x00a480662e007988 */ /* 0x000fe2000800004b */
[----:B------:R-:W2:Y:S03]  /*eba0*/  MUFU.EX2 R40, R40 ;  /* 0x0000002800287308 */ /* 0x000ea60000000800 */
[----:B------:R-:W-:Y:S01]  /*ebb0*/  STS.U8 [R46+UR75+0xa680], R98 ;  /* 0x00a680622e007988 */ /* 0x000fe2000800004b */
[----:B------:R-:W-:-:S03]  /*ebc0*/  FADD R0, R42, R0 ;  /* 0x000000002a007221 */ /* 0x000fc60000000000 */
[----:B------:R-:W-:Y:S01]  /*ebd0*/  STS.U8 [R46+UR75+0xa880], R95 ;  /* 0x00a8805f2e007988 */ /* 0x000fe2000800004b */
[--C-:B------:R-:W-:Y:S01]  /*ebe0*/  FFMA R63, R63, UR6, -R2.reuse ;  /* 0x000000063f3f7c23 */ /* 0x100fe20008000802 */
[----:B------:R-:W-:Y:S02]  /*ebf0*/  FMUL R24, R59, 1.4426950216293334961 ;  /* 0x3fb8aa3b3b187820 */ /* 0x000fe40000400000 */
[----:B------:R-:W-:Y:S01]  /*ec00*/  STS.U8 [R46+UR75+0xaa80], R91 ;  /* 0x00aa805b2e007988 */ /* 0x000fe2000800004b */
[--C-:B------:R-:W-:Y:S01]  /*ec10*/  FFMA R60, R60, UR6, -R2.reuse ;  /* 0x000000063c3c7c23 */ /* 0x100fe20008000802 */
[----:B------:R-:W-:Y:S02]  /*ec20*/  FFMA R64, R64, UR6, -R2 ;  /* 0x0000000640407c23 */ /* 0x000fe40008000802 */
[----:B------:R-:W-:Y:S01]  /*ec30*/  STS.U8 [R46+UR75+0xac80], R88 ;  /* 0x00ac80582e007988 */ /* 0x000fe2000800004b */
[----:B------:R-:W4:Y:S03]  /*ec40*/  MUFU.EX2 R30, R30 ;  /* 0x0000001e001e7308 */ /* 0x000f260000000800 */
[----:B------:R-:W-:Y:S01]  /*ec50*/  STS.U8 [R46+UR75+0xae80], R85 ;  /* 0x00ae80552e007988 */ /* 0x000fe2000800004b */
[----:B------:R-:W-:-:S03]  /*ec60*/  FADD R0, R32, R0 ;  /* 0x0000000020007221 */ /* 0x000fc60000000000 */
[----:B------:R-:W-:Y:S01]  /*ec70*/  STS.U8 [R46+UR75+0xb080], R82 ;  /* 0x00b080522e007988 */ /* 0x000fe2000800004b */
[----:B------:R-:W-:-:S03]  /*ec80*/  FMUL R63, R63, 1.4426950216293334961 ;  /* 0x3fb8aa3b3f3f7820 */ /* 0x000fc60000400000 */
[----:B------:R-:W-:Y:S01]  /*ec90*/  STS.U8 [R46+UR75+0xb280], R79 ;  /* 0x00b2804f2e007988 */ /* 0x000fe2000800004b */
[----:B------:R-:W-:Y:S01]  /*eca0*/  FFMA R61, R61, UR6, -R2 ;  /* 0x000000063d3d7c23 */ /* 0x000fe20008000802 */
[----:B---3--:R-:W-:Y:S02]  /*ecb0*/  FMUL R20, R60, 1.4426950216293334961 ;  /* 0x3fb8aa3b3c147820 */ /* 0x008fe40000400000 */
[----:B------:R-:W-:Y:S01]  /*ecc0*/  STS.U8 [R46+UR75+0xb480], R76 ;  /* 0x00b4804c2e007988 */ /* 0x000fe2000800004b */
[----:B------:R-:W-:Y:S01]  /*ecd0*/  FMUL R64, R64, 1.4426950216293334961 ;  /* 0x3fb8aa3b40407820 */ /* 0x000fe20000400000 */
[----:B------:R-:W3:Y:S02]  /*ece0*/  MUFU.EX2 R24, R24 ;  /* 0x0000001800187308 */ /* 0x000ee40000000800 */
[----:B------:R-:W-:Y:S01]  /*ecf0*/  STS.U8 [R46+UR75+0xb680], R73 ;  /* 0x00b680492e007988 */ /* 0x000fe2000800004b */
[----:B-1----:R-:W-:-:S03]  /*ed00*/  FADD R0, R31, R0 ;  /* 0x000000001f007221 */ /* 0x002fc60000000000 */
[----:B------:R-:W-:Y:S01]  /*ed10*/  STS.U8 [R46+UR75+0xb880], R21 ;  /* 0x00b880152e007988 */ /* 0x000fe2000800004b */
[----:B------:R-:W-:-:S03]  /*ed20*/  F2FP.SATFINITE.E4M3.F32.PACK_AB_MERGE_C R31, R31, R32, RZ ;  /* 0x000000201f1f723e */ /* 0x000fc600048070ff */
[----:B------:R-:W-:Y:S01]  /*ed30*/  STS.U8 [R46+UR75+0xba80], R18 ;  /* 0x00ba80122e007988 */ /* 0x000fe2000800004b */
[----:B------:R-:W-:Y:S01]  /*ed40*/  FFMA R62, R62, UR6, -R2 ;  /* 0x000000063e3e7c23 */ /* 0x000fe20008000802 */
[----:B------:R-:W-:Y:S02]  /*ed50*/  FMUL R19, R61, 1.4426950216293334961 ;  /* 0x3fb8aa3b3d137820 */ /* 0x000fe40000400000 */
[----:B------:R1:W-:Y:S01]  /*ed60*/  STS.U8 [R46+UR75+0xbc80], R17 ;  /* 0x00bc80112e007988 */ /* 0x0003e2000800004b */
[----:B------:R-:W-:Y:S01]  /*ed70*/  MUFU.EX2 R32, R64 ;  /* 0x0000004000207308 */ /* 0x000fe20000000800 */
[----:B------:R-:W-:Y:S01]  /*ed80*/  LOP3.LUT R70, R70, 0x7f, RZ, 0xc0, !PT ;  /* 0x0000007f46467812 */ /* 0x000fe200078ec0ff */
[----:B0-----:R-:W-:Y:S01]  /*ed90*/  FADD R0, R41, R0 ;  /* 0x0000000029007221 */ /* 0x001fe20000000000 */
[----:B------:R-:W-:-:S05]  /*eda0*/  FFMA R67, R67, UR6, -R2 ;  /* 0x0000000643437c23 */ /* 0x000fca0008000802 */
[----:B-1----:R-:W0:Y:S01]  /*edb0*/  MUFU.EX2 R17, R63 ;  /* 0x0000003f00117308 */ /* 0x002e220000000800 */
[----:B------:R-:W-:Y:S01]  /*edc0*/  FMUL R18, R62, 1.4426950216293334961 ;  /* 0x3fb8aa3b3e127820 */ /* 0x000fe20000400000 */
[----:B------:R-:W-:Y:S01]  /*edd0*/  FFMA R65, R65, UR6, -R2 ;  /* 0x0000000641417c23 */ /* 0x000fe20008000802 */
[----:B------:R-:W-:-:S05]  /*ede0*/  LOP3.LUT R70, R70, 0x20, RZ, 0x3c, !PT ;  /* 0x0000002046467812 */ /* 0x000fca00078e3cff */
[----:B------:R-:W1:Y:S01]  /*edf0*/  MUFU.EX2 R20, R20 ;  /* 0x0000001400147308 */ /* 0x000e620000000800 */
[----:B--2---:R-:W-:Y:S01]  /*ee00*/  FADD R0, R40, R0 ;  /* 0x0000000028007221 */ /* 0x004fe20000000000 */
[----:B------:R-:W-:Y:S01]  /*ee10*/  FFMA R66, R66, UR6, -R2 ;  /* 0x0000000642427c23 */ /* 0x000fe20008000802 */
[----:B------:R-:W-:Y:S01]  /*ee20*/  F2FP.SATFINITE.E4M3.F32.PACK_AB_MERGE_C R25, R191, R193, RZ ;  /* 0x000000c1bf19723e */ /* 0x000fe200048070ff */
[----:B------:R-:W-:Y:S01]  /*ee30*/  FMUL R67, R67, 1.4426950216293334961 ;  /* 0x3fb8aa3b43437820 */ /* 0x000fe20000400000 */
[----:B------:R-:W-:-:S03]  /*ee40*/  LOP3.LUT R132, R132, 0x7f, RZ, 0xc0, !PT ;  /* 0x0000007f84847812 */ /* 0x000fc600078ec0ff */
[----:B------:R-:W2:Y:S01]  /*ee50*/  MUFU.EX2 R19, R19 ;  /* 0x0000001300137308 */ /* 0x000ea20000000800 */
[----:B------:R-:W-:Y:S01]  /*ee60*/  FMUL R65, R65, 1.4426950216293334961 ;  /* 0x3fb8aa3b41417820 */ /* 0x000fe20000400000 */
[----:B----4-:R-:W-:Y:S01]  /*ee70*/  FADD R0, R30, R0 ;  /* 0x000000001e007221 */ /* 0x010fe20000000000 */
[----:B------:R-:W-:Y:S01]  /*ee80*/  STS.U8 [R46+UR75+0xbe80], R16 ;  /* 0x00be80102e007988 */ /* 0x000fe2000800004b */
[----:B------:R-:W-:Y:S01]  /*ee90*/  FMUL R66, R66, 1.4426950216293334961 ;  /* 0x3fb8aa3b42427820 */ /* 0x000fe20000400000 */
[----:B------:R-:W-:-:S03]  /*eea0*/  LOP3.LUT R132, R132, 0x30, RZ, 0x3c, !PT ;  /* 0x0000003084847812 */ /* 0x000fc600078e3cff */
[----:B------:R-:W4:Y:S01]  /*eeb0*/  MUFU.EX2 R18, R18 ;  /* 0x0000001200127308 */ /* 0x000f220000000800 */
[----:B------:R0:W-:Y:S01]  /*eec0*/  STS.U8 [R70+UR75+0xbf00], R15 ;  /* 0x00bf000f46007988 */ /* 0x0001e2000800004b */
[C---:B---3--:R-:W-:Y:S01]  /*eed0*/  F2FP.SATFINITE.E4M3.F32.PACK_AB_MERGE_C R30, R24.reuse, R30, RZ ;  /* 0x0000001e181e723e */ /* 0x048fe200048070ff */
[----:B------:R-:W-:Y:S02]  /*eee0*/  FADD R24, R24, R0 ;  /* 0x0000000018187221 */ /* 0x000fe40000000000 */
[----:B------:R3:W-:Y:S03]  /*eef0*/  STS.U8 [R70+UR75+0xbb00], R13 ;  /* 0x00bb000d46007988 */ /* 0x0007e6000800004b */
[----:B------:R-:W1:Y:S01]  /*ef00*/  MUFU.EX2 R21, R67 ;  /* 0x0000004300157308 */ /* 0x000e620000000800 */
[----:B0-----:R-:W-:Y:S01]  /*ef10*/  F2FP.SATFINITE.E4M3.F32.PACK_AB_MERGE_C R15, R207, R206, R25 ;  /* 0x000000cecf0f723e */ /* 0x001fe20004807019 */
[----:B------:R-:W-:Y:S06]  /*ef20*/  STL [R1+0x2b4], R17 ;  /* 0x0002b41101007387 */ /* 0x000fec0000100800 */
[----:B------:R-:W0:Y:S01]  /*ef30*/  MUFU.EX2 R25, R65 ;  /* 0x0000004100197308 */ /* 0x000e220000000800 */
[----:B------:R-:W-:Y:S01]  /*ef40*/  STS.U8 [R70+UR75+0x8100], R165 ;  /* 0x008100a546007988 */ /* 0x000fe2000800004b */
[----:B---3--:R-:W-:-:S03]  /*ef50*/  F2FP.SATFINITE.E4M3.F32.PACK_AB_MERGE_C R13, R247, R246, R9 ;  /* 0x000000f6f70d723e */ /* 0x008fc60004807009 */
[----:B------:R-:W-:Y:S03]  /*ef60*/  STS.U8 [R70+UR75+0x8300], R161 ;  /* 0x008300a146007988 */ /* 0x000fe6000800004b */
[----:B------:R-:W3:Y:S01]  /*ef70*/  MUFU.EX2 R252, R66 ;  /* 0x0000004200fc7308 */ /* 0x000ee20000000800 */
[----:B------:R-:W-:Y:S01]  /*ef80*/  STS.U8 [R70+UR75+0x8500], R158 ;  /* 0x0085009e46007988 */ /* 0x000fe2000800004b */
[----:B------:R-:W-:-:S03]  /*ef90*/  F2FP.SATFINITE.E4M3.F32.PACK_AB_MERGE_C R12, R249, R248, R12 ;  /* 0x000000f8f90c723e */ /* 0x000fc6000480700c */
        /* <DEDUP_REMOVED lines=27> */
[----:B------:R-:W-:Y:S01]  /*f150*/  STL [R1+0x2b0], R32 ;  /* 0x0002b02001007387 */ /* 0x000fe20000100800 */
[----:B------:R-:W-:-:S03]  /*f160*/  F2FP.SATFINITE.E4M3.F32.PACK_AB_MERGE_C R11, R186, R187, RZ ;  /* 0x000000bbba0b723e */ /* 0x000fc600048070ff */
[----:B------:R1:W-:Y:S01]  /*f170*/  STS.U8 [R132+UR75+0xb980], R4 ;  /* 0x00b9800484007988 */ /* 0x0003e2000800004b */
[----:B0-----:R-:W-:-:S03]  /*f180*/  F2FP.SATFINITE.E4M3.F32.PACK_AB_MERGE_C R14, R251, R250, R10 ;  /* 0x000000fafb0e723e */ /* 0x001fc6000480700a */
[----:B------:R0:W5:Y:S04]  /*f190*/  LDL.LU R246, [R1+0x890] ;  /* 0x0008900001f67983 */ /* 0x0001680000300800 */
[----:B------:R0:W5:Y:S01]  /*f1a0*/  LDL.LU R247, [R1+0x88c] ;  /* 0x00088c0001f77983 */ /* 0x0001620000300800 */
[----:B-1----:R-:W-:-:S03]  /*f1b0*/  FADD R4, R20, R24 ;  /* 0x0000001814047221 */ /* 0x002fc60000000000 */
[----:B------:R0:W5:Y:S01]  /*f1c0*/  LDL.LU R248, [R1+0x888] ;  /* 0x0008880001f87983 */ /* 0x0001620000300800 */
[----:B------:R-:W-:-:S03]  /*f1d0*/  F2FP.SATFINITE.E4M3.F32.PACK_AB_MERGE_C R27, R188, R189, RZ ;  /* 0x000000bdbc1b723e */ /* 0x000fc600048070ff */
[----:B------:R0:W5:Y:S01]  /*f1e0*/  LDL.LU R249, [R1+0x884] ;  /* 0x0008840001f97983 */ /* 0x0001620000300800 */
[----:B------:R-:W-:-:S03]  /*f1f0*/  F2FP.SATFINITE.E4M3.F32.PACK_AB_MERGE_C R9, R223, R222, R11 ;  /* 0x000000dedf09723e */ /* 0x000fc6000480700b */
[----:B------:R2:W-:Y:S04]  /*f200*/  STS.U8 [R132+UR75+0xad80], R7 ;  /* 0x00ad800784007988 */ /* 0x0005e8000800004b */
[----:B------:R0:W5:Y:S04]  /*f210*/  LDL.LU R250, [R1+0x880] ;  /* 0x0008800001fa7983 */ /* 0x0001680000300800 */
[----:B------:R0:W5:Y:S01]  /*f220*/  LDL.LU R251, [R1+0x87c] ;  /* 0x00087c0001fb7983 */ /* 0x0001620000300800 */
[----:B--2---:R-:W-:-:S03]  /*f230*/  FADD R7, R19, R4 ;  /* 0x0000000413077221 */ /* 0x004fc60000000000 */
[----:B------:R0:W5:Y:S01]  /*f240*/  LDL.LU R206, [R1+0x878] ;  /* 0x0008780001ce7983 */ /* 0x0001620000300800 */
[----:B------:R-:W-:Y:S01]  /*f250*/  F2FP.SATFINITE.E4M3.F32.PACK_AB_MERGE_C R37, R37, R68, RZ ;  /* 0x000000442525723e */ /* 0x000fe200048070ff */
[----:B----4-:R-:W-:Y:S02]  /*f260*/  FADD R16, R18, R7 ;  /* 0x0000000712107221 */ /* 0x010fe40000000000 */
[----:B------:R0:W5:Y:S01]  /*f270*/  LDL.LU R207, [R1+0x874] ;  /* 0x0008740001cf7983 */ /* 0x0001620000300800 */
[----:B------:R-:W-:-:S03]  /*f280*/  F2FP.SATFINITE.E4M3.F32.PACK_AB_MERGE_C R8, R239, R238, R27 ;  /* 0x000000eeef08723e */ /* 0x000fc6000480701b */
[----:B------:R0:W5:Y:S01]  /*f290*/  LDL.LU R222, [R1+0x870] ;  /* 0x0008700001de7983 */ /* 0x0001620000300800 */
[----:B------:R-:W-:-:S03]  /*f2a0*/  F2FP.SATFINITE.E4M3.F32.PACK_AB_MERGE_C R18, R17, R18, RZ ;  /* 0x000000121112723e */ /* 0x000fc600048070ff */
[----:B------:R0:W5:Y:S01]  /*f2b0*/  LDL.LU R223, [R1+0x86c] ;  /* 0x00086c0001df7983 */ /* 0x0001620000300800 */
[----:B------:R-:W-:-:S03]  /*f2c0*/  F2FP.SATFINITE.E4M3.F32.PACK_AB_MERGE_C R35, R35, R36, RZ ;  /* 0x000000242323723e */ /* 0x000fc600048070ff */
[----:B------:R0:W5:Y:S01]  /*f2d0*/  LDL.LU R238, [R1+0x868] ;  /* 0x0008680001ee7983 */ /* 0x0001620000300800 */
[----:B------:R-:W-:-:S03]  /*f2e0*/  F2FP.SATFINITE.E4M3.F32.PACK_AB_MERGE_C R26, R26, R185, RZ ;  /* 0x000000b91a1a723e */ /* 0x000fc600048070ff */
[----:B------:R0:W5:Y:S01]  /*f2f0*/  LDL.LU R239, [R1+0x864] ;  /* 0x0008640001ef7983 */ /* 0x0001620000300800 */
[----:B------:R-:W-:Y:S02]  /*f300*/  F2FP.SATFINITE.E4M3.F32.PACK_AB_MERGE_C R28, R28, R184, RZ ;  /* 0x000000b81c1c723e */ /* 0x000fe400048070ff */
[----:B------:R-:W-:Y:S01]  /*f310*/  F2FP.SATFINITE.E4M3.F32.PACK_AB_MERGE_C R4, R198, R199, R37 ;  /* 0x000000c7c604723e */ /* 0x000fe20004807025 */
[----:B------:R-:W-:Y:S01]  /*f320*/  STL [R1+0x2b8], R21 ;  /* 0x0002b81501007387 */ /* 0x000fe20000100800 */
[----:B------:R-:W-:Y:S02]  /*f330*/  F2FP.SATFINITE.E4M3.F32.PACK_AB_MERGE_C R29, R29, R38, RZ ;  /* 0x000000261d1d723e */ /* 0x000fe400048070ff */
[----:B------:R-:W-:Y:S01]  /*f340*/  F2FP.SATFINITE.E4M3.F32.PACK_AB_MERGE_C R33, R33, R34, RZ ;  /* 0x000000222121723e */ /* 0x000fe200048070ff */
[----:B------:R-:W-:Y:S01]  /*f350*/  STL [R1+0x1ac], R25 ;  /* 0x0001ac1901007387 */ /* 0x000fe20000100800 */
[----:B------:R-:W-:Y:S02]  /*f360*/  F2FP.SATFINITE.E4M3.F32.PACK_AB_MERGE_C R18, R19, R20, R18 ;  /* 0x000000141312723e */ /* 0x000fe40004807012 */
[----:B---3--:R-:W-:Y:S01]  /*f370*/  F2FP.SATFINITE.E4M3.F32.PACK_AB_MERGE_C R19, R21, R252, RZ ;  /* 0x000000fc1513723e */ /* 0x008fe200048070ff */
[----:B------:R1:W-:Y:S01]  /*f380*/  STS.U8 [R132+UR75+0xb180], R6 ;  /* 0x00b1800684007988 */ /* 0x0003e2000800004b */
[----:B------:R-:W-:-:S03]  /*f390*/  F2FP.SATFINITE.E4M3.F32.PACK_AB_MERGE_C R10, R194, R195, R26 ;  /* 0x000000c3c20a723e */ /* 0x000fc6000480701a */
[----:B------:R0:W5:Y:S01]  /*f3a0*/  LDL.LU R199, [R1+0x860] ;  /* 0x0008600001c77983 */ /* 0x0001620000300800 */
[----:B------:R-:W-:-:S03]  /*f3b0*/  F2FP.SATFINITE.E4M3.F32.PACK_AB_MERGE_C R11, R190, R192, R28 ;  /* 0x000000c0be0b723e */ /* 0x000fc6000480701c */
[----:B------:R0:W5:Y:S01]  /*f3c0*/  LDL.LU R198, [R1+0x85c] ;  /* 0x00085c0001c67983 */ /* 0x0001620000300800 */
[----:B-1----:R-:W-:-:S03]  /*f3d0*/  F2FP.SATFINITE.E4M3.F32.PACK_AB_MERGE_C R6, R196, R197, R35 ;  /* 0x000000c5c406723e */ /* 0x002fc60004807023 */
[----:B------:R0:W5:Y:S01]  /*f3e0*/  LDL.LU R197, [R1+0x858] ;  /* 0x0008580001c57983 */ /* 0x0001620000300800 */
[C---:B------:R-:W-:Y:S02]  /*f3f0*/  LOP3.LUT R22, R3.reuse, 0x10, RZ, 0x3c, !PT ;  /* 0x0000001003167812 */ /* 0x040fe400078e3cff */
[----:B------:R-:W-:Y:S01]  /*f400*/  F2FP.SATFINITE.E4M3.F32.PACK_AB_MERGE_C R7, R44, R45, R33 ;  /* 0x0000002d2c07723e */ /* 0x000fe20004807021 */
[----:B------:R1:W-:Y:S01]  /*f410*/  STS.U8 [R132+UR75+0xb580], R5 ;  /* 0x00b5800584007988 */ /* 0x0003e2000800004b */
[----:B------:R-:W-:-:S03]  /*f420*/  LOP3.LUT R21, R3, 0x20, RZ, 0x3c, !PT ;  /* 0x0000002003157812 */ /* 0x000fc600078e3cff */
[----:B------:R0:W5:Y:S01]  /*f430*/  LDL.LU R196, [R1+0x854] ;  /* 0x0008540001c47983 */ /* 0x0001620000300800 */
[----:B------:R-:W-:Y:S02]  /*f440*/  F2FP.SATFINITE.E4M3.F32.PACK_AB_MERGE_C R17, R40, R41, R30 ;  /* 0x000000292811723e */ /* 0x000fe4000480701e */
[----:B------:R-:W-:Y:S01]  /*f450*/  LOP3.LUT R20, R3, 0x30, RZ, 0x3c, !PT ;  /* 0x0000003003147812 */ /* 0x000fe200078e3cff */
[----:B------:R2:W-:Y:S01]  /*f460*/  STL [R1+0x2bc], R16 ;  /* 0x0002bc1001007387 */ /* 0x0005e20000100800 */
[----:B------:R-:W-:Y:S02]  /*f470*/  F2FP.SATFINITE.E4M3.F32.PACK_AB_MERGE_C R19, R25, R32, R19 ;  /* 0x000000201913723e */ /* 0x000fe40004807013 */
[----:B-1----:R-:W-:Y:S01]  /*f480*/  F2FP.SATFINITE.E4M3.F32.PACK_AB_MERGE_C R5, R39, R72, R29 ;  /* 0x000000482705723e */ /* 0x002fe2000480701d */
[----:B------:R-:W-:Y:S04]  /*f490*/  STS.U8 [R132+UR75+0xbf80], R182 ;  /* 0x00bf80b684007988 */ /* 0x000fe8000800004b */
[----:B------:R-:W-:Y:S01]  /*f4a0*/  STS.U8 [R132+UR75+0x8180], R164 ;  /* 0x008180a484007988 */ /* 0x000fe2000800004b */
[----:B--2---:R-:W-:-:S03]  /*f4b0*/  F2FP.SATFINITE.E4M3.F32.PACK_AB_MERGE_C R16, R42, R43, R31 ;  /* 0x0000002b2a10723e */ /* 0x004fc6000480701f */
        /* <DEDUP_REMOVED lines=25> */
[----:B------:R-:W-:Y:S04]  /*f650*/  STS.U8 [R132+UR75+0xbd80], R23 ;  /* 0x00bd801784007988 */ /* 0x000fe8000800004b */
[----:B------:R-:W-:Y:S04]  /*f660*/  STS.128 [R3+UR75+0x14000], R12 ;  /* 0x0140000c03007988 */ /* 0x000fe80008000c4b */
[----:B------:R-:W-:Y:S04]  /*f670*/  STS.128 [R22+UR75+0x14000], R8 ;  /* 0x0140000816007988 */ /* 0x000fe80008000c4b */
[----:B------:R-:W-:Y:S01]  /*f680*/  STS.128 [R21+UR75+0x14000], R4 ;  /* 0x0140000415007988 */ /* 0x000fe20008000c4b */
[----:B-1----:R-:W-:Y:S03]  /*f690*/  LDTM.x64 R68, tmem[UR72] ;  /* 0x00000048004479ee */ /* 0x002fe60008340000 */
[----:B------:R1:W-:Y:S02]  /*f6a0*/  STS.128 [R20+UR75+0x14000], R16 ;  /* 0x0140001014007988 */ /* 0x0003e40008000c4b */
[----:B-1----:R-:W-:Y:S01]  /*f6b0*/  LDTM.x64 R4, tmem[UR72+0x40] ;  /* 0x00004048000479ee */ /* 0x002fe20008340000 */
[----:B------:R-:W1:Y:S01]  /*f6c0*/  LDTM.x64 R132, tmem[UR72+0x80] ;  /* 0x00008048008479ee */ /* 0x000e620008340000 */
[----:B------:R-:W-:-:S04]  /*f6d0*/  FADD R0, -R2, -INF ;  /* 0xff80000002007421 */ /* 0x000fc80000000100 */
[----:B------:R-:W-:Y:S01]  /*f6e0*/  FMUL R0, R0, 1.4426950216293334961 ;  /* 0x3fb8aa3b00007820 */ /* 0x000fe20000400000 */
[----:B-1----:R-:W-:Y:S04]  /*f6f0*/  STL.64 [R1], R132 ;  /* 0x0000008401007387 */ /* 0x002fe80000100a00 */
[----:B------:R-:W-:Y:S04]  /*f700*/  STL.64 [R1+0x8], R134 ;  /* 0x0000088601007387 */ /* 0x000fe80000100a00 */
        /* <DEDUP_REMOVED lines=13> */
[----:B------:R-:W-:Y:S01]  /*f7e0*/  STL.64 [R1+0x78], R162 ;  /* 0x000078a201007387 */ /* 0x000fe20000100a00 */
[----:B------:R-:W1:Y:S03]  /*f7f0*/  MUFU.EX2 R0, R0 ;  /* 0x0000000000007308 */ /* 0x000e660000000800 */
        /* <DEDUP_REMOVED lines=15> */
[----:B------:R2:W-:Y:S01]  /*f8f0*/  STL.64 [R1+0xf8], R194 ;  /* 0x0000f8c201007387 */ /* 0x0005e20000100a00 */
[C---:B-1----:R-:W-:Y:S01]  /*f900*/  FMUL R68, R0.reuse, R68 ;  /* 0x0000004400447220 */ /* 0x042fe20000400000 */
[C---:B------:R-:W-:Y:S01]  /*f910*/  FMUL R69, R0.reuse, R69 ;  /* 0x0000004500457220 */ /* 0x040fe20000400000 */
[C---:B------:R-:W-:Y:S01]  /*f920*/  FMUL R70, R0.reuse, R70 ;  /* 0x0000004600467220 */ /* 0x040fe20000400000 */
[C---:B------:R-:W-:Y:S01]  /*f930*/  FMUL R71, R0.reuse, R71 ;  /* 0x0000004700477220 */ /* 0x040fe20000400000 */
[C---:B------:R-:W-:Y:S01]  /*f940*/  FMUL R72, R0.reuse, R72 ;  /* 0x0000004800487220 */ /* 0x040fe20000400000 */
[C---:B------:R-:W-:Y:S01]  /*f950*/  FMUL R73, R0.reuse, R73 ;  /* 0x0000004900497220 */ /* 0x040fe20000400000 */
[C---:B------:R-:W-:Y:S01]  /*f960*/  FMUL R74, R0.reuse, R74 ;  /* 0x0000004a004a7220 */ /* 0x040fe20000400000 */
[C---:B------:R-:W-:Y:S01]  /*f970*/  FMUL R75, R0.reuse, R75 ;  /* 0x0000004b004b7220 */ /* 0x040fe20000400000 */
[----:B--2---:R-:W1:Y:S01]  /*f980*/  LDTM.x64 R132, tmem[UR72+0xc0] ;  /* 0x0000c048008479ee */ /* 0x004e620008340000 */
[----:B------:R-:W-:Y:S01]  /*f990*/  NOP ;  /* 0x0000000000007918 */ /* 0x000fe20000000000 */
[C---:B------:R-:W-:Y:S01]  /*f9a0*/  FMUL R76, R0.reuse, R76 ;  /* 0x0000004c004c7220 */ /* 0x040fe20000400000 */
        /* <DEDUP_REMOVED lines=118> */
[----:B------:R-:W-:Y:S01]  /*10110*/  FMUL R67, R0, R67 ;  /* 0x0000004300437220 */ /* 0x000fe20000400000 */
[----:B01----:R-:W-:Y:S06]  /*10120*/  @!P2 BRA `(.L_x_9) ;  /* 0x000000000008a947 */ /* 0x003fec0003800000 */
[----:B------:R0:W-:Y:S01]  /*10130*/  STTM.x64 tmem[UR72], R68 ;  /* 0x00000044000079ed */ /* 0x0001e20008340048 */
[----:B------:R0:W-:Y:S02]  /*10140*/  STTM.x64 tmem[UR72+0x40], R4 ;  /* 0x00004004000079ed */ /* 0x0001e40008340048 */
.L_x_9:
[----:B0-----:R-:W2:Y:S01]  /*10150*/  LDL.LU R6, [R1+0x2bc] ;  /* 0x0002bc0001067983 */ /* 0x001ea20000300800 */
[----:B------:R-:W0:Y:S03]  /*10160*/  LDCU UR4, c[0x0][0x3f0] ;  /* 0x00007e00ff0477ac */ /* 0x000e260008000800 */
[----:B------:R-:W2:Y:S04]  /*10170*/  LDL.LU R3, [R1+0x2b4] ;  /* 0x0002b40001037983 */ /* 0x000ea80000300800 */
[----:B------:R-:W3:Y:S04]  /*10180*/  LDL.LU R4, [R1+0x2b0] ;  /* 0x0002b00001047983 */ /* 0x000ee80000300800 */
[----:B------:R-:W4:Y:S04]  /*10190*/  LDL.LU R5, [R1+0x1ac] ;  /* 0x0001ac0001057983 */ /* 0x000f280000300800 */
[----:B------:R-:W4:Y:S04]  /*101a0*/  LDL.LU R68, [R1] ;  /* 0x0000000001447983 */ /* 0x000f280000300800 */
[----:B------:R-:W4:Y:S04]  /*101b0*/  LDL.LU R67, [R1+0x4] ;  /* 0x0000040001437983 */ /* 0x000f280000300800 */
        /* <DEDUP_REMOVED lines=59> */
[----:B------:R-:W4:Y:S01]  /*10570*/  LDL.LU R7, [R1+0xf4] ;  /* 0x0000f40001077983 */ /* 0x000f220000300800 */
[----:B--2---:R-:W-:-:S03]  /*10580*/  FADD R3, R3, R6 ;  /* 0x0000000603037221 */ /* 0x004fc60000000000 */
[----:B------:R-:W2:Y:S01]  /*10590*/  LDL.LU R6, [R1+0xf8] ;  /* 0x0000f80001067983 */ /* 0x000ea20000300800 */
[----:B---3--:R-:W-:Y:S01]  /*105a0*/  FADD R3, R4, R3 ;  /* 0x0000000304037221 */ /* 0x008fe20000000000 */
[----:B------:R-:W-:-:S03]  /*105b0*/  FADD R4, -R2, -INF ;  /* 0xff80000002047421 */ /* 0x000fc60000000100 */
[----:B----4-:R-:W-:Y:S02]  /*105c0*/  FADD R3, R5, R3 ;  /* 0x0000000305037221 */ /* 0x010fe40000000000 */
[----:B------:R-:W3:Y:S01]  /*105d0*/  LDL.LU R5, [R1+0xfc] ;  /* 0x0000fc0001057983 */ /* 0x000ee20000300800 */
[----:B------:R-:W-:Y:S01]  /*105e0*/  FMUL R4, R4, 1.4426950216293334961 ;  /* 0x3fb8aa3b04047820 */ /* 0x000fe20000400000 */
[----:B------:R-:W-:Y:S01]  /*105f0*/  FADD R3, R252, R3 ;  /* 0x00000003fc037221 */ /* 0x000fe20000000000 */
[C---:B------:R-:W-:Y:S02]  /*10600*/  FMUL R68, R0.reuse, R68 ;  /* 0x0000004400447220 */ /* 0x040fe40000400000 */
[----:B------:R1:W4:Y:S01]  /*10610*/  MUFU.EX2 R252, R4 ;  /* 0x0000000400fc7308 */ /* 0x0003220000000800 */
[C---:B------:R-:W-:Y:S01]  /*10620*/  FMUL R69, R0.reuse, R67 ;  /* 0x0000004300457220 */ /* 0x040fe20000400000 */
[C---:B------:R-:W-:Y:S01]  /*10630*/  FMUL R67, R0.reuse, R195 ;  /* 0x000000c300437220 */ /* 0x040fe20000400000 */
[C---:B------:R-:W-:Y:S01]  /*10640*/  FMUL R70, R0.reuse, R66 ;  /* 0x0000004200467220 */ /* 0x040fe20000400000 */
[C---:B------:R-:W-:Y:S01]  /*10650*/  FMUL R66, R0.reuse, R194 ;  /* 0x000000c200427220 */ /* 0x040fe20000400000 */
[C---:B------:R-:W-:Y:S01]  /*10660*/  FMUL R71, R0.reuse, R65 ;  /* 0x0000004100477220 */ /* 0x040fe20000400000 */
        /* <DEDUP_REMOVED lines=118> */
[C---:B--2---:R-:W-:Y:S01]  /*10dd0*/  FMUL R130, R0.reuse, R6 ;  /* 0x0000000600827220 */ /* 0x044fe20000400000 */
[C---:B------:R-:W-:Y:S01]  /*10de0*/  FMUL R6, R0.reuse, R134 ;  /* 0x0000008600067220 */ /* 0x040fe20000400000 */
[C---:B---3--:R-:W-:Y:S01]  /*10df0*/  FMUL R131, R0.reuse, R5 ;  /* 0x0000000500837220 */ /* 0x048fe20000400000 */
[----:B------:R-:W-:Y:S01]  /*10e00*/  FMUL R5, R0, R133 ;  /* 0x0000008500057220 */ /* 0x000fe20000400000 */
[----:B0---4-:R-:W-:Y:S06]  /*10e10*/  @!P2 BRA `(.L_x_10) ;  /* 0x00000000000ca947 */ /* 0x011fec0003800000 */
[----:B------:R0:W-:Y:S01]  /*10e20*/  STTM.x64 tmem[UR72+0x80], R68 ;  /* 0x00008044000079ed */ /* 0x0001e20008340048 */
[----:B------:R-:W-:Y:S05]  /*10e30*/  @!P2 BRA `(.L_x_10) ;  /* 0x000000000004a947 */ /* 0x000fea0003800000 */
[----:B------:R1:W-:Y:S02]  /*10e40*/  STTM.x64 tmem[UR72+0xc0], R4 ;  /* 0x0000c004000079ed */ /* 0x0003e40008340048 */
.L_x_10:
[----:B------:R-:W2:Y:S01]  /*10e50*/  LDL.LU R0, [R1+0x2b8] ;  /* 0x0002b80001007983 */ /* 0x000ea20000300800 */
[----:B------:R-:W-:Y:S01]  /*10e60*/  UIADD3 UR4, UPT, UPT, UR4, -0x40, URZ ;  /* 0xffffffc004047890 */ /* 0x000fe2000fffe0ff */
[----:B------:R-:W3:Y:S02]  /*10e70*/  FENCE.VIEW.ASYNC.T ;  /* 0x00000000000073c6 */ /* 0x000ee40000000200 */
[----:B---3--:R-:W-:Y:S01]  /*10e80*/  BAR.SYNC.DEFER_BLOCKING 0x0 ;  /* 0x0000000000007b1d */ /* 0x008fe20000010000 */
[----:B------:R-:W-:-:S05]  /*10e90*/  UISETP.GE.AND UP1, UPT, UR4, 0x1, UPT ;  /* 0x000000010400788c */ /* 0x000fca000bf26270 */
[----:B------:R3:W-:Y:S06]  /*10ea0*/  MEMBAR.ALL.CTA ;  /* 0x0000000000007992 */ /* 0x0007ec0000008000 */
[----:B---3--:R-:W3:Y:S02]  /*10eb0*/  FENCE.VIEW.ASYNC.S ;  /* 0x00000000000073c6 */ /* 0x008ee40000000000 */
[----:B---3--:R-:W-:Y:S01]  /*10ec0*/  BAR.SYNC.DEFER_BLOCKING 0x0 ;  /* 0x0000000000007b1d */ /* 0x008fe20000010000 */
[----:B--2---:R-:W-:-:S04]  /*10ed0*/  FADD R0, R0, R3 ;  /* 0x0000000300007221 */ /* 0x004fc80000000000 */
[----:B------:R-:W-:Y:S01]  /*10ee0*/  FADD R0, R252, R0 ;  /* 0x00000000fc007221 */ /* 0x000fe20000000000 */
[----:B------:R-:W-:Y:S06]  /*10ef0*/  @!P3 BRA `(.L_x_11) ;  /* 0x000000000064b947 */ /* 0x000fec0003800000 */
[----:B------:R-:W-:Y:S02]  /*10f00*/  UIADD3 UR4, UPT, UPT, UR75, 0x14000, URZ ;  /* 0x000140004b047890 */ /* 0x000fe4000fffe0ff */
[----:B------:R-:W-:Y:S02]  /*10f10*/  UIADD3 UR5, UPT, UPT, UR75, 0x8000, URZ ;  /* 0x000080004b057890 */ /* 0x000fe4000fffe0ff */
[----:B------:R-:W-:Y:S02]  /*10f20*/  USHF.R.U32.HI UR4, URZ, 0x4, UR4 ;  /* 0x00000004ff047899 */ /* 0x000fe40008011604 */
[----:B------:R-:W-:Y:S02]  /*10f30*/  USHF.R.U32.HI UR5, URZ, 0x4, UR5 ;  /* 0x00000004ff057899 */ /* 0x000fe40008011605 */
[----:B------:R-:W-:Y:S02]  /*10f40*/  USGXT.U32 UR6, UR4, 0xe ;  /* 0x0000000e0406789a */ /* 0x000fe40008000000 */
[----:B------:R-:W-:Y:S01]  /*10f50*/  USGXT.U32 UR8, UR5, 0xe ;  /* 0x0000000e0508789a */ /* 0x000fe20008000000 */
[----:B------:R-:W-:Y:S01]  /*10f60*/  UMOV UR10, 0xfffffffe ;  /* 0xfffffffe000a7882 */ /* 0x000fe20000000000 */
[----:B------:R-:W-:Y:S01]  /*10f70*/  UMOV UR11, 0x7fffbfdf ;  /* 0x7fffbfdf000b7882 */ /* 0x000fe20000000000 */
[----:B------:R-:W-:Y:S01]  /*10f80*/  UMOV UR7, URZ ;  /* 0x000000ff00077c82 */ /* 0x000fe20008000000 */
[----:B------:R-:W-:Y:S01]  /*10f90*/  UMOV UR9, URZ ;  /* 0x000000ff00097c82 */ /* 0x000fe20008000000 */
[----:B------:R-:W-:-:S02]  /*10fa0*/  UIADD3.64 UR12, UPT, UPT, UR6, -UR10, URZ ;  /* 0x8000000a060c7297 */ /* 0x000fc4000fffe0ff */
[----:B------:R-:W-:Y:S01]  /*10fb0*/  UIADD3.64 UR10, UPT, UPT, UR8, -UR10, URZ ;  /* 0x8000000a080a7297 */ /* 0x000fe2000fffe0ff */
[----:B------:R-:W-:Y:S01]  /*10fc0*/  UMOV UR14, 0x0 ;  /* 0x00000000000e7882 */ /* 0x000fe20000000000 */
[----:B------:R-:W-:Y:S01]  /*10fd0*/  UMOV UR15, 0x8400010 ;  /* 0x08400010000f7882 */ /* 0x000fe20000000000 */
[----:B------:R-:W-:Y:S01]  /*10fe0*/  UMOV UR4, UR71 ;  /* 0x0000004700047c82 */ /* 0x000fe20008000000 */
[----:B------:R-:W-:Y:S01]  /*10ff0*/  UMOV UR5, URZ ;  /* 0x000000ff00057c82 */ /* 0x000fe20008000000 */
[----:B------:R-:W-:Y:S01]  /*11000*/  UMOV UR7, 0x80004020 ;  /* 0x8000402000077882 */ /* 0x000fe20000000000 */
[----:B------:R-:W-:Y:S01]  /*11010*/  UMOV UR9, 0x80004020 ;  /* 0x8000402000097882 */ /* 0x000fe20000000000 */
[----:B------:R-:W-:Y:S01]  /*11020*/  UMOV UR16, 0x0 ;  /* 0x0000000000107882 */ /* 0x000fe20000000000 */
[----:B------:R-:W-:Y:S01]  /*11030*/  UMOV UR17, 0x8400010 ;  /* 0x0840001000117882 */ /* 0x000fe20000000000 */
[----:B------:R-:W-:Y:S01]  /*11040*/  UMOV UR4, UR4 ;  /* 0x0000000400047c82 */ /* 0x000fe20008000000 */
[----:B------:R2:W-:Y:S01]  /*11050*/  UTCQMMA gdesc[UR6], gdesc[UR8], tmem[UR73], tmem[UR14], idesc[UR15], UPT ;  /* 0x00ff0e08060075ea */ /* 0x0005e2000b800349 */
[----:B------:R2:W-:Y:S01]  /*11060*/  UTCQMMA gdesc[UR12], gdesc[UR10], tmem[UR73], tmem[UR16], idesc[UR17], UPT ;  /* 0x00ff100a0c0075ea */ /* 0x0005e2000b800349 */
[----:B------:R2:W-:Y:S01]  /*11070*/  UTCBAR [UR4], URZ ;  /* 0x000000ff040073e9 */ /* 0x0005e200080000ff */
[----:B------:R-:W-:Y:S01]  /*11080*/  NOP ;  /* 0x0000000000007918 */ /* 0x000fe20000000000 */
.L_x_11:
[----:B------:R-:W-:Y:S01]  /*11090*/  FSEL R0, R0, 1, P2 ;  /* 0x3f80000000007808 */ /* 0x000fe20001000000 */
[----:B------:R-:W-:Y:S01]  /*110a0*/  UMOV UR60, URZ ;  /* 0x000000ff003c7c82 */ /* 0x000fe20008000000 */
[----:B------:R-:W-:-:S03]  /*110b0*/  FSEL R2, R2, -INF , P2 ;  /* 0xff80000002027808 */ /* 0x000fc60001000000 */
[----:B------:R3:W-:Y:S01]  /*110c0*/  STL [R1+0x7f4], R0 ;  /* 0x0007f40001007387 */ /* 0x0007e20000100800 */
[----:B------:R-:W-:Y:S05]  /*110d0*/  BRA.U !UP1, `(.L_x_12) ;  /* 0x00000099091c7547 */ /* 0x000fea000b800000 */
[----:B--2---:R-:W-:Y:S01]  /*110e0*/  USHF.R.U32.HI UR11, URZ, 0x4, UR75 ;  /* 0x00000004ff0b7899 */ /* 0x004fe2000801164b */
[----:B---3--:R-:W-:Y:S01]  /*110f0*/  IMAD.MOV.U32 R0, RZ, RZ, R2 ;  /* 0x000000ffff007224 */ /* 0x008fe200078e0002 */
[----:B------:R-:W-:Y:S01]  /*11100*/  UIADD3 UR9, UPT, UPT, UR75, 0x14000, URZ ;  /* 0x000140004b097890 */ /* 0x000fe2000fffe0ff */
[----:B0-----:R-:W-:Y:S01]  /*11110*/  IMAD.MOV.U32 R68, RZ, RZ, RZ ;  /* 0x000000ffff447224 */ /* 0x001fe200078e00ff */
[----:B------:R-:W-:Y:S02]  /*11120*/  USGXT.U32 UR11, UR11, 0xe ;  /* 0x0000000e0b0b789a */ /* 0x000fe40008000000 */
[----:B------:R-:W-:Y:S02]  /*11130*/  USHF.R.U32.HI UR12, URZ, 0x4, UR53 ;  /* 0x00000004ff0c7899 */ /* 0x000fe40008011635 */
[----:B------:R-:W-:Y:S02]  /*11140*/  UIADD3 UR22, UP2, UPT, UR11, 0x100, URZ ;  /* 0x000001000b167890 */ /* 0x000fe4000ff5e0ff */
[----:B------:R-:W-:Y:S01]  /*11150*/  USHF.R.U32.HI UR9, URZ, 0x4, UR9 ;  /* 0x00000004ff097899 */ /* 0x000fe20008011609 */
[----:B------:R-:W-:Y:S01]  /*11160*/  UMOV UR6, URZ ;  /* 0x000000ff00067c82 */ /* 0x000fe20008000000 */
[----:B------:R-:W-:-:S02]  /*11170*/  USGXT.U32 UR12, UR12, 0xe ;  /* 0x0000000e0c0c789a */ /* 0x000fc40008000000 */
[----:B------:R-:W-:Y:S02]  /*11180*/  UIADD3.X UR23, UPT, UPT, UR6, 0x40004040, URZ, UP2, !UPT ;  /* 0x4000404006177890 */ /* 0x000fe400097fe4ff */
[----:B------:R-:W-:Y:S02]  /*11190*/  UIADD3 UR26, UP6, UPT, UR22, 0x100, URZ ;  /* 0x00000100161a7890 */ /* 0x000fe4000ffde0ff */
[----:B------:R-:W-:Y:S02]  /*111a0*/  USGXT.U32 UR10, UR9, 0xe ;  /* 0x0000000e090a789a */ /* 0x000fe40008000000 */
[----:B------:R-:W-:Y:S01]  /*111b0*/  UIADD3 UR24, UP1, UPT, UR12, 0x2, URZ ;  /* 0x000000020c187890 */ /* 0x000fe2000ff3e0ff */
[----:B------:R-:W-:Y:S01]  /*111c0*/  UMOV UR5, URZ ;  /* 0x000000ff00057c82 */ /* 0x000fe20008000000 */
[----:B------:R-:W-:Y:S02]  /*111d0*/  UIADD3.X UR27, UPT, UPT, UR23, URZ, URZ, UP6, !UPT ;  /* 0x000000ff171b7290 */ /* 0x000fe4000b7fe4ff */
[----:B------:R-:W-:-:S02]  /*111e0*/  UIADD3 UR38, UP6, UPT, UR10, 0x2, URZ ;  /* 0x000000020a267890 */ /* 0x000fc4000ffde0ff */
[----:B------:R-:W-:Y:S01]  /*111f0*/  UIADD3.X UR25, UPT, UPT, UR5, 0x40004040, URZ, UP1, !UPT ;  /* 0x4000404005197890 */ /* 0x000fe20008ffe4ff */
[----:B------:R-:W-:Y:S01]  /*11200*/  UMOV UR7, URZ ;  /* 0x000000ff00077c82 */ /* 0x000fe20008000000 */
[----:B------:R-:W-:Y:S02]  /*11210*/  UIADD3 UR4, UPT, UPT, UR75, 0x10000, URZ ;  /* 0x000100004b047890 */ /* 0x000fe4000fffe0ff */
[----:B------:R-:W-:Y:S02]  /*11220*/  UIADD3.X UR39, UPT, UPT, UR7, -0x7fffbfe0, URZ, UP6, !UPT ;  /* 0x8000402007277890 */ /* 0x000fe4000b7fe4ff */
[----:B------:R-:W-:Y:S02]  /*11230*/  UIADD3.64 UR6, UPT, UPT, UR24, 0x2, URZ ;  /* 0x0000000218067897 */ /* 0x000fe4000fffe0ff */
[----:B------:R-:W-:Y:S02]  /*11240*/  USHF.R.U32.HI UR4, URZ, 0x4, UR4 ;  /* 0x00000004ff047899 */ /* 0x000fe40008011604 */
[----:B------:R-:W-:-:S02]  /*11250*/  UIADD3 UR34, UP2, UPT, UR22, 0x500, URZ ;  /* 0x0000050016227890 */ /* 0x000fc4000ff5e0ff */
[----:B-1----:R-:W-:Y:S01]  /*11260*/  IMAD.U32 R4, RZ, RZ, UR6 ;  /* 0x00000006ff047e24 */ /* 0x002fe2000f8e00ff */
[----:B------:R-:W-:Y:S01]  /*11270*/  USGXT.U32 UR4, UR4, 0xe ;  /* 0x0000000e0404789a */ /* 0x000fe20008000000 */
[----:B------:R-:W-:Y:S01]  /*11280*/  IMAD.U32 R5, RZ, RZ, UR7 ;  /* 0x00000007ff057e24 */ /* 0x000fe2000f8e00ff */
[----:B------:R-:W-:Y:S02]  /*11290*/  UIADD3 UR28, UP5, UPT, UR22, 0x200, URZ ;  /* 0x00000200161c7890 */ /* 0x000fe4000ffbe0ff */
[----:B------:R-:W-:Y:S02]  /*112a0*/  UIADD3 UR30, UP4, UPT, UR22, 0x300, URZ ;  /* 0x00000300161e7890 */ /* 0x000fe4000ff9e0ff */
[----:B------:R0:W-:Y:S01]  /*112b0*/  STL.64 [R1+0x7f8], R4 ;  /* 0x0007f80401007387 */ /* 0x0001e20000100a00 */
[----:B------:R-:W-:Y:S02]  /*112c0*/  UIADD3 UR32, UP3, UPT, UR22, 0x400, URZ ;  /* 0x0000040016207890 */ /* 0x000fe4000ff7e0ff */
[----:B------:R-:W-:Y:S01]  /*112d0*/  UIADD3 UR36, UP1, UPT, UR22, 0x600, URZ ;  /* 0x0000060016247890 */ /* 0x000fe2000ff3e0ff */
[----:B------:R-:W-:Y:S01]  /*112e0*/  UMOV UR40, 0xfffffffe ;  /* 0xfffffffe00287882 */ /* 0x000fe20000000000 */
[----:B------:R-:W-:Y:S01]  /*112f0*/  UMOV UR41, 0x7fffbfdf ;  /* 0x7fffbfdf00297882 */ /* 0x000fe20000000000 */
[----:B------:R-:W-:-:S02]  /*11300*/  UIADD3.X UR35, UPT, UPT, UR23, URZ, URZ, UP2, !UPT ;  /* 0x000000ff17237290 */ /* 0x000fc400097fe4ff */
[----:B------:R-:W-:Y:S02]  /*11310*/  USHF.L.U32 UR19, UR19, 0x6, URZ ;  /* 0x0000000613137899 */ /* 0x000fe400080006ff */
[----:B------:R-:W-:Y:S01]  /*11320*/  USHF.L.U32 UR18, UR18, 0x6, URZ ;  /* 0x0000000612127899 */ /* 0x000fe200080006ff */
[----:B------:R-:W-:Y:S01]  /*11330*/  UMOV UR17, 0x1 ;  /* 0x0000000100117882 */ /* 0x000fe20000000000 */
[----:B------:R-:W-:Y:S01]  /*11340*/  UMOV UR8, URZ ;  /* 0x000000ff00087c82 */ /* 0x000fe20008000000 */
[----:B------:R-:W1:Y:S01]  /*11350*/  LDCU UR16, c[0x0][0x3c4] ;  /* 0x00007880ff1077ac */ /* 0x000e620008000800 */
[----:B------:R-:W2:Y:S01]  /*11360*/  LDCU UR15, c[0x0][0x3f0] ;  /* 0x00007e00ff0f77ac */ /* 0x000ea20008000800 */
[----:B------:R-:W3:Y:S01]  /*11370*/  LDCU UR14, c[0x0][0x3a8] ;  /* 0x00007500ff0e77ac */ /* 0x000ee20008000800 */
[----:B------:R-:W4:Y:S01]  /*11380*/  LDCU UR13, c[0x0][0x3d4] ;  /* 0x00007a80ff0d77ac */ /* 0x000f220008000800 */
[----:B------:R-:W-:Y:S02]  /*11390*/  UIADD3.64 UR40, UPT, UPT, UR4, -UR40, URZ ;  /* 0x8000002804287297 */ /* 0x000fe4000fffe0ff */
[----:B------:R-:W-:-:S02]  /*113a0*/  UIADD3.X UR29, UPT, UPT, UR23, URZ, URZ, UP5, !UPT ;  /* 0x000000ff171d7290 */ /* 0x000fc4000affe4ff */
[----:B------:R-:W-:Y:S02]  /*113b0*/  UIADD3.X UR31, UPT, UPT, UR23, URZ, URZ, UP4, !UPT ;  /* 0x000000ff171f7290 */ /* 0x000fe4000a7fe4ff */
[----:B------:R-:W-:Y:S02]  /*113c0*/  UIADD3.X UR33, UPT, UPT, UR23, URZ, URZ, UP3, !UPT ;  /* 0x000000ff17217290 */ /* 0x000fe40009ffe4ff */
[----:B------:R-:W-:Y:S02]  /*113d0*/  UIADD3.X UR37, UPT, UPT, UR23, URZ, URZ, UP1, !UPT ;  /* 0x000000ff17257290 */ /* 0x000fe40008ffe4ff */
[----:B------:R-:W-:Y:S02]  /*113e0*/  UIADD3.64 UR42, UPT, UPT, UR24, 0x4, URZ ;  /* 0x00000004182a7897 */ /* 0x000fe4000fffe0ff */
[----:B------:R-:W-:Y:S02]  /*113f0*/  UIADD3.64 UR44, UPT, UPT, UR24, 0x1fe, URZ ;  /* 0x000001fe182c7897 */ /* 0x000fe4000fffe0ff */
[----:B------:R-:W-:-:S02]  /*11400*/  UIADD3.64 UR46, UPT, UPT, UR24, 0x200, URZ ;  /* 0x00000200182e7897 */ /* 0x000fc4000fffe0ff */
[----:B------:R-:W-:Y:S02]  /*11410*/  UIADD3.64 UR48, UPT, UPT, UR24, 0x202, URZ ;  /* 0x0000020218307897 */ /* 0x000fe4000fffe0ff */
[----:B------:R-:W-:Y:S02]  /*11420*/  UIADD3.64 UR50, UPT, UPT, UR24, 0x204, URZ ;  /* 0x0000020418327897 */ /* 0x000fe4000fffe0ff */
[----:B------:R-:W-:Y:S01]  /*11430*/  UISETP.NE.U32.AND UP2, UPT, UR52, URZ, UPT ;  /* 0x000000ff3400728c */ /* 0x000fe2000bf45070 */
[----:B01234-:R-:W-:-:S10]  /*11440*/  UMOV UR9, URZ ;  /* 0x000000ff00097c82 */ /* 0x01ffd40008000000 */
.L_x_17:
[----:B------:R-:W2:Y:S04]  /*11450*/  LDL.64 R2, [R1+0x270] ;  /* 0x0002700001027983 */ /* 0x000ea80000100a00 */
[----:B------:R-:W3:Y:S04]  /*11460*/  LDL.64 R6, [R1+0x268] ;  /* 0x0002680001067983 */ /* 0x000ee80000100a00 */
[----:B----4-:R-:W4:Y:S04]  /*11470*/  LDL.64 R10, [R1+0x740] ;  /* 0x00074000010a7983 */ /* 0x010f280000100a00 */
[----:B------:R-:W4:Y:S04]  /*11480*/  LDL.64 R8, [R1+0x7b8] ;  /* 0x0007b80001087983 */ /* 0x000f280000100a00 */
[----:B------:R-:W4:Y:S04]  /*11490*/  LDL.64 R22, [R1+0x6c0] ;  /* 0x0006c00001167983 */ /* 0x000f280000100a00 */
[----:B------:R-:W4:Y:S04]  /*114a0*/  LDL.64 R16, [R1+0x640] ;  /* 0x0006400001107983 */ /* 0x000f280000100a00 */
[----:B------:R-:W4:Y:S04]  /*114b0*/  LDL.64 R26, [R1+0x738] ;  /* 0x00073800011a7983 */ /* 0x000f280000100a00 */
[----:B------:R-:W4:Y:S01]  /*114c0*/  LDL.64 R24, [R1+0x6b8] ;  /* 0x0006b80001187983 */ /* 0x000f220000100a00 */
[----:B------:R-:W-:-:S03]  /*114d0*/  USHF.R.S32.HI UR6, URZ, 0x1f, UR18 ;  /* 0x0000001fff067899 */ /* 0x000fc60008011412 */
[----:B------:R-:W4:Y:S04]  /*114e0*/  LDL.64 R20, [R1+0x638] ;  /* 0x0006380001147983 */ /* 0x000f280000100a00 */
        /* <DEDUP_REMOVED lines=20> */
[----:B------:R-:W4:Y:S01]  /*11630*/  LDL.64 R120, [R1+0x5f8] ;  /* 0x0005f80001787983 */ /* 0x000f220000100a00 */
[----:B------:R-:W-:-:S03]  /*11640*/  USHF.L.U32 UR7, UR16, 0x3, URZ ;  /* 0x0000000310077899 */ /* 0x000fc600080006ff */
        /* <DEDUP_REMOVED lines=15> */
[----:B--2---:R-:W-:-:S02]  /*11740*/  IADD3 RZ, P2, PT, R2, UR18, RZ ;  /* 0x0000001202ff7c10 */ /* 0x004fc4000ff5e0ff */
[----:B---3--:R-:W-:Y:S01]  /*11750*/  IADD3 RZ, P3, PT, R6, UR18, RZ ;  /* 0x0000001206ff7c10 */ /* 0x008fe2000ff7e0ff */
[----:B------:R-:W-:Y:S01]  /*11760*/  VIADD R4, R2, UR18 ;  /* 0x0000001202047c36 */ /* 0x000fe20008000000 */
[----:B------:R-:W-:Y:S02]  /*11770*/  IADD3.X R5, PT, PT, R3, UR6, RZ, P2, !PT ;  /* 0x0000000603057c10 */ /* 0x000fe400097fe4ff */
[----:B------:R-:W-:Y:S02]  /*11780*/  IADD3.X R51, PT, PT, R7, UR6, RZ, P3, !PT ;  /* 0x0000000607337c10 */ /* 0x000fe40009ffe4ff */
[----:B-----5:R-:W-:Y:S01]  /*11790*/  IADD3 R58, P3, PT, R198, UR18, RZ ;  /* 0x00000012c63a7c10 */ /* 0x020fe2000ff7e0ff */
[----:B------:R0:W2:Y:S01]  /*117a0*/  LDG.E.U8 R45, desc[UR20][R4.64] ;  /* 0x00000014042d7981 */ /* 0x0000a2000c1e1100 */
[----:B------:R-:W-:Y:S01]  /*117b0*/  IADD3 R2, P2, PT, R196, UR18, RZ ;  /* 0x00000012c4027c10 */ /* 0x000fe2000ff5e0ff */
[----:B------:R-:W-:Y:S01]  /*117c0*/  VIADD R50, R6, UR18 ;  /* 0x0000001206327c36 */ /* 0x000fe20008000000 */
[----:B------:R-:W-:-:S02]  /*117d0*/  IADD3.X R59, PT, PT, R199, UR6, RZ, P3, !PT ;  /* 0x00000006c73b7c10 */ /* 0x000fc40009ffe4ff */
[----:B------:R-:W-:Y:S02]  /*117e0*/  IADD3.X R3, PT, PT, R197, UR6, RZ, P2, !PT ;  /* 0x00000006c5037c10 */ /* 0x000fe400097fe4ff */
[----:B----4-:R-:W-:Y:S01]  /*117f0*/  IADD3 R6, P2, PT, R8, UR18, RZ ;  /* 0x0000001208067c10 */ /* 0x010fe2000ff5e0ff */
[----:B------:R-:W3:Y:S01]  /*11800*/  LDG.E.U8 R50, desc[UR20][R50.64] ;  /* 0x0000001432327981 */ /* 0x000ee2000c1e1100 */
[----:B0-----:R-:W-:Y:S02]  /*11810*/  IADD3 R4, P3, PT, R10, UR18, RZ ;  /* 0x000000120a047c10 */ /* 0x001fe4000ff7e0ff */
[----:B------:R-:W-:Y:S01]  /*11820*/  IADD3.X R7, PT, PT, R9, UR6, RZ, P2, !PT ;  /* 0x0000000609077c10 */ /* 0x000fe200097fe4ff */
[----:B------:R0:W4:Y:S01]  /*11830*/  LDG.E.U8 R49, desc[UR20][R2.64] ;  /* 0x0000001402317981 */ /* 0x000122000c1e1100 */
[----:B------:R-:W-:-:S03]  /*11840*/  IADD3.X R5, PT, PT, R11, UR6, RZ, P3, !PT ;  /* 0x000000060b057c10 */ /* 0x000fc60009ffe4ff */
[----:B------:R-:W2:Y:S01]  /*11850*/  LDL.64 R10, [R1+0x260] ;  /* 0x00026000010a7983 */ /* 0x000ea20000100a00 */
[----:B------:R-:W-:-:S03]  /*11860*/  IADD3 R74, P3, PT, R22, UR18, RZ ;  /* 0x00000012164a7c10 */ /* 0x000fc6000ff7e0ff */
[----:B------:R-:W3:Y:S01]  /*11870*/  LDL.64 R8, [R1+0x558] ;  /* 0x0005580001087983 */ /* 0x000ee20000100a00 */
[----:B------:R-:W-:-:S03]  /*11880*/  IADD3.X R75, PT, PT, R23, UR6, RZ, P3, !PT ;  /* 0x00000006174b7c10 */ /* 0x000fc60009ffe4ff */
[----:B------:R1:W4:Y:S01]  /*11890*/  LDG.E.U8 R73, desc[UR20][R4.64] ;  /* 0x0000001404497981 */ /* 0x000322000c1e1100 */
[----:B0-----:R-:W-:-:S03]  /*118a0*/  IADD3 R2, P2, PT, R26, UR18, RZ ;  /* 0x000000121a027c10 */ /* 0x001fc6000ff5e0ff */
[----:B------:R0:W4:Y:S04]  /*118b0*/  LDG.E.U8 R51, desc[UR20][R6.64] ;  /* 0x0000001406337981 */ /* 0x000128000c1e1100 */
[----:B------:R-:W4:Y:S01]  /*118c0*/  LDL.64 R22, [R1+0x258] ;  /* 0x0002580001167983 */ /* 0x000f220000100a00 */
[----:B-1----:R-:W-:-:S03]  /*118d0*/  IADD3 R4, P3, PT, R16, UR18, RZ ;  /* 0x0000001210047c10 */ /* 0x002fc6000ff7e0ff */
[----:B------:R-:W4:Y:S01]  /*118e0*/  LDG.E.U8 R74, desc[UR20][R74.64] ;  /* 0x000000144a4a7981 */ /* 0x000f22000c1e1100 */
[----:B------:R-:W-:-:S03]  /*118f0*/  IADD3.X R5, PT, PT, R17, UR6, RZ, P3, !PT ;  /* 0x0000000611057c10 */ /* 0x000fc60009ffe4ff */
[----:B------:R-:W4:Y:S01]  /*11900*/  LDL.64 R16, [R1+0x7e0] ;  /* 0x0007e00001107983 */ /* 0x000f220000100a00 */
[----:B------:R-:W-:Y:S02]  /*11910*/  IADD3.X R3, PT, PT, R27, UR6, RZ, P2, !PT ;  /* 0x000000061b037c10 */ /* 0x000fe400097fe4ff */
[----:B0-----:R-:W-:Y:S01]  /*11920*/  IADD3 R6, P2, PT, R24, UR18, RZ ;  /* 0x0000001218067c10 */ /* 0x001fe2000ff5e0ff */
[----:B------:R-:W4:Y:S03]  /*11930*/  LDG.E.U8 R55, desc[UR20][R4.64] ;  /* 0x0000001404377981 */ /* 0x000f26000c1e1100 */
[----:B------:R-:W-:Y:S01]  /*11940*/  IADD3.X R7, PT, PT, R25, UR6, RZ, P2, !PT ;  /* 0x0000000619077c10 */ /* 0x000fe200097fe4ff */
[----:B------:R0:W4:Y:S01]  /*11950*/  LDG.E.U8 R47, desc[UR20][R2.64] ;  /* 0x00000014022f7981 */ /* 0x000122000c1e1100 */
[----:B------:R-:W-:-:S03]  /*11960*/  IADD3 R56, P3, PT, R14, UR18, RZ ;  /* 0x000000120e387c10 */ /* 0x000fc6000ff7e0ff */
[----:B------:R-:W4:Y:S04]  /*11970*/  LDL.64 R26, [R1+0x728] ;  /* 0x00072800011a7983 */ /* 0x000f280000100a00 */
[----:B------:R-:W4:Y:S01]  /*11980*/  LDL.64 R24, [R1+0x628] ;  /* 0x0006280001187983 */ /* 0x000f220000100a00 */
[----:B0-----:R-:W-:Y:S02]  /*11990*/  IADD3 R2, P2, PT, R20, UR18, RZ ;  /* 0x0000001214027c10 */ /* 0x001fe4000ff5e0ff */
[----:B------:R-:W-:Y:S01]  /*119a0*/  IADD3.X R57, PT, PT, R15, UR6, RZ, P3, !PT ;  /* 0x000000060f397c10 */ /* 0x000fe20009ffe4ff */
[----:B------:R-:W4:Y:S01]  /*119b0*/  LDG.E.U8 R53, desc[UR20][R6.64] ;  /* 0x0000001406357981 */ /* 0x000f22000c1e1100 */
[----:B------:R-:W-:-:S03]  /*119c0*/  IADD3.X R3, PT, PT, R21, UR6, RZ, P2, !PT ;  /* 0x0000000615037c10 */ /* 0x000fc600097fe4ff */
[----:B------:R-:W4:Y:S01]  /*119d0*/  LDL.64 R20, [R1+0x7b0] ;  /* 0x0007b00001147983 */ /* 0x000f220000100a00 */
[----:B------:R-:W-:-:S03]  /*119e0*/  IADD3 R4, P2, PT, R12, UR18, RZ ;  /* 0x000000120c047c10 */ /* 0x000fc6000ff5e0ff */
[----:B------:R-:W4:Y:S01]  /*119f0*/  LDL.64 R14, [R1+0x7a8] ;  /* 0x0007a800010e7983 */ /* 0x000f220000100a00 */
[----:B------:R-:W-:-:S03]  /*11a00*/  IADD3.X R5, PT, PT, R13, UR6, RZ, P2, !PT ;  /* 0x000000060d057c10 */ /* 0x000fc600097fe4ff */
[----:B------:R0:W4:Y:S04]  /*11a10*/  LDG.E.U8 R52, desc[UR20][R2.64] ;  /* 0x0000001402347981 */ /* 0x000128000c1e1100 */
[----:B------:R-:W4:Y:S04]  /*11a20*/  LDL.64 R12, [R1+0x730] ;  /* 0x00073000010c7983 */ /* 0x000f280000100a00 */
[----:B------:R-:W4:Y:S01]  /*11a30*/  LDG.E.U8 R56, desc[UR20][R56.64] ;  /* 0x0000001438387981 */ /* 0x000f22000c1e1100 */
[----:B0-----:R-:W-:-:S03]  /*11a40*/  IADD3 R2, P3, PT, R18, UR18, RZ ;  /* 0x0000001212027c10 */ /* 0x001fc6000ff7e0ff */
[----:B------:R-:W4:Y:S01]  /*11a50*/  LDG.E.U8 R58, desc[UR20][R58.64] ;  /* 0x000000143a3a7981 */ /* 0x000f22000c1e1100 */
[----:B------:R-:W-:-:S03]  /*11a60*/  IADD3.X R3, PT, PT, R19, UR6, RZ, P3, !PT ;  /* 0x0000000613037c10 */ /* 0x000fc60009ffe4ff */
[----:B------:R-:W4:Y:S04]  /*11a70*/  LDL.64 R18, [R1+0x6b0] ;  /* 0x0006b00001127983 */ /* 0x000f280000100a00 */
[----:B------:R0:W4:Y:S04]  /*11a80*/  LDG.E.U8 R83, desc[UR20][R2.64] ;  /* 0x0000001402537981 */ /* 0x000128000c1e1100 */
[----:B------:R1:W4:Y:S01]  /*11a90*/  LDG.E.U8 R57, desc[UR20][R4.64] ;  /* 0x0000001404397981 */ /* 0x000322000c1e1100 */
[C---:B--2---:R-:W-:Y:S01]  /*11aa0*/  IADD3 RZ, P2, PT, R10.reuse, UR18, RZ ;  /* 0x000000120aff7c10 */ /* 0x044fe2000ff5e0ff */
[----:B0-----:R-:W-:Y:S01]  /*11ab0*/  VIADD R2, R10, UR18 ;  /* 0x000000120a027c36 */ /* 0x001fe20008000000 */
[----:B---3--:R-:W-:-:S02]  /*11ac0*/  IADD3 R60, P4, PT, R8, UR18, RZ ;  /* 0x00000012083c7c10 */ /* 0x008fc4000ff9e0ff */
[----:B------:R-:W-:Y:S02]  /*11ad0*/  IADD3.X R3, PT, PT, R11, UR6, RZ, P2, !PT ;  /* 0x000000060b037c10 */ /* 0x000fe400097fe4ff */
[----:B------:R-:W-:Y:S01]  /*11ae0*/  IADD3.X R61, PT, PT, R9, UR6, RZ, P4, !PT ;  /* 0x00000006093d7c10 */ /* 0x000fe2000a7fe4ff */
[----:B------:R-:W2:Y:S04]  /*11af0*/  LDL.64 R10, [R1+0x630] ;  /* 0x00063000010a7983 */ /* 0x000ea80000100a00 */
[----:B------:R-:W3:Y:S01]  /*11b00*/  LDL.64 R8, [R1+0x6a8] ;  /* 0x0006a80001087983 */ /* 0x000ee20000100a00 */
[C---:B----4-:R-:W-:Y:S01]  /*11b10*/  IADD3 RZ, P3, PT, R22.reuse, UR18, RZ ;  /* 0x0000001216ff7c10 */ /* 0x050fe2000ff7e0ff */
[----:B------:R-:W-:Y:S02]  /*11b20*/  VIADD R62, R22, UR18 ;  /* 0x00000012163e7c36 */ /* 0x000fe40008000000 */
[----:B------:R-:W4:Y:S01]  /*11b30*/  LDG.E.U8 R60, desc[UR20][R60.64] ;  /* 0x000000143c3c7981 */ /* 0x000f22000c1e1100 */
[----:B------:R-:W-:-:S04]  /*11b40*/  IADD3 R92, P2, PT, R16, UR18, RZ ;  /* 0x00000012105c7c10 */ /* 0x000fc8000ff5e0ff */
[----:B------:R-:W-:Y:S01]  /*11b50*/  IADD3.X R93, PT, PT, R17, UR6, RZ, P2, !PT ;  /* 0x00000006115d7c10 */ /* 0x000fe200097fe4ff */
[----:B------:R0:W4:Y:S04]  /*11b60*/  LDG.E.U8 R61, desc[UR20][R2.64] ;  /* 0x00000014023d7981 */ /* 0x000128000c1e1100 */
[----:B------:R-:W4:Y:S01]  /*11b70*/  LDL.64 R16, [R1+0x5c8] ;  /* 0x0005c80001107983 */ /* 0x000f220000100a00 */
[----:B------:R-:W-:-:S03]  /*11b80*/  IADD3.X R63, PT, PT, R23, UR6, RZ, P3, !PT ;  /* 0x00000006173f7c10 */ /* 0x000fc60009ffe4ff */
[----:B------:R-:W4:Y:S04]  /*11b90*/  LDL.64 R22, [R1+0x5d0] ;  /* 0x0005d00001167983 */ /* 0x000f280000100a00 */
[----:B------:R-:W4:Y:S04]  /*11ba0*/  LDG.E.U8 R92, desc[UR20][R92.64] ;  /* 0x000000145c5c7981 */ /* 0x000f28000c1e1100 */
[----:B------:R-:W4:Y:S01]  /*11bb0*/  LDG.E.U8 R62, desc[UR20][R62.64] ;  /* 0x000000143e3e7981 */ /* 0x000f22000c1e1100 */
[----:B------:R-:W-:Y:S02]  /*11bc0*/  IADD3 R6, P3, PT, R20, UR18, RZ ;  /* 0x0000001214067c10 */ /* 0x000fe4000ff7e0ff */
[----:B-1----:R-:W-:-:S02]  /*11bd0*/  IADD3 R4, P2, PT, R14, UR18, RZ ;  /* 0x000000120e047c10 */ /* 0x002fc4000ff5e0ff */
[----:B------:R-:W-:Y:S02]  /*11be0*/  IADD3.X R7, PT, PT, R21, UR6, RZ, P3, !PT ;  /* 0x0000000615077c10 */ /* 0x000fe40009ffe4ff */
[----:B------:R-:W-:Y:S01]  /*11bf0*/  IADD3.X R5, PT, PT, R15, UR6, RZ, P2, !PT ;  /* 0x000000060f057c10 */ /* 0x000fe200097fe4ff */
[----:B------:R-:W4:Y:S04]  /*11c00*/  LDL.64 R20, [R1+0x550] ;  /* 0x0005500001147983 */ /* 0x000f280000100a00 */
[----:B------:R-:W4:Y:S01]  /*11c10*/  LDL.64 R14, [R1+0x548] ;  /* 0x00054800010e7983 */ /* 0x000f220000100a00 */
[----:B0-----:R-:W-:-:S03]  /*11c20*/  IADD3 R2, P3, PT, R12, UR18, RZ ;  /* 0x000000120c027c10 */ /* 0x001fc6000ff7e0ff */
[----:B------:R0:W4:Y:S01]  /*11c30*/  LDG.E.U8 R93, desc[UR20][R6.64] ;  /* 0x00000014065d7981 */ /* 0x000122000c1e1100 */
[----:B------:R-:W-:-:S03]  /*11c40*/  IADD3.X R3, PT, PT, R13, UR6, RZ, P3, !PT ;  /* 0x000000060d037c10 */ /* 0x000fc60009ffe4ff */
[----:B------:R-:W4:Y:S04]  /*11c50*/  LDL.64 R12, [R1+0x250] ;  /* 0x00025000010c7983 */ /* 0x000f280000100a00 */
[----:B------:R1:W4:Y:S01]  /*11c60*/  LDG.E.U8 R75, desc[UR20][R4.64] ;  /* 0x00000014044b7981 */ /* 0x000322000c1e1100 */
[----:B0-----:R-:W-:-:S03]  /*11c70*/  IADD3 R6, P2, PT, R26, UR18, RZ ;  /* 0x000000121a067c10 */ /* 0x001fc6000ff5e0ff */
[----:B------:R-:W4:Y:S01]  /*11c80*/  LDG.E.U8 R65, desc[UR20][R2.64] ;  /* 0x0000001402417981 */ /* 0x000f22000c1e1100 */
[----:B------:R-:W-:-:S03]  /*11c90*/  IADD3.X R7, PT, PT, R27, UR6, RZ, P2, !PT ;  /* 0x000000061b077c10 */ /* 0x000fc600097fe4ff */
[----:B------:R-:W4:Y:S01]  /*11ca0*/  LDL.64 R26, [R1+0x698] ;  /* 0x00069800011a7983 */ /* 0x000f220000100a00 */
[----:B-1----:R-:W-:-:S03]  /*11cb0*/  IADD3 R4, P3, PT, R18, UR18, RZ ;  /* 0x0000001212047c10 */ /* 0x002fc6000ff7e0ff */
[----:B------:R2:W4:Y:S01]  /*11cc0*/  LDG.E.U8 R48, desc[UR20][R6.64] ;  /* 0x0000001406307981 */ /* 0x000522000c1e1100 */
[----:B------:R-:W-:-:S03]  /*11cd0*/  IADD3.X R5, PT, PT, R19, UR6, RZ, P3, !PT ;  /* 0x0000000613057c10 */ /* 0x000fc60009ffe4ff */
[----:B------:R-:W4:Y:S04]  /*11ce0*/  LDL.64 R18, [R1+0x248] ;  /* 0x0002480001127983 */ /* 0x000f280000100a00 */
[----:B------:R-:W4:Y:S01]  /*11cf0*/  LDG.E.U8 R46, desc[UR20][R4.64] ;  /* 0x00000014042e7981 */ /* 0x000f22000c1e1100 */
[----:B--2---:R-:W-:Y:S02]  /*11d00*/  IADD3 R6, P3, PT, R10, UR18, RZ ;  /* 0x000000120a067c10 */ /* 0x004fe4000ff7e0ff */
[----:B---3--:R-:W-:Y:S02]  /*11d10*/  IADD3 R2, P2, PT, R8, UR18, RZ ;  /* 0x0000001208027c10 */ /* 0x008fe4000ff5e0ff */
[----:B------:R-:W-:Y:S02]  /*11d20*/  IADD3.X R7, PT, PT, R11, UR6, RZ, P3, !PT ;  /* 0x000000060b077c10 */ /* 0x000fe40009ffe4ff */
[----:B------:R-:W-:Y:S01]  /*11d30*/  IADD3.X R3, PT, PT, R9, UR6, RZ, P2, !PT ;  /* 0x0000000609037c10 */ /* 0x000fe200097fe4ff */
[----:B------:R-:W2:Y:S01]  /*11d40*/  LDL.64 R10, [R1+0x7d8] ;  /* 0x0007d800010a7983 */ /* 0x000ea20000100a00 */
[----:B------:R-:W-:-:S03]  /*11d50*/  IADD3 R8, P2, PT, R24, UR18, RZ ;  /* 0x0000001218087c10 */ /* 0x000fc6000ff5e0ff */
[----:B------:R4:W3:Y:S01]  /*11d60*/  LDG.E.U8 R67, desc[UR20][R6.64] ;  /* 0x0000001406437981 */ /* 0x0008e2000c1e1100 */
[----:B------:R-:W-:-:S03]  /*11d70*/  IADD3.X R9, PT, PT, R25, UR6, RZ, P2, !PT ;  /* 0x0000000619097c10 */ /* 0x000fc600097fe4ff */
[----:B------:R-:W3:Y:S04]  /*11d80*/  LDL.64 R24, [R1+0x7a0] ;  /* 0x0007a00001187983 */ /* 0x000ee80000100a00 */
[----:B------:R-:W3:Y:S01]  /*11d90*/  LDG.E.U8 R54, desc[UR20][R8.64] ;  /* 0x0000001408367981 */ /* 0x000ee2000c1e1100 */
[----:B----4-:R-:W-:-:S03]  /*11da0*/  IADD3 R6, P2, PT, R16, UR18, RZ ;  /* 0x0000001210067c10 */ /* 0x010fc6000ff5e0ff */
[----:B------:R-:W4:Y:S01]  /*11db0*/  LDG.E.U8 R3, desc[UR20][R2.64] ;  /* 0x0000001402037981 */ /* 0x000f22000c1e1100 */
[----:B------:R-:W-:-:S03]  /*11dc0*/  IADD3.X R7, PT, PT, R17, UR6, RZ, P2, !PT ;  /* 0x0000000611077c10 */ /* 0x000fc600097fe4ff */
[----:B------:R-:W4:Y:S01]  /*11dd0*/  LDL.64 R16, [R1+0x720] ;  /* 0x0007200001107983 */ /* 0x000f220000100a00 */
[----:B------:R-:W-:-:S03]  /*11de0*/  IADD3 R4, P3, PT, R22, UR18, RZ ;  /* 0x0000001216047c10 */ /* 0x000fc6000ff7e0ff */
[----:B------:R-:W4:Y:S01]  /*11df0*/  LDG.E.U8 R69, desc[UR20][R6.64] ;  /* 0x0000001406457981 */ /* 0x000f22000c1e1100 */
[----:B------:R-:W-:-:S03]  /*11e00*/  IADD3.X R5, PT, PT, R23, UR6, RZ, P3, !PT ;  /* 0x0000000617057c10 */ /* 0x000fc60009ffe4ff */
[----:B------:R-:W4:Y:S04]  /*11e10*/  LDL.64 R22, [R1+0x798] ;  /* 0x0007980001167983 */ /* 0x000f280000100a00 */
[----:B------:R0:W4:Y:S02]  /*11e20*/  LDG.E.U8 R82, desc[UR20][R4.64] ;  /* 0x0000001404527981 */ /* 0x000124000c1e1100 */
[----:B0-----:R-:W-:-:S04]  /*11e30*/  IADD3 R4, P4, PT, R14, UR18, RZ ;  /* 0x000000120e047c10 */ /* 0x001fc8000ff9e0ff */
[----:B------:R-:W-:Y:S02]  /*11e40*/  IADD3.X R5, PT, PT, R15, UR6, RZ, P4, !PT ;  /* 0x000000060f057c10 */ /* 0x000fe4000a7fe4ff */
[----:B------:R-:W4:Y:S01]  /*11e50*/  LDL.64 R14, [R1+0x6a0] ;  /* 0x0006a000010e7983 */ /* 0x000f220000100a00 */
[C---:B------:R-:W-:Y:S01]  /*11e60*/  IADD3 RZ, P2, PT, R12.reuse, UR18, RZ ;  /* 0x000000120cff7c10 */ /* 0x040fe2000ff5e0ff */
[----:B------:R-:W-:Y:S01]  /*11e70*/  VIADD R8, R12, UR18 ;  /* 0x000000120c087c36 */ /* 0x000fe20008000000 */
[----:B------:R-:W-:Y:S01]  /*11e80*/  IADD3 R70, P3, PT, R20, UR18, RZ ;  /* 0x0000001214467c10 */ /* 0x000fe2000ff7e0ff */
[----:B------:R0:W4:Y:S01]  /*11e90*/  LDG.E.U8 R59, desc[UR20][R4.64] ;  /* 0x00000014043b7981 */ /* 0x000122000c1e1100 */
[----:B------:R-:W-:-:S03]  /*11ea0*/  IADD3.X R9, PT, PT, R13, UR6, RZ, P2, !PT ;  /* 0x000000060d097c10 */ /* 0x000fc600097fe4ff */
[----:B------:R-:W4:Y:S01]  /*11eb0*/  LDL.64 R12, [R1+0x620] ;  /* 0x00062000010c7983 */ /* 0x000f220000100a00 */
[----:B------:R-:W-:-:S03]  /*11ec0*/  IADD3.X R71, PT, PT, R21, UR6, RZ, P3, !PT ;  /* 0x0000000615477c10 */ /* 0x000fc60009ffe4ff */
[----:B------:R-:W4:Y:S04]  /*11ed0*/  LDL.64 R20, [R1+0x618] ;  /* 0x0006180001147983 */ /* 0x000f280000100a00 */
[----:B------:R-:W4:Y:S01]  /*11ee0*/  LDG.E.U8 R70, desc[UR20][R70.64] ;  /* 0x0000001446467981 */ /* 0x000f22000c1e1100 */
[C---:B------:R-:W-:Y:S01]  /*11ef0*/  IADD3 RZ, P3, PT, R18.reuse, UR18, RZ ;  /* 0x0000001212ff7c10 */ /* 0x040fe2000ff7e0ff */
[----:B0-----:R-:W-:-:S03]  /*11f00*/  VIADD R4, R18, UR18 ;  /* 0x0000001212047c36 */ /* 0x001fc60008000000 */
[----:B------:R-:W-:Y:S01]  /*11f10*/  IADD3.X R5, PT, PT, R19, UR6, RZ, P3, !PT ;  /* 0x0000000613057c10 */ /* 0x000fe20009ffe4ff */
[----:B------:R-:W4:Y:S04]  /*11f20*/  LDG.E.U8 R71, desc[UR20][R8.64] ;  /* 0x0000001408477981 */ /* 0x000f28000c1e1100 */
[----:B------:R-:W4:Y:S04]  /*11f30*/  LDL.64 R18, [R1+0x5c0] ;  /* 0x0005c00001127983 */ /* 0x000f280000100a00 */
[----:B------:R-:W4:Y:S01]  /*11f40*/  LDG.E.U8 R72, desc[UR20][R4.64] ;  /* 0x0000001404487981 */ /* 0x000f22000c1e1100 */
[----:B--2---:R-:W-:-:S04]  /*11f50*/  IADD3 R6, P2, PT, R10, UR18, RZ ;  /* 0x000000120a067c10 */ /* 0x004fc8000ff5e0ff */
[----:B------:R-:W-:Y:S02]  /*11f60*/  IADD3.X R7, PT, PT, R11, UR6, RZ, P2, !PT ;  /* 0x000000060b077c10 */ /* 0x000fe400097fe4ff */
[----:B------:R-:W2:Y:S01]  /*11f70*/  LDL.64 R10, [R1+0x5b8] ;  /* 0x0005b800010a7983 */ /* 0x000ea20000100a00 */
[----:B---3--:R-:W-:-:S03]  /*11f80*/  IADD3 R76, P3, PT, R24, UR18, RZ ;  /* 0x00000012184c7c10 */ /* 0x008fc6000ff7e0ff */
[----:B------:R4:W3:Y:S01]  /*11f90*/  LDG.E.U8 R66, desc[UR20][R6.64] ;  /* 0x0000001406427981 */ /* 0x0008e2000c1e1100 */
[----:B------:R-:W-:-:S03]  /*11fa0*/  IADD3.X R77, PT, PT, R25, UR6, RZ, P3, !PT ;  /* 0x00000006194d7c10 */ /* 0x000fc60009ffe4ff */
[----:B------:R-:W3:Y:S04]  /*11fb0*/  LDL.64 R24, [R1+0x540] ;  /* 0x0005400001187983 */ /* 0x000ee80000100a00 */
[----:B------:R-:W3:Y:S01]  /*11fc0*/  LDG.E.U8 R76, desc[UR20][R76.64] ;  /* 0x000000144c4c7981 */ /* 0x000ee2000c1e1100 */
[----:B----4-:R-:W-:-:S04]  /*11fd0*/  IADD3 R6, P3, PT, R16, UR18, RZ ;  /* 0x0000001210067c10 */ /* 0x010fc8000ff7e0ff */
[----:B------:R-:W-:Y:S02]  /*11fe0*/  IADD3.X R7, PT, PT, R17, UR6, RZ, P3, !PT ;  /* 0x0000000611077c10 */ /* 0x000fe40009ffe4ff */
[----:B------:R-:W4:Y:S01]  /*11ff0*/  LDL.64 R16, [R1+0x240] ;  /* 0x0002400001107983 */ /* 0x000f220000100a00 */
[----:B------:R-:W-:-:S03]  /*12000*/  IADD3 R4, P2, PT, R22, UR18, RZ ;  /* 0x0000001216047c10 */ /* 0x000fc6000ff5e0ff */
[----:B------:R0:W4:Y:S01]  /*12010*/  LDG.E.U8 R77, desc[UR20][R6.64] ;  /* 0x00000014064d7981 */ /* 0x000122000c1e1100 */
[----:B------:R-:W-:Y:S02]  /*12020*/  IADD3.X R5, PT, PT, R23, UR6, RZ, P2, !PT ;  /* 0x0000000617057c10 */ /* 0x000fe400097fe4ff */
[----:B------:R-:W-:Y:S01]  /*12030*/  IADD3 R78, P2, PT, R28, UR18, RZ ;  /* 0x000000121c4e7c10 */ /* 0x000fe2000ff5e0ff */
[----:B------:R-:W4:Y:S04]  /*12040*/  LDL.64 R22, [R1+0x538] ;  /* 0x0005380001167983 */ /* 0x000f280000100a00 */
[----:B------:R1:W4:Y:S01]  /*12050*/  LDG.E.U8 R64, desc[UR20][R4.64] ;  /* 0x0000001404407981 */ /* 0x000322000c1e1100 */
[----:B------:R-:W-:Y:S02]  /*12060*/  IADD3.X R79, PT, PT, R29, UR6, RZ, P2, !PT ;  /* 0x000000061d4f7c10 */ /* 0x000fe400097fe4ff */
[----:B0-----:R-:W-:Y:S01]  /*12070*/  IADD3 R6, P2, PT, R26, UR18, RZ ;  /* 0x000000121a067c10 */ /* 0x001fe2000ff5e0ff */
[----:B------:R-:W4:Y:S01]  /*12080*/  LDL.64 R28, [R1+0x690] ;  /* 0x00069000011c7983 */ /* 0x000f220000100a00 */
[----:B-1----:R-:W-:-:S03]  /*12090*/  IADD3 R4, P3, PT, R14, UR18, RZ ;  /* 0x000000120e047c10 */ /* 0x002fc6000ff7e0ff */
[----:B------:R-:W4:Y:S01]  /*120a0*/  LDG.E.U8 R78, desc[UR20][R78.64] ;  /* 0x000000144e4e7981 */ /* 0x000f22000c1e1100 */
[----:B------:R-:W-:Y:S02]  /*120b0*/  IADD3.X R5, PT, PT, R15, UR6, RZ, P3, !PT ;  /* 0x000000060f057c10 */ /* 0x000fe40009ffe4ff */
[----:B------:R-:W-:Y:S01]  /*120c0*/  IADD3.X R7, PT, PT, R27, UR6, RZ, P2, !PT ;  /* 0x000000061b077c10 */ /* 0x000fe200097fe4ff */
[----:B------:R-:W4:Y:S01]  /*120d0*/  LDL.64 R14, [R1+0x238] ;  /* 0x00023800010e7983 */ /* 0x000f220000100a00 */
[----:B------:R-:W-:-:S03]  /*120e0*/  IADD3 R80, P3, PT, R12, UR18, RZ ;  /* 0x000000120c507c10 */ /* 0x000fc6000ff7e0ff */
        /* <DEDUP_REMOVED lines=9> */
[----:B------:R-:W4:Y:S01]  /*12180*/  LDL.64 R26, [R1+0x688] ;  /* 0x00068800011a7983 */ /* 0x000f220000100a00 */
[----:B------:R-:W-:-:S03]  /*12190*/  IADD3.X R7, PT, PT, R19, UR6, RZ, P3, !PT ;  /* 0x0000000613077c10 */ /* 0x000fc60009ffe4ff */
[----:B------:R3:W4:Y:S04]  /*121a0*/  LDG.E.U8 R81, desc[UR20][R4.64] ;  /* 0x0000001404517981 */ /* 0x000728000c1e1100 */
[----:B------:R-:W4:Y:S04]  /*121b0*/  LDL.64 R18, [R1+0x710] ;  /* 0x0007100001127983 */ /* 0x000f280000100a00 */
[----:B------:R-:W4:Y:S01]  /*121c0*/  LDG.E.U8 R2, desc[UR20][R6.64] ;  /* 0x0000001406027981 */ /* 0x000f22000c1e1100 */
[----:B--2---:R-:W-:-:S04]  /*121d0*/  IADD3 R8, P2, PT, R10, UR18, RZ ;  /* 0x000000120a087c10 */ /* 0x004fc8000ff5e0ff */
[----:B------:R-:W-:Y:S02]  /*121e0*/  IADD3.X R9, PT, PT, R11, UR6, RZ, P2, !PT ;  /* 0x000000060b097c10 */ /* 0x000fe400097fe4ff */
[----:B------:R-:W2:Y:S01]  /*121f0*/  LDL.64 R10, [R1+0x708] ;  /* 0x00070800010a7983 */ /* 0x000ea20000100a00 */
[----:B---3--:R-:W-:-:S03]  /*12200*/  IADD3 R4, P3, PT, R24, UR18, RZ ;  /* 0x0000001218047c10 */ /* 0x008fc6000ff7e0ff */
[----:B------:R-:W3:Y:S01]  /*12210*/  LDG.E.U8 R44, desc[UR20][R8.64] ;  /* 0x00000014082c7981 */ /* 0x000ee2000c1e1100 */
[----:B------:R-:W-:-:S03]  /*12220*/  IADD3.X R5, PT, PT, R25, UR6, RZ, P3, !PT ;  /* 0x0000000619057c10 */ /* 0x000fc60009ffe4ff */
[----:B------:R-:W3:Y:S04]  /*12230*/  LDL.64 R24, [R1+0x610] ;  /* 0x0006100001187983 */ /* 0x000ee80000100a00 */
[----:B------:R0:W3:Y:S01]  /*12240*/  LDG.E.U8 R43, desc[UR20][R4.64] ;  /* 0x00000014042b7981 */ /* 0x0000e2000c1e1100 */
[C---:B----4-:R-:W-:Y:S01]  /*12250*/  IADD3 RZ, P2, PT, R16.reuse, UR18, RZ ;  /* 0x0000001210ff7c10 */ /* 0x050fe2000ff5e0ff */
[----:B0-----:R-:W-:-:S03]  /*12260*/  VIADD R4, R16, UR18 ;  /* 0x0000001210047c36 */ /* 0x001fc60008000000 */
[----:B------:R-:W-:Y:S02]  /*12270*/  IADD3.X R5, PT, PT, R17, UR6, RZ, P2, !PT ;  /* 0x0000000611057c10 */ /* 0x000fe400097fe4ff */
[----:B------:R-:W4:Y:S01]  /*12280*/  LDL.64 R16, [R1+0x608] ;  /* 0x0006080001107983 */ /* 0x000f220000100a00 */
[----:B------:R-:W-:-:S03]  /*12290*/  IADD3 R6, P4, PT, R22, UR18, RZ ;  /* 0x0000001216067c10 */ /* 0x000fc6000ff9e0ff */
[----:B------:R-:W3:Y:S01]  /*122a0*/  LDG.E.U8 R41, desc[UR20][R4.64] ;  /* 0x0000001404297981 */ /* 0x000ee2000c1e1100 */
[----:B------:R-:W-:-:S03]  /*122b0*/  IADD3.X R7, PT, PT, R23, UR6, RZ, P4, !PT ;  /* 0x0000000617077c10 */ /* 0x000fc6000a7fe4ff */
[----:B------:R-:W3:Y:S04]  /*122c0*/  LDL.64 R22, [R1+0x5b0] ;  /* 0x0005b00001167983 */ /* 0x000ee80000100a00 */
[----:B------:R0:W3:Y:S01]  /*122d0*/  LDG.E.U8 R42, desc[UR20][R6.64] ;  /* 0x00000014062a7981 */ /* 0x0000e2000c1e1100 */
[C---:B------:R-:W-:Y:S01]  /*122e0*/  IADD3 RZ, P3, PT, R14.reuse, UR18, RZ ;  /* 0x000000120eff7c10 */ /* 0x040fe2000ff7e0ff */
[----:B0-----:R-:W-:-:S03]  /*122f0*/  VIADD R6, R14, UR18 ;  /* 0x000000120e067c36 */ /* 0x001fc60008000000 */
[----:B------:R-:W-:Y:S02]  /*12300*/  IADD3.X R7, PT, PT, R15, UR6, RZ, P3, !PT ;  /* 0x000000060f077c10 */ /* 0x000fe40009ffe4ff */
[----:B------:R-:W3:Y:S01]  /*12310*/  LDL.64 R14, [R1+0x5a8] ;  /* 0x0005a800010e7983 */ /* 0x000ee20000100a00 */
[----:B------:R-:W-:-:S03]  /*12320*/  IADD3 R8, P2, PT, R12, UR18, RZ ;  /* 0x000000120c087c10 */ /* 0x000fc6000ff5e0ff */
[----:B------:R0:W3:Y:S01]  /*12330*/  LDG.E.U8 R40, desc[UR20][R6.64] ;  /* 0x0000001406287981 */ /* 0x0000e2000c1e1100 */
[----:B------:R-:W-:-:S03]  /*12340*/  IADD3.X R9, PT, PT, R13, UR6, RZ, P2, !PT ;  /* 0x000000060d097c10 */ /* 0x000fc600097fe4ff */
[----:B------:R-:W3:Y:S04]  /*12350*/  LDL.64 R12, [R1+0x530] ;  /* 0x00053000010c7983 */ /* 0x000ee80000100a00 */
[----:B------:R-:W3:Y:S01]  /*12360*/  LDG.E.U8 R39, desc[UR20][R8.64] ;  /* 0x0000001408277981 */ /* 0x000ee2000c1e1100 */
[----:B------:R-:W-:-:S04]  /*12370*/  IADD3 R4, P3, PT, R20, UR18, RZ ;  /* 0x0000001214047c10 */ /* 0x000fc8000ff7e0ff */
[----:B------:R-:W-:Y:S02]  /*12380*/  IADD3.X R5, PT, PT, R21, UR6, RZ, P3, !PT ;  /* 0x0000000615057c10 */ /* 0x000fe40009ffe4ff */
[----:B------:R-:W3:Y:S04]  /*12390*/  LDL.64 R20, [R1+0x528] ;  /* 0x0005280001147983 */ /* 0x000ee80000100a00 */
[----:B------:R1:W3:Y:S01]  /*123a0*/  LDG.E.U8 R38, desc[UR20][R4.64] ;  /* 0x0000001404267981 */ /* 0x0002e2000c1e1100 */
[----:B0-----:R-:W-:-:S04]  /*123b0*/  IADD3 R6, P2, PT, R18, UR18, RZ ;  /* 0x0000001212067c10 */ /* 0x001fc8000ff5e0ff */
[----:B------:R-:W-:Y:S02]  /*123c0*/  IADD3.X R7, PT, PT, R19, UR6, RZ, P2, !PT ;  /* 0x0000000613077c10 */ /* 0x000fe400097fe4ff */
[----:B------:R-:W3:Y:S01]  /*123d0*/  LDL.64 R18, [R1+0x2a8] ;  /* 0x0002a80001127983 */ /* 0x000ee20000100a00 */
[----:B-1----:R-:W-:-:S03]  /*123e0*/  IADD3 R4, P2, PT, R28, UR18, RZ ;  /* 0x000000121c047c10 */ /* 0x002fc6000ff5e0ff */
[----:B------:R0:W3:Y:S01]  /*123f0*/  LDG.E.U8 R37, desc[UR20][R6.64] ;  /* 0x0000001406257981 */ /* 0x0000e2000c1e1100 */
[----:B------:R-:W-:-:S05]  /*12400*/  IADD3.X R5, PT, PT, R29, UR6, RZ, P2, !PT ;  /* 0x000000061d057c10 */ /* 0x000fca00097fe4ff */
[----:B------:R4:W3:Y:S01]  /*12410*/  LDG.E.U8 R35, desc[UR20][R4.64] ;  /* 0x0000001404237981 */ /* 0x0008e2000c1e1100 */
[----:B--2---:R-:W-:-:S04]  /*12420*/  IADD3 R8, P3, PT, R10, UR18, RZ ;  /* 0x000000120a087c10 */ /* 0x004fc8000ff7e0ff */
[----:B------:R-:W-:Y:S02]  /*12430*/  IADD3.X R9, PT, PT, R11, UR6, RZ, P3, !PT ;  /* 0x000000060b097c10 */ /* 0x000fe40009ffe4ff */
[----:B------:R-:W2:Y:S01]  /*12440*/  LDL.64 R10, [R1+0x230] ;  /* 0x00023000010a7983 */ /* 0x000ea20000100a00 */
[----:B0-----:R-:W-:-:S03]  /*12450*/  IADD3 R6, P3, PT, R26, UR18, RZ ;  /* 0x000000121a067c10 */ /* 0x001fc6000ff7e0ff */
[----:B------:R3:W2:Y:S01]  /*12460*/  LDG.E.U8 R36, desc[UR20][R8.64] ;  /* 0x0000001408247981 */ /* 0x0006a2000c1e1100 */
[----:B------:R-:W-:-:S03]  /*12470*/  IADD3.X R7, PT, PT, R27, UR6, RZ, P3, !PT ;  /* 0x000000061b077c10 */ /* 0x000fc60009ffe4ff */
[----:B------:R-:W2:Y:S04]  /*12480*/  LDL.64 R26, [R1+0x228] ;  /* 0x00022800011a7983 */ /* 0x000ea80000100a00 */
[----:B------:R0:W2:Y:S01]  /*12490*/  LDG.E.U8 R34, desc[UR20][R6.64] ;  /* 0x0000001406227981 */ /* 0x0000a2000c1e1100 */
[----:B----4-:R-:W-:-:S04]  /*124a0*/  IADD3 R4, P3, PT, R16, UR18, RZ ;  /* 0x0000001210047c10 */ /* 0x010fc8000ff7e0ff */
[----:B------:R-:W-:Y:S02]  /*124b0*/  IADD3.X R5, PT, PT, R17, UR6, RZ, P3, !PT ;  /* 0x0000000611057c10 */ /* 0x000fe40009ffe4ff */
[----:B------:R-:W4:Y:S01]  /*124c0*/  LDL.64 R16, [R1+0x7d0] ;  /* 0x0007d00001107983 */ /* 0x000f220000100a00 */
[----:B---3--:R-:W-:-:S03]  /*124d0*/  IADD3 R8, P2, PT, R24, UR18, RZ ;  /* 0x0000001218087c10 */ /* 0x008fc6000ff5e0ff */
[----:B------:R-:W3:Y:S01]  /*124e0*/  LDG.E.U8 R32, desc[UR20][R4.64] ;  /* 0x0000001404207981 */ /* 0x000ee2000c1e1100 */
[----:B------:R-:W-:Y:S02]  /*124f0*/  IADD3.X R9, PT, PT, R25, UR6, RZ, P2, !PT ;  /* 0x0000000619097c10 */ /* 0x000fe400097fe4ff */
[----:B0-----:R-:W-:Y:S01]  /*12500*/  IADD3 R6, P2, PT, R22, UR18, RZ ;  /* 0x0000001216067c10 */ /* 0x001fe2000ff5e0ff */
[----:B------:R-:W3:Y:S03]  /*12510*/  LDL.64 R24, [R1+0x780] ;  /* 0x0007800001187983 */ /* 0x000ee60000100a00 */
[----:B------:R-:W-:Y:S01]  /*12520*/  IADD3.X R7, PT, PT, R23, UR6, RZ, P2, !PT ;  /* 0x0000000617077c10 */ /* 0x000fe200097fe4ff */
[----:B------:R0:W3:Y:S04]  /*12530*/  LDG.E.U8 R33, desc[UR20][R8.64] ;  /* 0x0000001408217981 */ /* 0x0000e8000c1e1100 */
[----:B------:R-:W3:Y:S01]  /*12540*/  LDL.64 R22, [R1+0x778] ;  /* 0x0007780001167983 */ /* 0x000ee20000100a00 */
[----:B0-----:R-:W-:-:S02]  /*12550*/  IADD3 R8, P3, PT, R14, UR18, RZ ;  /* 0x000000120e087c10 */ /* 0x001fc4000ff7e0ff */
[----:B------:R-:W-:Y:S02]  /*12560*/  IADD3 R4, P2, PT, R12, UR18, RZ ;  /* 0x000000120c047c10 */ /* 0x000fe4000ff5e0ff */
[----:B------:R-:W-:Y:S02]  /*12570*/  IADD3.X R9, PT, PT, R15, UR6, RZ, P3, !PT ;  /* 0x000000060f097c10 */ /* 0x000fe40009ffe4ff */
[----:B------:R0:W3:Y:S01]  /*12580*/  LDG.E.U8 R15, desc[UR20][R6.64] ;  /* 0x00000014060f7981 */ /* 0x0000e2000c1e1100 */
[----:B------:R-:W-:-:S03]  /*12590*/  IADD3.X R5, PT, PT, R13, UR6, RZ, P2, !PT ;  /* 0x000000060d057c10 */ /* 0x000fc600097fe4ff */
[----:B------:R-:W3:Y:S04]  /*125a0*/  LDL.64 R12, [R1+0x700] ;  /* 0x00070000010c7983 */ /* 0x000ee80000100a00 */
[----:B------:R1:W3:Y:S01]  /*125b0*/  LDG.E.U8 R30, desc[UR20][R4.64] ;  /* 0x00000014041e7981 */ /* 0x0002e2000c1e1100 */
[----:B0-----:R-:W-:-:S03]  /*125c0*/  IADD3 R6, P3, PT, R20, UR18, RZ ;  /* 0x0000001214067c10 */ /* 0x001fc6000ff7e0ff */
[----:B------:R-:W3:Y:S01]  /*125d0*/  LDG.E.U8 R31, desc[UR20][R8.64] ;  /* 0x00000014081f7981 */ /* 0x000ee2000c1e1100 */
[----:B------:R-:W-:-:S03]  /*125e0*/  IADD3.X R7, PT, PT, R21, UR6, RZ, P3, !PT ;  /* 0x0000000615077c10 */ /* 0x000fc60009ffe4ff */
[----:B------:R-:W3:Y:S04]  /*125f0*/  LDL.64 R20, [R1+0x680] ;  /* 0x0006800001147983 */ /* 0x000ee80000100a00 */
[----:B------:R0:W3:Y:S01]  /*12600*/  LDG.E.U8 R29, desc[UR20][R6.64] ;  /* 0x00000014061d7981 */ /* 0x0000e2000c1e1100 */
[C---:B------:R-:W-:Y:S01]  /*12610*/  IADD3 RZ, P2, PT, R18.reuse, UR18, RZ ;  /* 0x0000001212ff7c10 */ /* 0x040fe2000ff5e0ff */
[----:B-1----:R-:W-:-:S03]  /*12620*/  VIADD R4, R18, UR18 ;  /* 0x0000001212047c36 */ /* 0x002fc60008000000 */
[----:B------:R-:W-:Y:S02]  /*12630*/  IADD3.X R5, PT, PT, R19, UR6, RZ, P2, !PT ;  /* 0x0000000613057c10 */ /* 0x000fe400097fe4ff */
[----:B------:R-:W3:Y:S04]  /*12640*/  LDL.64 R18, [R1+0x678] ;  /* 0x0006780001127983 */ /* 0x000ee80000100a00 */
[----:B------:R1:W3:Y:S01]  /*12650*/  LDG.E.U8 R28, desc[UR20][R4.64] ;  /* 0x00000014041c7981 */ /* 0x0002e2000c1e1100 */
[C---:B--2---:R-:W-:Y:S01]  /*12660*/  IADD3 RZ, P3, PT, R10.reuse, UR18, RZ ;  /* 0x000000120aff7c10 */ /* 0x044fe2000ff7e0ff */
[----:B0-----:R-:W-:-:S03]  /*12670*/  VIADD R6, R10, UR18 ;  /* 0x000000120a067c36 */ /* 0x001fc60008000000 */
[----:B------:R-:W-:Y:S02]  /*12680*/  IADD3.X R7, PT, PT, R11, UR6, RZ, P3, !PT ;  /* 0x000000060b077c10 */ /* 0x000fe40009ffe4ff */
[----:B------:R-:W2:Y:S01]  /*12690*/  LDL.64 R10, [R1+0x600] ;  /* 0x00060000010a7983 */ /* 0x000ea20000100a00 */
[----:B----4-:R-:W-:-:S04]  /*126a0*/  IADD3 R8, P2, PT, R16, UR18, RZ ;  /* 0x0000001210087c10 */ /* 0x010fc8000ff5e0ff */
[----:B------:R-:W-:Y:S02]  /*126b0*/  IADD3.X R9, PT, PT, R17, UR6, RZ, P2, !PT ;  /* 0x0000000611097c10 */ /* 0x000fe400097fe4ff */
[----:B------:R-:W4:Y:S01]  /*126c0*/  LDL.64 R16, [R1+0x520] ;  /* 0x0005200001107983 */ /* 0x000f220000100a00 */
[C---:B------:R-:W-:Y:S01]  /*126d0*/  IADD3 RZ, P4, PT, R26.reuse, UR18, RZ ;  /* 0x000000121aff7c10 */ /* 0x040fe2000ff9e0ff */
[----:B-1----:R-:W-:-:S03]  /*126e0*/  VIADD R4, R26, UR18 ;  /* 0x000000121a047c36 */ /* 0x002fc60008000000 */
[----:B------:R-:W-:Y:S02]  /*126f0*/  IADD3.X R5, PT, PT, R27, UR6, RZ, P4, !PT ;  /* 0x000000061b057c10 */ /* 0x000fe4000a7fe4ff */
[----:B------:R3:W4:Y:S04]  /*12700*/  LDG.E.U8 R27, desc[UR20][R6.64] ;  /* 0x00000014061b7981 */ /* 0x000728000c1e1100 */
[----:B------:R0:W4:Y:S01]  /*12710*/  LDG.E.U8 R26, desc[UR20][R4.64] ;  /* 0x00000014041a7981 */ /* 0x000122000c1e1100 */
[----:B---3--:R-:W-:Y:S02]  /*12720*/  IADD3 R6, P3, PT, R24, UR18, RZ ;  /* 0x0000001218067c10 */ /* 0x008fe4000ff7e0ff */
[----:B0-----:R-:W-:Y:S02]  /*12730*/  IADD3 R4, P2, PT, R22, UR18, RZ ;  /* 0x0000001216047c10 */ /* 0x001fe4000ff5e0ff */
[----:B------:R-:W-:-:S02]  /*12740*/  IADD3.X R7, PT, PT, R25, UR6, RZ, P3, !PT ;  /* 0x0000000619077c10 */ /* 0x000fc40009ffe4ff */
[----:B------:R0:W3:Y:S01]  /*12750*/  LDG.E.U8 R25, desc[UR20][R8.64] ;  /* 0x0000001408197981 */ /* 0x0000e2000c1e1100 */
[----:B------:R-:W-:-:S03]  /*12760*/  IADD3.X R5, PT, PT, R23, UR6, RZ, P2, !PT ;  /* 0x0000000617057c10 */ /* 0x000fc600097fe4ff */
[----:B------:R1:W3:Y:S04]  /*12770*/  LDG.E.U8 R24, desc[UR20][R6.64] ;  /* 0x0000001406187981 */ /* 0x0002e8000c1e1100 */
[----:B------:R1:W3:Y:S01]  /*12780*/  LDG.E.U8 R23, desc[UR20][R4.64] ;  /* 0x0000001404177981 */ /* 0x0002e2000c1e1100 */
[----:B0-----:R-:W-:Y:S02]  /*12790*/  IADD3 R8, P3, PT, R12, UR18, RZ ;  /* 0x000000120c087c10 */ /* 0x001fe4000ff7e0ff */
[----:B-1----:R-:W-:Y:S02]  /*127a0*/  IADD3 R6, P2, PT, R86, UR18, RZ ;  /* 0x0000001256067c10 */ /* 0x002fe4000ff5e0ff */
[----:B------:R-:W-:Y:S02]  /*127b0*/  IADD3.X R9, PT, PT, R13, UR6, RZ, P3, !PT ;  /* 0x000000060d097c10 */ /* 0x000fe40009ffe4ff */
[----:B------:R-:W-:Y:S01]  /*127c0*/  IADD3 R4, P3, PT, R20, UR18, RZ ;  /* 0x0000001214047c10 */ /* 0x000fe2000ff7e0ff */
[----:B------:R-:W3:Y:S01]  /*127d0*/  LDL.64 R12, [R1+0x298] ;  /* 0x00029800010c7983 */ /* 0x000ee20000100a00 */
[----:B------:R-:W-:-:S02]  /*127e0*/  IADD3.X R7, PT, PT, R87, UR6, RZ, P2, !PT ;  /* 0x0000000657077c10 */ /* 0x000fc400097fe4ff */
[----:B------:R-:W-:Y:S01]  /*127f0*/  IADD3.X R5, PT, PT, R21, UR6, RZ, P3, !PT ;  /* 0x0000000615057c10 */ /* 0x000fe20009ffe4ff */
[----:B------:R0:W3:Y:S04]  /*12800*/  LDG.E.U8 R22, desc[UR20][R8.64] ;  /* 0x0000001408167981 */ /* 0x0000e8000c1e1100 */
[----:B------:R-:W3:Y:S04]  /*12810*/  LDG.E.U8 R21, desc[UR20][R6.64] ;  /* 0x0000001406157981 */ /* 0x000ee8000c1e1100 */
[----:B------:R-:W3:Y:S01]  /*12820*/  LDL.64 R86, [R1+0x218] ;  /* 0x0002180001567983 */ /* 0x000ee20000100a00 */
[----:B0-----:R-:W-:-:S03]  /*12830*/  IADD3 R8, P2, PT, R18, UR18, RZ ;  /* 0x0000001212087c10 */ /* 0x001fc6000ff5e0ff */
[----:B------:R0:W3:Y:S01]  /*12840*/  LDG.E.U8 R20, desc[UR20][R4.64] ;  /* 0x0000001404147981 */ /* 0x0000e2000c1e1100 */
[----:B------:R-:W-:-:S05]  /*12850*/  IADD3.X R9, PT, PT, R19, UR6, RZ, P2, !PT ;  /* 0x0000000613097c10 */ /* 0x000fca00097fe4ff */
[----:B------:R4:W3:Y:S01]  /*12860*/  LDG.E.U8 R19, desc[UR20][R8.64] ;  /* 0x0000001408137981 */ /* 0x0008e2000c1e1100 */
[----:B0-----:R-:W-:-:S04]  /*12870*/  IADD3 R4, P2, PT, R88, UR18, RZ ;  /* 0x0000001258047c10 */ /* 0x001fc8000ff5e0ff */
[----:B------:R-:W-:Y:S02]  /*12880*/  IADD3.X R5, PT, PT, R89, UR6, RZ, P2, !PT ;  /* 0x0000000659057c10 */ /* 0x000fe400097fe4ff */
[----:B------:R-:W3:Y:S04]  /*12890*/  LDL.64 R88, [R1+0x770] ;  /* 0x0007700001587983 */ /* 0x000ee80000100a00 */
[----:B------:R-:W3:Y:S01]  /*128a0*/  LDG.E.U8 R4, desc[UR20][R4.64] ;  /* 0x0000001404047981 */ /* 0x000ee2000c1e1100 */
[----:B--2---:R-:W-:-:S04]  /*128b0*/  IADD3 R6, P3, PT, R10, UR18, RZ ;  /* 0x000000120a067c10 */ /* 0x004fc8000ff7e0ff */
[----:B------:R-:W-:Y:S02]  /*128c0*/  IADD3.X R7, PT, PT, R11, UR6, RZ, P3, !PT ;  /* 0x000000060b077c10 */ /* 0x000fe40009ffe4ff */
[----:B------:R-:W-:-:S03]  /*128d0*/  IADD3 R10, P3, PT, R84, UR18, RZ ;  /* 0x00000012540a7c10 */ /* 0x000fc6000ff7e0ff */
[----:B------:R0:W2:Y:S01]  /*128e0*/  LDG.E.U8 R18, desc[UR20][R6.64] ;  /* 0x0000001406127981 */ /* 0x0000a2000c1e1100 */
[----:B------:R-:W-:-:S03]  /*128f0*/  IADD3.X R11, PT, PT, R85, UR6, RZ, P3, !PT ;  /* 0x00000006550b7c10 */ /* 0x000fc60009ffe4ff */
[----:B------:R-:W2:Y:S01]  /*12900*/  LDL.64 R84, [R1+0x7c0] ;  /* 0x0007c00001547983 */ /* 0x000ea20000100a00 */
[----:B----4-:R-:W-:-:S04]  /*12910*/  IADD3 R8, P2, PT, R16, UR18, RZ ;  /* 0x0000001210087c10 */ /* 0x010fc8000ff5e0ff */
[----:B------:R-:W-:Y:S02]  /*12920*/  IADD3.X R9, PT, PT, R17, UR6, RZ, P2, !PT ;  /* 0x0000000611097c10 */ /* 0x000fe400097fe4ff */
[----:B------:R-:W-:Y:S01]  /*12930*/  IADD3 RZ, P2, PT, R94, UR18, RZ ;  /* 0x000000125eff7c10 */ /* 0x000fe2000ff5e0ff */
[----:B------:R-:W4:Y:S04]  /*12940*/  LDG.E.U8 R17, desc[UR20][R10.64] ;  /* 0x000000140a117981 */ /* 0x000f28000c1e1100 */
[----:B------:R1:W4:Y:S01]  /*12950*/  LDG.E.U8 R16, desc[UR20][R8.64] ;  /* 0x0000001408107981 */ /* 0x000322000c1e1100 */
[----:B0-----:R-:W-:Y:S02]  /*12960*/  IADD3 R6, P3, PT, R96, UR18, RZ ;  /* 0x0000001260067c10 */ /* 0x001fe4000ff7e0ff */
[----:B-1----:R-:W-:-:S02]  /*12970*/  IADD3.X R9, PT, PT, R95, UR6, RZ, P2, !PT ;  /* 0x000000065f097c10 */ /* 0x002fc400097fe4ff */
[----:B------:R-:W-:Y:S01]  /*12980*/  IADD3 RZ, P2, PT, R90, UR18, RZ ;  /* 0x000000125aff7c10 */ /* 0x000fe2000ff5e0ff */
[----:B------:R-:W-:Y:S02]  /*12990*/  VIADD R8, R94, UR18 ;  /* 0x000000125e087c36 */ /* 0x000fe40008000000 */
[----:B------:R-:W-:Y:S01]  /*129a0*/  VIADD R10, R90, UR18 ;  /* 0x000000125a0a7c36 */ /* 0x000fe20008000000 */
[----:B------:R-:W-:Y:S01]  /*129b0*/  IADD3.X R11, PT, PT, R91, UR6, RZ, P2, !PT ;  /* 0x000000065b0b7c10 */ /* 0x000fe200097fe4ff */
[----:B------:R-:W4:Y:S04]  /*129c0*/  LDL.64 R94, [R1+0x670] ;  /* 0x00067000015e7983 */ /* 0x000f280000100a00 */
[----:B------:R-:W4:Y:S01]  /*129d0*/  LDL.64 R90, [R1+0x668] ;  /* 0x00066800015a7983 */ /* 0x000f220000100a00 */
[----:B------:R-:W-:-:S03]  /*129e0*/  IADD3.X R7, PT, PT, R97, UR6, RZ, P3, !PT ;  /* 0x0000000661077c10 */ /* 0x000fc60009ffe4ff */
[----:B------:R-:W4:Y:S04]  /*129f0*/  LDL.64 R96, [R1+0x590] ;  /* 0x0005900001607983 */ /* 0x000f280000100a00 */
[----:B------:R0:W4:Y:S01]  /*12a00*/  LDG.E.U8 R14, desc[UR20][R6.64] ;  /* 0x00000014060e7981 */ /* 0x000122000c1e1100 */
[----:B---3--:R-:W-:-:S03]  /*12a10*/  IADD3 RZ, P3, PT, R12, UR18, RZ ;  /* 0x000000120cff7c10 */ /* 0x008fc6000ff7e0ff */
[----:B------:R-:W3:Y:S01]  /*12a20*/  LDG.E.U8 R11, desc[UR20][R10.64] ;  /* 0x000000140a0b7981 */ /* 0x000ee2000c1e1100 */
[----:B0-----:R-:W-:Y:S01]  /*12a30*/  VIADD R6, R12, UR18 ;  /* 0x000000120c067c36 */ /* 0x001fe20008000000 */
[----:B------:R-:W-:Y:S02]  /*12a40*/  IADD3.X R7, PT, PT, R13, UR6, RZ, P3, !PT ;  /* 0x000000060d077c10 */ /* 0x000fe40009ffe4ff */
[----:B------:R0:W3:Y:S01]  /*12a50*/  LDG.E.U8 R13, desc[UR20][R8.64] ;  /* 0x00000014080d7981 */ /* 0x0000e2000c1e1100 */
[----:B------:R-:W-:-:S03]  /*12a60*/  IADD3 RZ, P3, PT, R86, UR18, RZ ;  /* 0x0000001256ff7c10 */ /* 0x000fc6000ff7e0ff */
[----:B------:R1:W3:Y:S01]  /*12a70*/  LDG.E.U8 R12, desc[UR20][R6.64] ;  /* 0x00000014060c7981 */ /* 0x0002e2000c1e1100 */
[----:B0-----:R-:W-:Y:S01]  /*12a80*/  IADD3 R8, P2, PT, R98, UR18, RZ ;  /* 0x0000001262087c10 */ /* 0x001fe2000ff5e0ff */
[----:B-1----:R-:W-:Y:S01]  /*12a90*/  VIADD R6, R86, UR18 ;  /* 0x0000001256067c36 */ /* 0x002fe20008000000 */
[----:B------:R-:W-:Y:S02]  /*12aa0*/  IADD3.X R7, PT, PT, R87, UR6, RZ, P3, !PT ;  /* 0x0000000657077c10 */ /* 0x000fe40009ffe4ff */
[----:B------:R-:W-:Y:S02]  /*12ab0*/  IADD3.X R9, PT, PT, R99, UR6, RZ, P2, !PT ;  /* 0x0000000663097c10 */ /* 0x000fe400097fe4ff */
[----:B------:R-:W3:Y:S04]  /*12ac0*/  LDL.64 R98, [R1+0x510] ;  /* 0x0005100001627983 */ /* 0x000ee80000100a00 */
[----:B------:R0:W3:Y:S04]  /*12ad0*/  LDG.E.U8 R10, desc[UR20][R6.64] ;  /* 0x00000014060a7981 */ /* 0x0000e8000c1e1100 */
[----:B------:R-:W3:Y:S01]  /*12ae0*/  LDG.E.U8 R9, desc[UR20][R8.64] ;  /* 0x0000001408097981 */ /* 0x000ee2000c1e1100 */
[----:B0-----:R-:W-:-:S04]  /*12af0*/  IADD3 R6, P2, PT, R88, UR18, RZ ;  /* 0x0000001258067c10 */ /* 0x001fc8000ff5e0ff */
[----:B------:R-:W-:Y:S02]  /*12b00*/  IADD3.X R7, PT, PT, R89, UR6, RZ, P2, !PT ;  /* 0x0000000659077c10 */ /* 0x000fe400097fe4ff */
[----:B------:R-:W-:-:S04]  /*12b10*/  IADD3 R88, P2, PT, R104, UR18, RZ ;  /* 0x0000001268587c10 */ /* 0x000fc8000ff5e0ff */
[----:B------:R-:W-:Y:S01]  /*12b20*/  IADD3.X R89, PT, PT, R105, UR6, RZ, P2, !PT ;  /* 0x0000000669597c10 */ /* 0x000fe200097fe4ff */
[----:B------:R-:W3:Y:S04]  /*12b30*/  LDG.E.U8 R7, desc[UR20][R6.64] ;  /* 0x0000001406077981 */ /* 0x000ee8000c1e1100 */
[----:B------:R-:W3:Y:S04]  /*12b40*/  LDG.E.U8 R5, desc[UR20][R88.64] ;  /* 0x0000001458057981 */ /* 0x000ee8000c1e1100 */
[----:B------:R-:W3:Y:S01]  /*12b50*/  LDL.64 R104, [R1+0x758] ;  /* 0x0007580001687983 */ /* 0x000ee20000100a00 */
[----:B--2---:R-:W-:-:S04]  /*12b60*/  IADD3 R86, P3, PT, R84, UR18, RZ ;  /* 0x0000001254567c10 */ /* 0x004fc8000ff7e0ff */
[----:B------:R-:W-:Y:S02]  /*12b70*/  IADD3.X R87, PT, PT, R85, UR6, RZ, P3, !PT ;  /* 0x0000000655577c10 */ /* 0x000fe40009ffe4ff */
[----:B------:R-:W-:-:S03]  /*12b80*/  IADD3 R84, P3, PT, R110, UR18, RZ ;  /* 0x000000126e547c10 */ /* 0x000fc6000ff7e0ff */
[----:B------:R0:W2:Y:S01]  /*12b90*/  LDG.E.U8 R8, desc[UR20][R86.64] ;  /* 0x0000001456087981 */ /* 0x0000a2000c1e1100 */
[----:B------:R-:W-:-:S03]  /*12ba0*/  IADD3.X R85, PT, PT, R111, UR6, RZ, P3, !PT ;  /* 0x000000066f557c10 */ /* 0x000fc60009ffe4ff */
[----:B------:R-:W2:Y:S04]  /*12bb0*/  LDL.64 R110, [R1+0x288] ;  /* 0x00028800016e7983 */ /* 0x000ea80000100a00 */
[----:B------:R4:W2:Y:S01]  /*12bc0*/  LDG.E.U8 R6, desc[UR20][R84.64] ;  /* 0x0000001454067981 */ /* 0x0008a2000c1e1100 */
[----:B0-----:R-:W-:-:S04]  /*12bd0*/  IADD3 R86, P3, PT, R102, UR18, RZ ;  /* 0x0000001266567c10 */ /* 0x001fc8000ff7e0ff */
[----:B------:R-:W-:Y:S02]  /*12be0*/  IADD3.X R87, PT, PT, R103, UR6, RZ, P3, !PT ;  /* 0x0000000667577c10 */ /* 0x000fe40009ffe4ff */
[----:B------:R-:W2:Y:S01]  /*12bf0*/  LDL.64 R102, [R1+0x210] ;  /* 0x0002100001667983 */ /* 0x000ea20000100a00 */
[----:B----4-:R-:W-:-:S03]  /*12c00*/  IADD3 R84, P2, PT, R94, UR18, RZ ;  /* 0x000000125e547c10 */ /* 0x010fc6000ff5e0ff */
[----:B------:R0:W4:Y:S01]  /*12c10*/  LDG.E.U8 R94, desc[UR20][R86.64] ;  /* 0x00000014565e7981 */ /* 0x000122000c1e1100 */
[----:B------:R-:W-:Y:S02]  /*12c20*/  IADD3 R88, P3, PT, R90, UR18, RZ ;  /* 0x000000125a587c10 */ /* 0x000fe4000ff7e0ff */
[----:B------:R-:W-:Y:S02]  /*12c30*/  IADD3.X R85, PT, PT, R95, UR6, RZ, P2, !PT ;  /* 0x000000065f557c10 */ /* 0x000fe400097fe4ff */
[----:B------:R-:W-:Y:S02]  /*12c40*/  IADD3.X R89, PT, PT, R91, UR6, RZ, P3, !PT ;  /* 0x000000065b597c10 */ /* 0x000fe40009ffe4ff */
[----:B------:R-:W4:Y:S01]  /*12c50*/  LDL.64 R90, [R1+0x760] ;  /* 0x00076000015a7983 */ /* 0x000f220000100a00 */
[----:B0-----:R-:W-:-:S03]  /*12c60*/  IADD3 R86, P2, PT, R96, UR18, RZ ;  /* 0x0000001260567c10 */ /* 0x001fc6000ff5e0ff */
[----:B------:R0:W4:Y:S01]  /*12c70*/  LDG.E.U8 R95, desc[UR20][R84.64] ;  /* 0x00000014545f7981 */ /* 0x000122000c1e1100 */
[----:B------:R-:W-:-:S03]  /*12c80*/  IADD3.X R87, PT, PT, R97, UR6, RZ, P2, !PT ;  /* 0x0000000661577c10 */ /* 0x000fc600097fe4ff */
[----:B------:R-:W4:Y:S04]  /*12c90*/  LDG.E.U8 R96, desc[UR20][R88.64] ;  /* 0x0000001458607981 */ /* 0x000f28000c1e1100 */
[----:B------:R1:W4:Y:S01]  /*12ca0*/  LDG.E.U8 R97, desc[UR20][R86.64] ;  /* 0x0000001456617981 */ /* 0x000322000c1e1100 */
[----:B0-----:R-:W-:-:S04]  /*12cb0*/  IADD3 R84, P3, PT, R108, UR18, RZ ;  /* 0x000000126c547c10 */ /* 0x001fc8000ff7e0ff */
[----:B------:R-:W-:Y:S02]  /*12cc0*/  IADD3.X R85, PT, PT, R109, UR6, RZ, P3, !PT ;  /* 0x000000066d557c10 */ /* 0x000fe40009ffe4ff */
[----:B------:R-:W4:Y:S01]  /*12cd0*/  LDL.64 R108, [R1+0x660] ;  /* 0x00066000016c7983 */ /* 0x000f220000100a00 */
[----:B-1----:R-:W-:-:S04]  /*12ce0*/  IADD3 R86, P3, PT, R106, UR18, RZ ;  /* 0x000000126a567c10 */ /* 0x002fc8000ff7e0ff */
[----:B------:R-:W-:Y:S02]  /*12cf0*/  IADD3.X R87, PT, PT, R107, UR6, RZ, P3, !PT ;  /* 0x000000066b577c10 */ /* 0x000fe40009ffe4ff */
[----:B------:R-:W4:Y:S01]  /*12d00*/  LDL.64 R106, [R1+0x800] ;  /* 0x00080000016a7983 */ /* 0x000f220000100a00 */
[----:B---3--:R-:W-:-:S03]  /*12d10*/  IADD3 R88, P2, PT, R98, UR18, RZ ;  /* 0x0000001262587c10 */ /* 0x008fc6000ff5e0ff */
[----:B------:R0:W3:Y:S01]  /*12d20*/  LDG.E.U8 R98, desc[UR20][R84.64] ;  /* 0x0000001454627981 */ /* 0x0000e2000c1e1100 */
[----:B------:R-:W-:Y:S02]  /*12d30*/  IADD3.X R89, PT, PT, R99, UR6, RZ, P2, !PT ;  /* 0x0000000663597c10 */ /* 0x000fe400097fe4ff */
[----:B------:R-:W-:-:S03]  /*12d40*/  IADD3 RZ, P2, PT, R100, UR18, RZ ;  /* 0x0000001264ff7c10 */ /* 0x000fc6000ff5e0ff */
[----:B------:R-:W3:Y:S01]  /*12d50*/  LDG.E.U8 R99, desc[UR20][R88.64] ;  /* 0x0000001458637981 */ /* 0x000ee2000c1e1100 */
[----:B0-----:R-:W-:-:S03]  /*12d60*/  VIADD R84, R100, UR18 ;  /* 0x0000001264547c36 */ /* 0x001fc60008000000 */
[----:B------:R0:W3:Y:S01]  /*12d70*/  LDG.E.U8 R100, desc[UR20][R86.64] ;  /* 0x0000001456647981 */ /* 0x0000e2000c1e1100 */
[----:B------:R-:W-:-:S05]  /*12d80*/  IADD3.X R85, PT, PT, R101, UR6, RZ, P2, !PT ;  /* 0x0000000665557c10 */ /* 0x000fca00097fe4ff */
[----:B------:R-:W3:Y:S01]  /*12d90*/  LDG.E.U8 R101, desc[UR20][R84.64] ;  /* 0x0000001454657981 */ /* 0x000ee2000c1e1100 */
[C---:B--2---:R-:W-:Y:S01]  /*12da0*/  IADD3 RZ, P3, PT, R110.reuse, UR18, RZ ;  /* 0x000000126eff7c10 */ /* 0x044fe2000ff7e0ff */
[----:B0-----:R-:W-:-:S03]  /*12db0*/  VIADD R86, R110, UR18 ;  /* 0x000000126e567c36 */ /* 0x001fc60008000000 */
[----:B------:R-:W-:Y:S02]  /*12dc0*/  IADD3.X R87, PT, PT, R111, UR6, RZ, P3, !PT ;  /* 0x000000066f577c10 */ /* 0x000fe40009ffe4ff */
[----:B------:R-:W2:Y:S01]  /*12dd0*/  LDL.64 R110, [R1+0x658] ;  /* 0x00065800016e7983 */ /* 0x000ea20000100a00 */
[C---:B------:R-:W-:Y:S01]  /*12de0*/  IADD3 RZ, P4, PT, R102.reuse, UR18, RZ ;  /* 0x0000001266ff7c10 */ /* 0x040fe2000ff9e0ff */
[----:B------:R-:W-:Y:S02]  /*12df0*/  VIADD R88, R102, UR18 ;  /* 0x0000001266587c36 */ /* 0x000fe40008000000 */
[----:B------:R0:W3:Y:S01]  /*12e00*/  LDG.E.U8 R102, desc[UR20][R86.64] ;  /* 0x0000001456667981 */ /* 0x0000e2000c1e1100 */
[----:B------:R-:W-:-:S05]  /*12e10*/  IADD3.X R89, PT, PT, R103, UR6, RZ, P4, !PT ;  /* 0x0000000667597c10 */ /* 0x000fca000a7fe4ff */
[----:B------:R1:W3:Y:S01]  /*12e20*/  LDG.E.U8 R103, desc[UR20][R88.64] ;  /* 0x0000001458677981 */ /* 0x0002e2000c1e1100 */
[----:B0-----:R-:W-:Y:S02]  /*12e30*/  IADD3 R86, P3, PT, R104, UR18, RZ ;  /* 0x0000001268567c10 */ /* 0x001fe4000ff7e0ff */
[----:B----4-:R-:W-:Y:S01]  /*12e40*/  IADD3 R84, P2, PT, R90, UR18, RZ ;  /* 0x000000125a547c10 */ /* 0x010fe2000ff5e0ff */
[----:B------:R-:W-:-:S03]  /*12e50*/  VIADD R90, R196, UR7 ;  /* 0x00000007c45a7c36 */ /* 0x000fc60008000000 */
[----:B------:R-:W-:Y:S02]  /*12e60*/  IADD3.X R85, PT, PT, R91, UR6, RZ, P2, !PT ;  /* 0x000000065b557c10 */ /* 0x000fe400097fe4ff */
[----:B-1----:R-:W-:-:S03]  /*12e70*/  IADD3 R88, P2, PT, R114, UR18, RZ ;  /* 0x0000001272587c10 */ /* 0x002fc6000ff5e0ff */
[----:B------:R0:W4:Y:S01]  /*12e80*/  LDG.E.U8 R104, desc[UR20][R84.64] ;  /* 0x0000001454687981 */ /* 0x000122000c1e1100 */
[----:B------:R-:W-:Y:S02]  /*12e90*/  IADD3.X R89, PT, PT, R115, UR6, RZ, P2, !PT ;  /* 0x0000000673597c10 */ /* 0x000fe400097fe4ff */
[----:B------:R-:W-:Y:S01]  /*12ea0*/  IADD3.X R87, PT, PT, R105, UR6, RZ, P3, !PT ;  /* 0x0000000669577c10 */ /* 0x000fe20009ffe4ff */
[----:B------:R-:W3:Y:S04]  /*12eb0*/  LDL.64 R114, [R1+0x578] ;  /* 0x0005780001727983 */ /* 0x000ee80000100a00 */
[----:B------:R1:W4:Y:S01]  /*12ec0*/  LDG.E.U8 R105, desc[UR20][R86.64] ;  /* 0x0000001456697981 */ /* 0x000322000c1e1100 */
[----:B0-----:R-:W-:-:S03]  /*12ed0*/  IADD3 R84, P2, PT, R90, UR18, RZ ;  /* 0x000000125a547c10 */ /* 0x001fc6000ff5e0ff */
[----:B------:R-:W4:Y:S01]  /*12ee0*/  LDL.64 R90, [R1+0x840] ;  /* 0x00084000015a7983 */ /* 0x000f220000100a00 */
[----:B------:R-:W-:-:S03]  /*12ef0*/  IADD3.X R85, PT, PT, R107, UR6, RZ, P2, !PT ;  /* 0x000000066b557c10 */ /* 0x000fc600097fe4ff */
[----:B------:R0:W4:Y:S01]  /*12f00*/  LDG.E.U8 R106, desc[UR20][R88.64] ;  /* 0x00000014586a7981 */ /* 0x000122000c1e1100 */
[----:B-1----:R-:W-:-:S03]  /*12f10*/  IADD3 R86, P3, PT, R118, UR18, RZ ;  /* 0x0000001276567c10 */ /* 0x002fc6000ff7e0ff */
[----:B------:R1:W4:Y:S01]  /*12f20*/  LDG.E.U8 R107, desc[UR20][R84.64] ;  /* 0x00000014546b7981 */ /* 0x000322000c1e1100 */
[----:B------:R-:W-:-:S03]  /*12f30*/  IADD3.X R87, PT, PT, R119, UR6, RZ, P3, !PT ;  /* 0x0000000677577c10 */ /* 0x000fc60009ffe4ff */
[----:B------:R-:W4:Y:S01]  /*12f40*/  LDL.64 R118, [R1+0x830] ;  /* 0x0008300001767983 */ /* 0x000f220000100a00 */
[----:B0-----:R-:W-:Y:S01]  /*12f50*/  VIADD R89, R196, UR16 ;  /* 0x00000010c4597c36 */ /* 0x001fe20008000000 */
[----:B------:R-:W-:Y:S02]  /*12f60*/  IADD3 R88, P4, PT, R108, UR18, RZ ;  /* 0x000000126c587c10 */ /* 0x000fe4000ff9e0ff */
[----:B------:R-:W4:Y:S02]  /*12f70*/  LDG.E.U8 R108, desc[UR20][R86.64] ;  /* 0x00000014566c7981 */ /* 0x000f24000c1e1100 */
[----:B-1----:R-:W-:Y:S02]  /*12f80*/  IADD3 R84, P2, PT, R89, UR18, RZ ;  /* 0x0000001259547c10 */ /* 0x002fe4000ff5e0ff */
[----:B------:R-:W-:Y:S02]  /*12f90*/  IADD3.X R89, PT, PT, R109, UR6, RZ, P4, !PT ;  /* 0x000000066d597c10 */ /* 0x000fe4000a7fe4ff */
[----:B------:R-:W-:-:S02]  /*12fa0*/  IADD3.X R85, PT, PT, R117, UR6, RZ, P2, !PT ;  /* 0x0000000675557c10 */ /* 0x000fc400097fe4ff */
[----:B------:R-:W4:Y:S04]  /*12fb0*/  LDL.64 R116, [R1+0x838] ;  /* 0x0008380001747983 */ /* 0x000f280000100a00 */
[----:B------:R0:W4:Y:S02]  /*12fc0*/  LDG.E.U8 R109, desc[UR20][R88.64] ;  /* 0x00000014586d7981 */ /* 0x000124000c1e1100 */
[----:B0-----:R-:W-:-:S04]  /*12fd0*/  IADD3 R88, P2, PT, R120, UR18, RZ ;  /* 0x0000001278587c10 */ /* 0x001fc8000ff5e0ff */
[----:B------:R-:W-:Y:S02]  /*12fe0*/  IADD3.X R89, PT, PT, R121, UR6, RZ, P2, !PT ;  /* 0x0000000679597c10 */ /* 0x000fe400097fe4ff */
[----:B------:R-:W4:Y:S01]  /*12ff0*/  LDL.64 R120, [R1+0x278] ;  /* 0x0002780001787983 */ /* 0x000f220000100a00 */
[----:B------:R-:W-:Y:S01]  /*13000*/  UIMAD UR7, UR74, 0x3, URZ ;  /* 0x000000034a0778a4 */ /* 0x000fe2000f8e02ff */
[----:B--2---:R-:W-:Y:S02]  /*13010*/  IADD3 R86, P3, PT, R110, UR18, RZ ;  /* 0x000000126e567c10 */ /* 0x004fe4000ff7e0ff */
[----:B------:R0:W2:Y:S02]  /*13020*/  LDG.E.U8 R110, desc[UR20][R84.64] ;  /* 0x00000014546e7981 */ /* 0x0000a4000c1e1100 */
[----:B------:R-:W-:-:S05]  /*13030*/  IADD3.X R87, PT, PT, R111, UR6, RZ, P3, !PT ;  /* 0x000000066f577c10 */ /* 0x000fca0009ffe4ff */
[----:B------:R1:W2:Y:S01]  /*13040*/  LDG.E.U8 R111, desc[UR20][R86.64] ;  /* 0x00000014566f7981 */ /* 0x0002a2000c1e1100 */
[----:B0-----:R-:W-:-:S03]  /*13050*/  IADD3 R84, P3, PT, R112, UR18, RZ ;  /* 0x0000001270547c10 */ /* 0x001fc6000ff7e0ff */
[----:B------:R0:W2:Y:S01]  /*13060*/  LDG.E.U8 R112, desc[UR20][R88.64] ;  /* 0x0000001458707981 */ /* 0x0000a2000c1e1100 */
[----:B-1----:R-:W-:Y:S01]  /*13070*/  VIADD R86, R198, UR70 ;  /* 0x00000046c6567c36 */ /* 0x002fe20008000000 */
[----:B------:R-:W-:-:S04]  /*13080*/  IADD3.X R85, PT, PT, R113, UR6, RZ, P3, !PT ;  /* 0x0000000671557c10 */ /* 0x000fc80009ffe4ff */
[----:B0-----:R-:W-:Y:S01]  /*13090*/  IADD3 R88, P2, PT, R86, UR18, RZ ;  /* 0x0000001256587c10 */ /* 0x001fe2000ff5e0ff */
[----:B------:R3:W2:Y:S01]  /*130a0*/  LDG.E.U8 R113, desc[UR20][R84.64] ;  /* 0x0000001454717981 */ /* 0x0006a2000c1e1100 */
[----:B------:R-:W-:Y:S01]  /*130b0*/  VIADD R87, R198, UR7 ;  /* 0x00000007c6577c36 */ /* 0x000fe20008000000 */
[----:B---3--:R-:W-:Y:S02]  /*130c0*/  IADD3 R84, P3, PT, R114, UR18, RZ ;  /* 0x0000001272547c10 */ /* 0x008fe4000ff7e0ff */
[----:B----4-:R-:W-:Y:S02]  /*130d0*/  IADD3.X R89, PT, PT, R91, UR6, RZ, P2, !PT ;  /* 0x000000065b597c10 */ /* 0x010fe400097fe4ff */
[----:B------:R-:W-:Y:S01]  /*130e0*/  IADD3 R86, P2, PT, R124, UR18, RZ ;  /* 0x000000127c567c10 */ /* 0x000fe2000ff5e0ff */
[----:B------:R-:W-:Y:S01]  /*130f0*/  VIADD R90, R196, UR7 ;  /* 0x00000007c45a7c36 */ /* 0x000fe20008000000 */
[----:B------:R-:W-:Y:S01]  /*13100*/  IADD3.X R85, PT, PT, R115, UR6, RZ, P3, !PT ;  /* 0x0000000673557c10 */ /* 0x000fe20009ffe4ff */
[----:B------:R0:W3:Y:S04]  /*13110*/  LDG.E.U8 R114, desc[UR20][R88.64] ;  /* 0x0000001458727981 */ /* 0x0000e8000c1e1100 */
[----:B------:R1:W4:Y:S01]  /*13120*/  LDG.E.U8 R115, desc[UR20][R84.64] ;  /* 0x0000001454737981 */ /* 0x000322000c1e1100 */
[----:B0-----:R-:W-:-:S02]  /*13130*/  IADD3 R88, P3, PT, R87, UR18, RZ ;  /* 0x0000001257587c10 */ /* 0x001fc4000ff7e0ff */
[----:B------:R-:W-:Y:S02]  /*13140*/  IADD3.X R87, PT, PT, R125, UR6, RZ, P2, !PT ;  /* 0x000000067d577c10 */ /* 0x000fe400097fe4ff */
[----:B------:R-:W2:Y:S01]  /*13150*/  LDL.64 R124, [R1+0x6d0] ;  /* 0x0006d000017c7983 */ /* 0x000ea20000100a00 */
[----:B------:R-:W-:Y:S02]  /*13160*/  IADD3 R90, P2, PT, R90, UR18, RZ ;  /* 0x000000125a5a7c10 */ /* 0x000fe4000ff5e0ff */
[----:B------:R-:W-:Y:S02]  /*13170*/  IADD3.X R89, PT, PT, R119, UR6, RZ, P3, !PT ;  /* 0x0000000677597c10 */ /* 0x000fe40009ffe4ff */
[----:B-1----:R-:W-:Y:S02]  /*13180*/  IADD3 R84, P3, PT, R126, UR18, RZ ;  /* 0x000000127e547c10 */ /* 0x002fe4000ff7e0ff */
[----:B------:R-:W-:Y:S01]  /*13190*/  IADD3.X R91, PT, PT, R117, UR6, RZ, P2, !PT ;  /* 0x00000006755b7c10 */ /* 0x000fe200097fe4ff */
[----:B------:R0:W3:Y:S01]  /*131a0*/  LDG.E.U8 R116, desc[UR20][R86.64] ;  /* 0x0000001456747981 */ /* 0x0000e2000c1e1100 */
[----:B------:R-:W-:-:S02]  /*131b0*/  IADD3 RZ, P2, PT, R130, UR18, RZ ;  /* 0x0000001282ff7c10 */ /* 0x000fc4000ff5e0ff */
[----:B------:R-:W-:Y:S01]  /*131c0*/  IADD3.X R85, PT, PT, R127, UR6, RZ, P3, !PT ;  /* 0x000000067f557c10 */ /* 0x000fe20009ffe4ff */
[----:B------:R1:W3:Y:S04]  /*131d0*/  LDG.E.U8 R117, desc[UR20][R88.64] ;  /* 0x0000001458757981 */ /* 0x0002e8000c1e1100 */
[----:B------:R-:W3:Y:S01]  /*131e0*/  LDL.64 R126, [R1+0x650] ;  /* 0x00065000017e7983 */ /* 0x000ee20000100a00 */
[----:B0-----:R-:W-:Y:S01]  /*131f0*/  IADD3.X R87, PT, PT, R131, UR6, RZ, P2, !PT ;  /* 0x0000000683577c10 */ /* 0x001fe200097fe4ff */
[----:B------:R-:W-:Y:S02]  /*13200*/  VIADD R86, R130, UR18 ;  /* 0x0000001282567c36 */ /* 0x000fe40008000000 */
[----:B------:R0:W4:Y:S01]  /*13210*/  LDG.E.U8 R119, desc[UR20][R84.64] ;  /* 0x0000001454777981 */ /* 0x000122000c1e1100 */
[----:B-1----:R-:W-:-:S03]  /*13220*/  VIADD R88, R196, UR69 ;  /* 0x00000045c4587c36 */ /* 0x002fc60008000000 */
[----:B------:R-:W4:Y:S02]  /*13230*/  LDL.64 R130, [R1+0x5f0] ;  /* 0x0005f00001827983 */ /* 0x000f240000100a00 */
[----:B------:R-:W-:Y:S01]  /*13240*/  IADD3 R88, P2, PT, R88, UR18, RZ ;  /* 0x0000001258587c10 */ /* 0x000fe2000ff5e0ff */
[----:B------:R-:W-:Y:S01]  /*13250*/  UIMAD UR7, UR16, 0x6, URZ ;  /* 0x00000006100778a4 */ /* 0x000fe2000f8e02ff */
[C---:B------:R-:W-:Y:S01]  /*13260*/  IADD3 RZ, P3, PT, R120.reuse, UR18, RZ ;  /* 0x0000001278ff7c10 */ /* 0x040fe2000ff7e0ff */
[----:B------:R-:W4:Y:S01]  /*13270*/  LDG.E.U8 R118, desc[UR20][R90.64] ;  /* 0x000000145a767981 */ /* 0x000f22000c1e1100 */
[----:B------:R-:W-:Y:S01]  /*13280*/  IADD3.X R89, PT, PT, R129, UR6, RZ, P2, !PT ;  /* 0x0000000681597c10 */ /* 0x000fe200097fe4ff */
[----:B0-----:R-:W-:Y:S02]  /*13290*/  VIADD R84, R120, UR18 ;  /* 0x0000001278547c36 */ /* 0x001fe40008000000 */
[----:B------:R-:W4:Y:S01]  /*132a0*/  LDL.64 R128, [R1+0x818] ;  /* 0x0008180001807983 */ /* 0x000f220000100a00 */
[----:B------:R-:W-:-:S03]  /*132b0*/  IADD3.X R85, PT, PT, R121, UR6, RZ, P3, !PT ;  /* 0x0000000679557c10 */ /* 0x000fc60009ffe4ff */
[----:B------:R0:W4:Y:S04]  /*132c0*/  LDG.E.U8 R120, desc[UR20][R86.64] ;  /* 0x0000001456787981 */ /* 0x000128000c1e1100 */
[----:B------:R1:W4:Y:S01]  /*132d0*/  LDG.E.U8 R121, desc[UR20][R84.64] ;  /* 0x0000001454797981 */ /* 0x000322000c1e1100 */
[----:B0-----:R-:W-:-:S03]  /*132e0*/  IADD3 R86, P3, PT, R122, UR18, RZ ;  /* 0x000000127a567c10 */ /* 0x001fc6000ff7e0ff */
[----:B------:R-:W4:Y:S01]  /*132f0*/  LDG.E.U8 R122, desc[UR20][R88.64] ;  /* 0x00000014587a7981 */ /* 0x000f22000c1e1100 */
[----:B------:R-:W-:Y:S02]  /*13300*/  IADD3.X R87, PT, PT, R123, UR6, RZ, P3, !PT ;  /* 0x000000067b577c10 */ /* 0x000fe40009ffe4ff */
[----:B-1----:R-:W-:-:S03]  /*13310*/  IADD3 R84, P2, PT, R132, UR18, RZ ;  /* 0x0000001284547c10 */ /* 0x002fc6000ff5e0ff */
[----:B------:R0:W4:Y:S01]  /*13320*/  LDG.E.U8 R123, desc[UR20][R86.64] ;  /* 0x00000014567b7981 */ /* 0x000122000c1e1100 */
[----:B------:R-:W-:-:S03]  /*13330*/  IADD3.X R85, PT, PT, R133, UR6, RZ, P2, !PT ;  /* 0x0000000685557c10 */ /* 0x000fc600097fe4ff */
[----:B------:R-:W4:Y:S01]  /*13340*/  LDL.64 R132, [R1+0x808] ;  /* 0x0008080001847983 */ /* 0x000f220000100a00 */
[----:B0-----:R-:W-:-:S04]  /*13350*/  IADD3 R86, P2, PT, R134, UR18, RZ ;  /* 0x0000001286567c10 */ /* 0x001fc8000ff5e0ff */
[----:B------:R-:W-:Y:S02]  /*13360*/  IADD3.X R87, PT, PT, R135, UR6, RZ, P2, !PT ;  /* 0x0000000687577c10 */ /* 0x000fe400097fe4ff */
[----:B------:R-:W4:Y:S01]  /*13370*/  LDL.64 R134, [R1+0x570] ;  /* 0x0005700001867983 */ /* 0x000f220000100a00 */
[----:B------:R-:W-:Y:S01]  /*13380*/  VIADD R90, R196, UR7 ;  /* 0x00000007c45a7c36 */ /* 0x000fe20008000000 */
[----:B--2---:R-:W-:Y:S02]  /*13390*/  IADD3 R88, P3, PT, R124, UR18, RZ ;  /* 0x000000127c587c10 */ /* 0x004fe4000ff7e0ff */
[----:B------:R3:W2:Y:S02]  /*133a0*/  LDG.E.U8 R124, desc[UR20][R84.64] ;  /* 0x00000014547c7981 */ /* 0x0006a4000c1e1100 */
[----:B------:R-:W-:-:S05]  /*133b0*/  IADD3.X R89, PT, PT, R125, UR6, RZ, P3, !PT ;  /* 0x000000067d597c10 */ /* 0x000fca0009ffe4ff */
[----:B------:R0:W2:Y:S01]  /*133c0*/  LDG.E.U8 R125, desc[UR20][R88.64] ;  /* 0x00000014587d7981 */ /* 0x0000a2000c1e1100 */
[----:B---3--:R-:W-:Y:S01]  /*133d0*/  IADD3 R84, P3, PT, R126, UR18, RZ ;  /* 0x000000127e547c10 */ /* 0x008fe2000ff7e0ff */
[----:B0-----:R-:W-:Y:S02]  /*133e0*/  VIADD R89, R198, UR7 ;  /* 0x00000007c6597c36 */ /* 0x001fe40008000000 */
[----:B------:R0:W3:Y:S01]  /*133f0*/  LDG.E.U8 R126, desc[UR20][R86.64] ;  /* 0x00000014567e7981 */ /* 0x0000e2000c1e1100 */
[----:B------:R-:W-:Y:S02]  /*13400*/  IADD3 R88, P2, PT, R90, UR18, RZ ;  /* 0x000000125a587c10 */ /* 0x000fe4000ff5e0ff */
[----:B------:R-:W-:Y:S01]  /*13410*/  IADD3.X R85, PT, PT, R127, UR6, RZ, P3, !PT ;  /* 0x000000067f557c10 */ /* 0x000fe20009ffe4ff */
[----:B------:R-:W-:-:S04]  /*13420*/  UIMAD UR7, UR16, 0x7, URZ ;  /* 0x00000007100778a4 */ /* 0x000fc8000f8e02ff */
[----:B------:R1:W2:Y:S01]  /*13430*/  LDG.E.U8 R127, desc[UR20][R84.64] ;  /* 0x00000014547f7981 */ /* 0x0002a2000c1e1100 */
[----:B0-----:R-:W-:Y:S02]  /*13440*/  IADD3 R86, P3, PT, R89, UR18, RZ ;  /* 0x0000001259567c10 */ /* 0x001fe4000ff7e0ff */
[----:B------:R-:W-:Y:S01]  /*13450*/  IADD3.X R89, PT, PT, R149, UR6, RZ, P2, !PT ;  /* 0x0000000695597c10 */ /* 0x000fe200097fe4ff */
[----:B------:R-:W-:Y:S01]  /*13460*/  VIADD R90, R196, UR7 ;  /* 0x00000007c45a7c36 */ /* 0x000fe20008000000 */
[----:B----4-:R-:W-:-:S03]  /*13470*/  IADD3.X R87, PT, PT, R129, UR6, RZ, P3, !PT ;  /* 0x0000000681577c10 */ /* 0x010fc60009ffe4ff */
[----:B------:R0:W4:Y:S01]  /*13480*/  LDG.E.U8 R128, desc[UR20][R88.64] ;  /* 0x0000001458807981 */ /* 0x000122000c1e1100 */
[----:B-1----:R-:W-:-:S03]  /*13490*/  IADD3 R84, P2, PT, R146, UR18, RZ ;  /* 0x0000001292547c10 */ /* 0x002fc6000ff5e0ff */
[----:B------:R1:W2:Y:S01]  /*134a0*/  LDG.E.U8 R129, desc[UR20][R86.64] ;  /* 0x0000001456817981 */ /* 0x0002a2000c1e1100 */
[----:B------:R-:W-:Y:S02]  /*134b0*/  IADD3.X R85, PT, PT, R147, UR6, RZ, P2, !PT ;  /* 0x0000000693557c10 */ /* 0x000fe400097fe4ff */
[----:B0-----:R-:W-:-:S03]  /*134c0*/  IADD3 R88, P3, PT, R130, UR18, RZ ;  /* 0x0000001282587c10 */ /* 0x001fc6000ff7e0ff */
[----:B------:R0:W2:Y:S01]  /*134d0*/  LDG.E.U8 R130, desc[UR20][R84.64] ;  /* 0x0000001454827981 */ /* 0x0000a2000c1e1100 */
[----:B-1----:R-:W-:Y:S01]  /*134e0*/  VIADD R87, R198, UR7 ;  /* 0x00000007c6577c36 */ /* 0x002fe20008000000 */
[----:B------:R-:W-:Y:S02]  /*134f0*/  IADD3 R86, P2, PT, R90, UR18, RZ ;  /* 0x000000125a567c10 */ /* 0x000fe4000ff5e0ff */
[----:B------:R-:W-:Y:S02]  /*13500*/  IADD3.X R89, PT, PT, R131, UR6, RZ, P3, !PT ;  /* 0x0000000683597c10 */ /* 0x000fe40009ffe4ff */
[----:B0-----:R-:W-:-:S03]  /*13510*/  IADD3 R84, P3, PT, R87, UR18, RZ ;  /* 0x0000001257547c10 */ /* 0x001fc6000ff7e0ff */
[----:B------:R0:W2:Y:S01]  /*13520*/  LDG.E.U8 R131, desc[UR20][R88.64] ;  /* 0x0000001458837981 */ /* 0x0000a2000c1e1100 */
[----:B------:R-:W-:Y:S02]  /*13530*/  IADD3.X R87, PT, PT, R145, UR6, RZ, P2, !PT ;  /* 0x0000000691577c10 */ /* 0x000fe400097fe4ff */
[----:B------:R-:W-:Y:S02]  /*13540*/  IADD3 R90, P2, PT, R142, UR18, RZ ;  /* 0x000000128e5a7c10 */ /* 0x000fe4000ff5e0ff */
[----:B------:R-:W-:Y:S01]  /*13550*/  IADD3.X R85, PT, PT, R133, UR6, RZ, P3, !PT ;  /* 0x0000000685557c10 */ /* 0x000fe20009ffe4ff */
[----:B------:R1:W2:Y:S01]  /*13560*/  LDG.E.U8 R132, desc[UR20][R86.64] ;  /* 0x0000001456847981 */ /* 0x0002a2000c1e1100 */
[----:B------:R-:W-:-:S03]  /*13570*/  IADD3.X R91, PT, PT, R143, UR6, RZ, P2, !PT ;  /* 0x000000068f5b7c10 */ /* 0x000fc600097fe4ff */
[----:B------:R1:W2:Y:S01]  /*13580*/  LDG.E.U8 R133, desc[UR20][R84.64] ;  /* 0x0000001454857981 */ /* 0x0002a2000c1e1100 */
[----:B0-----:R-:W-:-:S03]  /*13590*/  IADD3 R88, P3, PT, R134, UR18, RZ ;  /* 0x0000001286587c10 */ /* 0x001fc6000ff7e0ff */
[----:B------:R0:W2:Y:S01]  /*135a0*/  LDG.E.U8 R134, desc[UR20][R90.64] ;  /* 0x000000145a867981 */ /* 0x0000a2000c1e1100 */
[----:B-1----:R-:W-:Y:S02]  /*135b0*/  IADD3 R86, P2, PT, R140, UR18, RZ ;  /* 0x000000128c567c10 */ /* 0x002fe4000ff5e0ff */
[----:B------:R-:W-:Y:S02]  /*135c0*/  IADD3.X R89, PT, PT, R135, UR6, RZ, P3, !PT ;  /* 0x0000000687597c10 */ /* 0x000fe40009ffe4ff */
[----:B------:R-:W-:Y:S02]  /*135d0*/  IADD3 R84, P4, PT, R138, UR18, RZ ;  /* 0x000000128a547c10 */ /* 0x000fe4000ff9e0ff */
[----:B------:R-:W-:Y:S01]  /*135e0*/  IADD3.X R87, PT, PT, R141, UR6, RZ, P2, !PT ;  /* 0x000000068d577c10 */ /* 0x000fe200097fe4ff */
[----:B------:R-:W2:Y:S01]  /*135f0*/  LDG.E.U8 R88, desc[UR20][R88.64] ;  /* 0x0000001458587981 */ /* 0x000ea2000c1e1100 */
[----:B0-----:R-:W-:Y:S02]  /*13600*/  IADD3 R90, P3, PT, R136, UR18, RZ ;  /* 0x00000012885a7c10 */ /* 0x001fe4000ff7e0ff */
[----:B------:R-:W-:Y:S01]  /*13610*/  IADD3.X R85, PT, PT, R139, UR6, RZ, P4, !PT ;  /* 0x000000068b557c10 */ /* 0x000fe2000a7fe4ff */
[----:B------:R-:W2:Y:S01]  /*13620*/  LDG.E.U8 R86, desc[UR20][R86.64] ;  /* 0x0000001456567981 */ /* 0x000ea2000c1e1100 */
[----:B------:R-:W-:-:S03]  /*13630*/  IADD3.X R91, PT, PT, R137, UR6, RZ, P3, !PT ;  /* 0x00000006895b7c10 */ /* 0x000fc60009ffe4ff */
[----:B------:R-:W2:Y:S04]  /*13640*/  LDG.E.U8 R84, desc[UR20][R84.64] ;  /* 0x0000001454547981 */ /* 0x000ea8000c1e1100 */
[----:B------:R-:W2:Y:S01]  /*13650*/  LDG.E.U8 R90, desc[UR20][R90.64] ;  /* 0x000000145a5a7981 */ /* 0x000ea2000c1e1100 */
[----:B------:R-:W0:Y:S02]  /*13660*/  S2R R135, SR_TID.X ;  /* 0x0000000000877919 */ /* 0x000e240000002100 */
[----:B0-----:R-:W-:-:S05]  /*13670*/  LOP3.LUT R136, R135, 0x7f, RZ, 0xc0, !PT ;  /* 0x0000007f87887812 */ /* 0x001fca00078ec0ff */
        /* <DEDUP_REMOVED lines=12> */
[----:B------:R-:W-:-:S03]  /*13740*/  LOP3.LUT R135, R136, 0x10, RZ, 0x3c, !PT ;  /* 0x0000001088877812 */ /* 0x000fc600078e3cff */
[----:B------:R-:W-:Y:S04]  /*13750*/  STS.U8 [R136+UR75+0xd800], R56 ;  /* 0x00d8003888007988 */ /* 0x000fe8000800004b */
[----:B------:R-:W-:Y:S04]  /*13760*/  STS.U8 [R136+UR75+0xf800], R57 ;  /* 0x00f8003988007988 */ /* 0x000fe8000800004b */
[----:B------:R-:W-:Y:S04]  /*13770*/  STS.U8 [R136+UR75+0xdc00], R83 ;  /* 0x00dc005388007988 */ /* 0x000fe8000800004b */
[----:B------:R0:W-:Y:S02]  /*13780*/  STS.U8 [R136+UR75+0xfc00], R60 ;  /* 0x00fc003c88007988 */ /* 0x0001e4000800004b */
[----:B0-----:R-:W0:Y:S02]  /*13790*/  S2R R136, SR_TID.X ;  /* 0x0000000000887919 */ /* 0x001e240000002100 */
        /* <DEDUP_REMOVED lines=8> */
[----:B0-----:R-:W-:-:S03]  /*13820*/  LOP3.LUT R47, R136, 0x7f, RZ, 0xc0, !PT ;  /* 0x0000007f882f7812 */ /* 0x001fc600078ec0ff */
[----:B------:R-:W-:Y:S01]  /*13830*/  STS.U8 [R135+UR75+0xcc80], R46 ;  /* 0x00cc802e87007988 */ /* 0x000fe2000800004b */
[----:B------:R-:W-:-:S03]  /*13840*/  LOP3.LUT R45, R47, 0x20, RZ, 0x3c, !PT ;  /* 0x000000202f2d7812 */ /* 0x000fc600078e3cff */
[----:B------:R0:W-:Y:S04]  /*13850*/  STS.U8 [R135+UR75+0xec80], R3 ;  /* 0x00ec800387007988 */ /* 0x0001e8000800004b */
[----:B------:R-:W-:Y:S04]  /*13860*/  STS.U8 [R135+UR75+0xd080], R67 ;  /* 0x00d0804387007988 */ /* 0x000fe8000800004b */
[----:B------:R-:W-:Y:S04]  /*13870*/  STS.U8 [R135+UR75+0xf080], R54 ;  /* 0x00f0803687007988 */ /* 0x000fe8000800004b */
[----:B------:R-:W-:Y:S01]  /*13880*/  STS.U8 [R135+UR75+0xd880], R82 ;  /* 0x00d8805287007988 */ /* 0x000fe2000800004b */
[----:B0-----:R-:W-:-:S03]  /*13890*/  LOP3.LUT R3, R47, 0x30, RZ, 0x3c, !PT ;  /* 0x000000302f037812 */ /* 0x001fc600078e3cff */
[----:B------:R-:W-:Y:S01]  /*138a0*/  STS.U8 [R135+UR75+0xf880], R69 ;  /* 0x00f8804587007988 */ /* 0x000fe2000800004b */
[----:B------:R-:W-:-:S03]  /*138b0*/  UMOV UR6, 0x1 ;  /* 0x0000000100067882 */ /* 0x000fc60000000000 */
[----:B------:R-:W-:Y:S04]  /*138c0*/  STS.U8 [R135+UR75+0xdc80], R70 ;  /* 0x00dc804687007988 */ /* 0x000fe8000800004b */
[----:B------:R-:W-:Y:S01]  /*138d0*/  STS.U8 [R135+UR75+0xfc80], R59 ;  /* 0x00fc803b87007988 */ /* 0x000fe2000800004b */
[----:B------:R-:W-:-:S04]  /*138e0*/  @!UP0 UIADD3 UR6, UPT, UPT, -UR6, 0x100000, URZ ;  /* 0x0010000006068890 */ /* 0x000fc8000fffe1ff */
[----:B------:R-:W-:Y:S02]  /*138f0*/  @!UP0 USHF.L.U32 UR7, UR6, 0xb, URZ ;  /* 0x0000000b06078899 */ /* 0x000fe400080006ff */
[----:B------:R-:W-:Y:S01]  /*13900*/  @!UP0 USHF.L.U32 UR6, UR6, 0x1, URZ ;  /* 0x0000000106068899 */ /* 0x000fe200080006ff */
[----:B------:R0:W-:Y:S04]  /*13910*/  STS.U8 [R45+UR75+0xd900], R2 ;  /* 0x00d900022d007988 */ /* 0x0001e8000800004b */
[----:B------:R-:W-:Y:S01]  /*13920*/  STS.U8 [R45+UR75+0xd500], R71 ;  /* 0x00d500472d007988 */ /* 0x000fe2000800004b */
[----:B0-----:R-:W-:-:S03]  /*13930*/  LOP3.LUT R2, R47, 0x40, RZ, 0x3c, !PT ;  /* 0x000000402f027812 */ /* 0x001fc600078e3cff */
        /* <DEDUP_REMOVED lines=47> */
[----:B------:R0:W-:Y:S01]  /*13c30*/  STS.U8 [R2+UR75+0xfe00], R14 ;  /* 0x00fe000e02007988 */ /* 0x0001e2000800004b */
[----:B------:R-:W-:-:S03]  /*13c40*/  VOTEU.ALL UP1, P1 ;  /* 0x0000000000ff7886 */ /* 0x000fc60000820000 */
[----:B------:R1:W-:Y:S01]  /*13c50*/  STS.U8 [R15+UR75+0xd280], R13 ;  /* 0x00d2800d0f007988 */ /* 0x0003e2000800004b */
[----:B0-----:R-:W-:-:S03]  /*13c60*/  LOP3.LUT R2, R47, 0x60, RZ, 0x3c, !PT ;  /* 0x000000602f027812 */ /* 0x001fc600078e3cff */
        /* <DEDUP_REMOVED lines=18> */
[----:B----4-:R1:W-:Y:S04]  /*13d90*/  STS.U8 [R2+UR75+0xc300], R128 ;  /* 0x00c3008002007988 */ /* 0x0103e8000800004b */
[----:B--2---:R1:W-:Y:S04]  /*13da0*/  STS.U8 [R2+UR75+0xe300], R129 ;  /* 0x00e3008102007988 */ /* 0x0043e8000800004b */
        /* <DEDUP_REMOVED lines=18> */
[----:B---3--:R1:W-:Y:S04]  /*13ed0*/  STS.U8 [R4+UR75+0xeb80], R126 ;  /* 0x00eb807e04007988 */ /* 0x0083e8000800004b */
        /* <DEDUP_REMOVED lines=8> */
[----:B------:R0:W-:Y:S06]  /*13f60*/  MEMBAR.ALL.CTA ;  /* 0x0000000000007992 */ /* 0x0001ec0000008000 */
[----:B0-----:R-:W-:Y:S04]  /*13f70*/  FENCE.VIEW.ASYNC.S ;  /* 0x00000000000073c6 */ /* 0x001fe80000000000 */
[----:B------:R-:W0:Y:S02]  /*13f80*/  FENCE.VIEW.ASYNC.S ;  /* 0x00000000000073c6 */ /* 0x000e240000000000 */
[----:B0-----:R1:W0:Y:S02]  /*13f90*/  @!UP1 SYNCS.EXCH.64 URZ, [UR75+0x16010], UR6 ;  /* 0x016010064bff95b2 */ /* 0x0012240008000100 */
[----:B0-----:R-:W-:Y:S06]  /*13fa0*/  BAR.SYNC.DEFER_BLOCKING 0x0 ;  /* 0x0000000000007b1d */ /* 0x001fec0000010000 */
[----:B-1----:R-:W-:Y:S05]  /*13fb0*/  BRA.U UP2, `(.L_x_13) ;  /* 0x0000000102907547 */ /* 0x002fea000b800000 */
[----:B------:R-:W2:Y:S01]  /*13fc0*/  LDL.64 R6, [R1+0x7f8] ;  /* 0x0007f80001067983 */ /* 0x000ea20000100a00 */
[----:B------:R-:W-:Y:S01]  /*13fd0*/  UMOV UR52, UR11 ;  /* 0x0000000b00347c82 */ /* 0x000fe20008000000 */
[----:B------:R-:W-:Y:S01]  /*13fe0*/  UMOV UR53, 0x40004040 ;  /* 0x4000404000357882 */ /* 0x000fe20000000000 */
[----:B------:R-:W-:Y:S01]  /*13ff0*/  UMOV UR54, UR12 ;  /* 0x0000000c00367c82 */ /* 0x000fe20008000000 */
[----:B------:R-:W-:Y:S01]  /*14000*/  UMOV UR55, 0x40004040 ;  /* 0x4000404000377882 */ /* 0x000fe20000000000 */
[----:B------:R-:W-:Y:S01]  /*14010*/  UMOV UR56, 0x0 ;  /* 0x0000000000387882 */ /* 0x000fe20000000000 */
[----:B------:R-:W-:Y:S01]  /*14020*/  UMOV UR57, 0x8108010 ;  /* 0x0810801000397882 */ /* 0x000fe20000000000 */
[----:B------:R-:W-:Y:S01]  /*14030*/  UIADD3 UR6, UPT, UPT, UR75, 0x16010, URZ ;  /* 0x000160104b067890 */ /* 0x000fe2000fffe0ff */
[----:B------:R0:W-:Y:S01]  /*14040*/  UTCQMMA gdesc[UR52], gdesc[UR54], tmem[UR68], tmem[UR56], idesc[UR57], !UPT ;  /* 0x00ff3836340075ea */ /* 0x0001e2000f800344 */
[----:B------:R-:W-:Y:S01]  /*14050*/  UMOV UR58, 0x0 ;  /* 0x00000000003a7882 */ /* 0x000fe20000000000 */
[----:B------:R-:W-:Y:S01]  /*14060*/  UMOV UR59, 0x8108010 ;  /* 0x08108010003b7882 */ /* 0x000fe20000000000 */
[----:B------:R-:W-:Y:S01]  /*14070*/  UMOV UR60, 0x0 ;  /* 0x00000000003c7882 */ /* 0x000fe20000000000 */
[----:B------:R-:W-:Y:S01]  /*14080*/  UMOV UR61, 0x8108010 ;  /* 0x08108010003d7882 */ /* 0x000fe20000000000 */
[----:B------:R-:W-:Y:S01]  /*14090*/  UMOV UR62, 0x0 ;  /* 0x00000000003e7882 */ /* 0x000fe20000000000 */
[----:B------:R-:W-:Y:S01]  /*140a0*/  UMOV UR63, 0x8108010 ;  /* 0x08108010003f7882 */ /* 0x000fe20000000000 */
[----:B------:R1:W-:Y:S01]  /*140b0*/  UTCQMMA gdesc[UR22], gdesc[UR24], tmem[UR68], tmem[UR58], idesc[UR59], UPT ;  /* 0x00ff3a18160075ea */ /* 0x0003e2000b800344 */
[----:B------:R-:W-:Y:S01]  /*140c0*/  UMOV UR64, 0x0 ;  /* 0x0000000000407882 */ /* 0x000fe20000000000 */
[----:B------:R-:W-:Y:S01]  /*140d0*/  UMOV UR65, 0x8108010 ;  /* 0x0810801000417882 */ /* 0x000fe20000000000 */
[----:B------:R-:W-:Y:S01]  /*140e0*/  UMOV UR66, 0x0 ;  /* 0x0000000000427882 */ /* 0x000fe20000000000 */
[----:B------:R-:W-:Y:S01]  /*140f0*/  UMOV UR67, 0x8108010 ;  /* 0x0810801000437882 */ /* 0x000fe20000000000 */
[----:B0-----:R-:W-:Y:S01]  /*14100*/  UMOV UR54, 0x0 ;  /* 0x0000000000367882 */ /* 0x001fe20000000000 */
[----:B------:R-:W-:Y:S01]  /*14110*/  UMOV UR55, 0x8108010 ;  /* 0x0810801000377882 */ /* 0x000fe20000000000 */
[----:B------:R-:W-:Y:S01]  /*14120*/  UMOV UR7, URZ ;  /* 0x000000ff00077c82 */ /* 0x000fe20008000000 */
[----:B------:R-:W-:Y:S01]  /*14130*/  UMOV UR52, 0x0 ;  /* 0x0000000000347882 */ /* 0x000fe20000000000 */
[----:B------:R-:W-:Y:S01]  /*14140*/  UMOV UR53, 0x8108010 ;  /* 0x0810801000357882 */ /* 0x000fe20000000000 */
[----:B------:R-:W-:Y:S01]  /*14150*/  UMOV UR6, UR6 ;  /* 0x0000000600067c82 */ /* 0x000fe20008000000 */
[----:B--2---:R-:W-:-:S02]  /*14160*/  R2UR UR56, R6 ;  /* 0x00000000063872ca */ /* 0x004fc400000e0000 */
[----:B------:R-:W-:-:S13]  /*14170*/  R2UR UR57, R7 ;  /* 0x00000000073972ca */ /* 0x000fda00000e0000 */
[----:B------:R1:W-:Y:S01]  /*14180*/  UTCQMMA gdesc[UR26], gdesc[UR56], tmem[UR68], tmem[UR60], idesc[UR61], UPT ;  /* 0x00ff3c381a0075ea */ /* 0x0003e2000b800344 */
[----:B------:R1:W-:Y:S01]  /*14190*/  UTCQMMA gdesc[UR28], gdesc[UR42], tmem[UR68], tmem[UR62], idesc[UR63], UPT ;  /* 0x00ff3e2a1c0075ea */ /* 0x0003e2000b800344 */
[----:B------:R1:W-:Y:S01]  /*141a0*/  UTCQMMA gdesc[UR30], gdesc[UR44], tmem[UR68], tmem[UR64], idesc[UR65], UPT ;  /* 0x00ff402c1e0075ea */ /* 0x0003e2000b800344 */
[----:B------:R1:W-:Y:S01]  /*141b0*/  UTCQMMA gdesc[UR32], gdesc[UR46], tmem[UR68], tmem[UR66], idesc[UR67], UPT ;  /* 0x00ff422e200075ea */ /* 0x0003e2000b800344 */
[----:B------:R1:W-:Y:S01]  /*141c0*/  UTCQMMA gdesc[UR34], gdesc[UR48], tmem[UR68], tmem[UR54], idesc[UR55], UPT ;  /* 0x00ff3630220075ea */ /* 0x0003e2000b800344 */
[----:B------:R1:W-:Y:S01]  /*141d0*/  UTCQMMA gdesc[UR36], gdesc[UR50], tmem[UR68], tmem[UR52], idesc[UR53], UPT ;  /* 0x00ff3432240075ea */ /* 0x0003e2000b800344 */
[----:B------:R1:W-:Y:S01]  /*141e0*/  UTCBAR [UR6], URZ ;  /* 0x000000ff060073e9 */ /* 0x0003e200080000ff */
[----:B------:R-:W-:Y:S01]  /*141f0*/  NOP ;  /* 0x0000000000007918 */ /* 0x000fe20000000000 */
.L_x_13:
[----:B------:R-:W0:Y:S02]  /*14200*/  SYNCS.PHASECHK.TRANS64.TRYWAIT P2, [UR75+0x16010], RZ ;  /* 0x016010ffff0075a7 */ /* 0x000e24000804114b */
[----:B0-----:R-:W-:Y:S05]  /*14210*/  @!P2 BRA `(.L_x_14) ;  /* 0x000000f800e4a947 */ /* 0x001fea0003800000 */
.L_x_23:
[----:B------:R-:W2:Y:S01]  /*14220*/  LDL.64 R74, [R1+0x208] ;  /* 0x00020800014a7983 */ /* 0x000ea20000100a00 */
[----:B------:R-:W-:Y:S01]  /*14230*/  IMAD.U32 R2, R68, -0x80000000, RZ ;  /* 0x8000000044027824 */ /* 0x000fe200078e00ff */
[----:B-1----:R-:W-:Y:S01]  /*14240*/  USHF.R.S32.HI UR6, URZ, 0x1f, UR19 ;  /* 0x0000001fff067899 */ /* 0x002fe20008011413 */
[----:B------:R-:W-:Y:S06]  /*14250*/  BAR.SYNC.DEFER_BLOCKING 0x0 ;  /* 0x0000000000007b1d */ /* 0x000fec0000010000 */
[----:B------:R-:W0:Y:S01]  /*14260*/  LDTM.x64 R4, tmem[UR72+0x100] ;  /* 0x00010048000479ee */ /* 0x000e220008340000 */
[----:B------:R-:W0:Y:S01]  /*14270*/  @!P1 SYNCS.CCTL.IV [UR75+0x16010] ;  /* 0x01601000ff0099b1 */ /* 0x000e22000800004b */
[----:B------:R-:W-:Y:S01]  /*14280*/  NOP ;  /* 0x0000000000007918 */ /* 0x000fe20000000000 */
[----:B0-----:R-:W0:Y:S01]  /*14290*/  SYNCS.PHASECHK.TRANS64.TRYWAIT P2, [UR71], R2 ;  /* 0x00000002ff0075a7 */ /* 0x001e220008041147 */
[----:B------:R-:W-:Y:S01]  /*142a0*/  FMUL R70, R4, UR14 ;  /* 0x0000000e04467c20 */ /* 0x000fe20008400000 */
[----:B------:R-:W-:Y:S01]  /*142b0*/  FMUL R71, R5, UR14 ;  /* 0x0000000e05477c20 */ /* 0x000fe20008400000 */
[----:B------:R-:W-:Y:S01]  /*142c0*/  FMUL R72, R6, UR14 ;  /* 0x0000000e06487c20 */ /* 0x000fe20008400000 */
[----:B------:R-:W-:Y:S01]  /*142d0*/  FMUL R69, R7, UR14 ;  /* 0x0000000e07457c20 */ /* 0x000fe20008400000 */
[----:B------:R-:W-:-:S03]  /*142e0*/  FMUL R68, R8, UR14 ;  /* 0x0000000e08447c20 */ /* 0x000fc60008400000 */
        /* <DEDUP_REMOVED lines=9> */
[----:B------:R-:W-:Y:S02]  /*14380*/  FMNMX3 R70, R68, R70, R69, !PT ;  /* 0x0000004644467276 */ /* 0x000fe40007800045 */
[C---:B--2---:R-:W-:Y:S01]  /*14390*/  IADD3 RZ, P3, PT, R74.reuse, UR19, RZ ;  /* 0x000000134aff7c10 */ /* 0x044fe2000ff7e0ff */
[----:B------:R-:W-:-:S03]  /*143a0*/  VIADD R68, R74, UR19 ;  /* 0x000000134a447c36 */ /* 0x000fc60008000000 */
[----:B------:R-:W-:Y:S01]  /*143b0*/  IADD3.X R69, PT, PT, R75, UR6, RZ, P3, !PT ;  /* 0x000000064b457c10 */ /* 0x000fe20009ffe4ff */
[----:B0-----:R-:W-:Y:S08]  /*143c0*/  @!P2 BRA `(.L_x_15) ;  /* 0x000000f80084a947 */ /* 0x001ff00003800000 */
.L_x_24:
[----:B------:R-:W2:Y:S04]  /*143d0*/  LDL.64 R88, [R1+0x1e8] ;  /* 0x0001e80001587983 */ /* 0x000ea80000100a00 */
[----:B------:R-:W3:Y:S04]  /*143e0*/  LDL.64 R86, [R1+0x1c8] ;  /* 0x0001c80001567983 */ /* 0x000ee80000100a00 */
[----:B------:R-:W4:Y:S04]  /*143f0*/  LDL.64 R84, [R1+0x1a0] ;  /* 0x0001a00001547983 */ /* 0x000f280000100a00 */
[----:B------:R-:W4:Y:S04]  /*14400*/  LDL.64 R82, [R1+0x180] ;  /* 0x0001800001527983 */ /* 0x000f280000100a00 */
[----:B------:R0:W4:Y:S04]  /*14410*/  LDG.E.U8 R90, desc[UR20][R68.64] ;  /* 0x00000014445a7981 */ /* 0x000128000c1e1100 */
[----:B------:R-:W4:Y:S04]  /*14420*/  LDL.64 R80, [R1+0x160] ;  /* 0x0001600001507983 */ /* 0x000f280000100a00 */
[----:B------:R-:W4:Y:S04]  /*14430*/  LDL.64 R76, [R1+0x120] ;  /* 0x00012000014c7983 */ /* 0x000f280000100a00 */
[----:B------:R-:W4:Y:S04]  /*14440*/  LDL.64 R78, [R1+0x140] ;  /* 0x00014000014e7983 */ /* 0x000f280000100a00 */
[----:B------:R-:W4:Y:S01]  /*14450*/  LDL.64 R74, [R1+0x100] ;  /* 0x00010000014a7983 */ /* 0x000f220000100a00 */
[----:B------:R-:W-:-:S03]  /*14460*/  FMNMX3 R2, R70, R71, R72, !PT ;  /* 0x0000004746027276 */ /* 0x000fc60007800048 */
[----:B------:R1:W-:Y:S04]  /*14470*/  STL [R1+0x860], R199 ;  /* 0x000860c701007387 */ /* 0x0003e80000100800 */
[----:B------:R-:W-:Y:S04]  /*14480*/  STL [R1+0x85c], R198 ;  /* 0x00085cc601007387 */ /* 0x000fe80000100800 */
[----:B------:R-:W-:Y:S04]  /*14490*/  STL [R1+0x858], R197 ;  /* 0x000858c501007387 */ /* 0x000fe80000100800 */
[----:B------:R-:W-:Y:S01]  /*144a0*/  STL [R1+0x854], R196 ;  /* 0x000854c401007387 */ /* 0x000fe20000100800 */
[C---:B--2---:R-:W-:Y:S01]  /*144b0*/  IADD3 RZ, P2, PT, R88.reuse, UR19, RZ ;  /* 0x0000001358ff7c10 */ /* 0x044fe2000ff5e0ff */
[----:B------:R-:W-:Y:S01]  /*144c0*/  VIADD R72, R88, UR19 ;  /* 0x0000001358487c36 */ /* 0x000fe20008000000 */
[----:B---3--:R-:W-:-:S02]  /*144d0*/  IADD3 RZ, P3, PT, R86, UR19, RZ ;  /* 0x0000001356ff7c10 */ /* 0x008fc4000ff7e0ff */
[----:B------:R-:W-:Y:S02]  /*144e0*/  IADD3.X R73, PT, PT, R89, UR6, RZ, P2, !PT ;  /* 0x0000000659497c10 */ /* 0x000fe400097fe4ff */
[----:B----4-:R-:W-:Y:S01]  /*144f0*/  IADD3 RZ, P4, PT, R84, UR19, RZ ;  /* 0x0000001354ff7c10 */ /* 0x010fe2000ff9e0ff */
[----:B------:R-:W-:Y:S01]  /*14500*/  VIADD R70, R86, UR19 ;  /* 0x0000001356467c36 */ /* 0x000fe20008000000 */
[----:B------:R-:W-:Y:S01]  /*14510*/  IADD3.X R71, PT, PT, R87, UR6, RZ, P3, !PT ;  /* 0x0000000657477c10 */ /* 0x000fe20009ffe4ff */
[----:B0-----:R-:W-:Y:S01]  /*14520*/  VIADD R68, R84, UR19 ;  /* 0x0000001354447c36 */ /* 0x001fe20008000000 */
[----:B------:R-:W-:Y:S01]  /*14530*/  IADD3 RZ, P2, PT, R82, UR19, RZ ;  /* 0x0000001352ff7c10 */ /* 0x000fe2000ff5e0ff */
[----:B------:R0:W2:Y:S01]  /*14540*/  LDG.E.U8 R95, desc[UR20][R72.64] ;  /* 0x00000014485f7981 */ /* 0x0000a2000c1e1100 */
[----:B------:R-:W-:-:S03]  /*14550*/  IADD3.X R69, PT, PT, R85, UR6, RZ, P4, !PT ;  /* 0x0000000655457c10 */ /* 0x000fc6000a7fe4ff */
[----:B------:R3:W4:Y:S04]  /*14560*/  LDG.E.U8 R94, desc[UR20][R70.64] ;  /* 0x00000014465e7981 */ /* 0x000728000c1e1100 */
[----:B------:R1:W4:Y:S01]  /*14570*/  LDG.E.U8 R93, desc[UR20][R68.64] ;  /* 0x00000014445d7981 */ /* 0x000322000c1e1100 */
[----:B0-----:R-:W-:Y:S01]  /*14580*/  VIADD R72, R82, UR19 ;  /* 0x0000001352487c36 */ /* 0x001fe20008000000 */
[----:B------:R-:W-:-:S05]  /*14590*/  IADD3.X R73, PT, PT, R83, UR6, RZ, P2, !PT ;  /* 0x0000000653497c10 */ /* 0x000fca00097fe4ff */
[----:B------:R-:W4:Y:S01]  /*145a0*/  LDG.E.U8 R92, desc[UR20][R72.64] ;  /* 0x00000014485c7981 */ /* 0x000f22000c1e1100 */
[----:B------:R-:W-:-:S03]  /*145b0*/  IADD3 RZ, P3, PT, R80, UR19, RZ ;  /* 0x0000001350ff7c10 */ /* 0x000fc6000ff7e0ff */
[----:B------:R0:W-:Y:S04]  /*145c0*/  STL [R1+0x28], R90 ;  /* 0x0000285a01007387 */ /* 0x0001e80000100800 */
[----:B------:R-:W4:Y:S01]  /*145d0*/  LDL.64 R84, [R1+0x4d8] ;  /* 0x0004d80001547983 */ /* 0x000f220000100a00 */
[----:B---3--:R-:W-:-:S03]  /*145e0*/  VIADD R70, R80, UR19 ;  /* 0x0000001350467c36 */ /* 0x008fc60008000000 */
[----:B------:R-:W3:Y:S01]  /*145f0*/  LDL.64 R82, [R1+0x4b8] ;  /* 0x0004b80001527983 */ /* 0x000ee20000100a00 */
[----:B------:R-:W-:Y:S02]  /*14600*/  IADD3.X R71, PT, PT, R81, UR6, RZ, P3, !PT ;  /* 0x0000000651477c10 */ /* 0x000fe40009ffe4ff */
[C---:B------:R-:W-:Y:S01]  /*14610*/  IADD3 RZ, P2, PT, R76.reuse, UR19, RZ ;  /* 0x000000134cff7c10 */ /* 0x040fe2000ff5e0ff */
[----:B------:R-:W3:Y:S01]  /*14620*/  LDL.64 R80, [R1+0x498] ;  /* 0x0004980001507983 */ /* 0x000ee20000100a00 */
[----:B------:R-:W-:Y:S02]  /*14630*/  VIADD R144, R76, UR19 ;  /* 0x000000134c907c36 */ /* 0x000fe40008000000 */
[----:B------:R-:W-:Y:S02]  /*14640*/  IADD3.X R145, PT, PT, R77, UR6, RZ, P2, !PT ;  /* 0x000000064d917c10 */ /* 0x000fe400097fe4ff */
[C---:B------:R-:W-:Y:S01]  /*14650*/  IADD3 RZ, P4, PT, R78.reuse, UR19, RZ ;  /* 0x000000134eff7c10 */ /* 0x040fe2000ff9e0ff */
[----:B------:R-:W3:Y:S01]  /*14660*/  LDL.64 R76, [R1+0x458] ;  /* 0x00045800014c7983 */ /* 0x000ee20000100a00 */
[----:B-1----:R-:W-:-:S02]  /*14670*/  VIADD R68, R78, UR19 ;  /* 0x000000134e447c36 */ /* 0x002fc40008000000 */
[----:B------:R-:W-:Y:S01]  /*14680*/  IADD3.X R69, PT, PT, R79, UR6, RZ, P4, !PT ;  /* 0x000000064f457c10 */ /* 0x000fe2000a7fe4ff */
[----:B------:R1:W3:Y:S01]  /*14690*/  LDG.E.U8 R3, desc[UR20][R70.64] ;  /* 0x0000001446037981 */ /* 0x0002e2000c1e1100 */
[----:B------:R-:W-:-:S03]  /*146a0*/  IADD3 RZ, P3, PT, R74, UR19, RZ ;  /* 0x000000134aff7c10 */ /* 0x000fc6000ff7e0ff */
[----:B------:R-:W3:Y:S01]  /*146b0*/  LDL.64 R78, [R1+0x478] ;  /* 0x00047800014e7983 */ /* 0x000ee20000100a00 */
[----:B------:R-:W-:Y:S02]  /*146c0*/  IADD3 RZ, P4, PT, R244, UR19, RZ ;  /* 0x00000013f4ff7c10 */ /* 0x000fe4000ff9e0ff */
[----:B------:R-:W-:Y:S01]  /*146d0*/  IADD3 RZ, P2, PT, R236, UR19, RZ ;  /* 0x00000013ecff7c10 */ /* 0x000fe2000ff5e0ff */
[----:B------:R0:W3:Y:S01]  /*146e0*/  LDG.E.U8 R199, desc[UR20][R68.64] ;  /* 0x0000001444c77981 */ /* 0x0000e2000c1e1100 */
[----:B-1----:R-:W-:Y:S01]  /*146f0*/  VIADD R70, R74, UR19 ;  /* 0x000000134a467c36 */ /* 0x002fe20008000000 */
[----:B------:R-:W-:Y:S02]  /*14700*/  IADD3.X R71, PT, PT, R75, UR6, RZ, P3, !PT ;  /* 0x000000064b477c10 */ /* 0x000fe40009ffe4ff */
[----:B0-----:R-:W3:Y:S01]  /*14710*/  LDL.64 R90, [R1+0x418] ;  /* 0x00041800015a7983 */ /* 0x001ee20000100a00 */
[----:B------:R-:W-:-:S03]  /*14720*/  IADD3 RZ, P3, PT, R228, UR19, RZ ;  /* 0x00000013e4ff7c10 */ /* 0x000fc6000ff7e0ff */
[----:B------:R-:W3:Y:S01]  /*14730*/  LDL.64 R74, [R1+0x438] ;  /* 0x00043800014a7983 */ /* 0x000ee20000100a00 */
[----:B------:R-:W-:Y:S01]  /*14740*/  VIADD R68, R244, UR19 ;  /* 0x00000013f4447c36 */ /* 0x000fe20008000000 */
[----:B------:R-:W-:Y:S02]  /*14750*/  IADD3.X R69, PT, PT, R245, UR6, RZ, P4, !PT ;  /* 0x00000006f5457c10 */ /* 0x000fe4000a7fe4ff */
[----:B------:R-:W3:Y:S01]  /*14760*/  LDL.64 R88, [R1+0x3f8] ;  /* 0x0003f80001587983 */ /* 0x000ee20000100a00 */
[----:B------:R-:W-:-:S03]  /*14770*/  IADD3 RZ, P4, PT, R220, UR19, RZ ;  /* 0x00000013dcff7c10 */ /* 0x000fc6000ff9e0ff */
[----:B------:R-:W3:Y:S01]  /*14780*/  LDL.64 R86, [R1+0x3e0] ;  /* 0x0003e00001567983 */ /* 0x000ee20000100a00 */
[----:B------:R-:W-:-:S03]  /*14790*/  IADD3.X R73, PT, PT, R237, UR6, RZ, P2, !PT ;  /* 0x00000006ed497c10 */ /* 0x000fc600097fe4ff */
[----:B------:R0:W3:Y:S01]  /*147a0*/  LDG.E.U8 R141, desc[UR20][R70.64] ;  /* 0x00000014468d7981 */ /* 0x0000e2000c1e1100 */
[----:B------:R-:W-:Y:S01]  /*147b0*/  IADD3 RZ, P2, PT, R212, UR19, RZ ;  /* 0x00000013d4ff7c10 */ /* 0x000fe2000ff5e0ff */
[----:B------:R-:W-:Y:S02]  /*147c0*/  VIADD R72, R236, UR19 ;  /* 0x00000013ec487c36 */ /* 0x000fe40008000000 */
[----:B------:R1:W3:Y:S01]  /*147d0*/  LDG.E.U8 R140, desc[UR20][R68.64] ;  /* 0x00000014448c7981 */ /* 0x0002e2000c1e1100 */
[----:B------:R-:W-:-:S03]  /*147e0*/  USHF.R.S32.HI UR7, URZ, 0x1f, UR19 ;  /* 0x0000001fff077899 */ /* 0x000fc60008011413 */
[----:B------:R1:W3:Y:S01]  /*147f0*/  LDG.E.U8 R135, desc[UR20][R72.64] ;  /* 0x0000001448877981 */ /* 0x0002e2000c1e1100 */
[----:B0-----:R-:W-:Y:S01]  /*14800*/  VIADD R70, R228, UR19 ;  /* 0x00000013e4467c36 */ /* 0x001fe20008000000 */
[----:B------:R-:W-:Y:S01]  /*14810*/  IADD3.X R71, PT, PT, R229, UR6, RZ, P3, !PT ;  /* 0x00000006e5477c10 */ /* 0x000fe20009ffe4ff */
[----:B------:R-:W-:Y:S01]  /*14820*/  FMUL R146, R56, UR14 ;  /* 0x0000000e38927c20 */ /* 0x000fe20008400000 */
[----:B------:R-:W3:Y:S01]  /*14830*/  LDG.E.U8 R144, desc[UR20][R144.64] ;  /* 0x0000001490907981 */ /* 0x000ee2000c1e1100 */
[----:B-1----:R-:W-:Y:S01]  /*14840*/  VIADD R68, R220, UR19 ;  /* 0x00000013dc447c36 */ /* 0x002fe20008000000 */
[----:B------:R-:W-:Y:S02]  /*14850*/  IADD3.X R69, PT, PT, R221, UR6, RZ, P4, !PT ;  /* 0x00000006dd457c10 */ /* 0x000fe4000a7fe4ff */
[----:B------:R0:W3:Y:S01]  /*14860*/  LDG.E.U8 R134, desc[UR20][R70.64] ;  /* 0x0000001446867981 */ /* 0x0000e2000c1e1100 */
[C---:B------:R-:W-:Y:S01]  /*14870*/  IADD3 RZ, P3, PT, R204.reuse, UR19, RZ ;  /* 0x00000013ccff7c10 */ /* 0x040fe2000ff7e0ff */
[----:B------:R-:W-:-:S02]  /*14880*/  VIADD R72, R204, UR19 ;  /* 0x00000013cc487c36 */ /* 0x000fc40008000000 */
[----:B------:R1:W3:Y:S01]  /*14890*/  LDG.E.U8 R133, desc[UR20][R68.64] ;  /* 0x0000001444857981 */ /* 0x0002e2000c1e1100 */
[----:B------:R-:W-:Y:S01]  /*148a0*/  IADD3.X R73, PT, PT, R205, UR6, RZ, P3, !PT ;  /* 0x00000006cd497c10 */ /* 0x000fe20009ffe4ff */
[----:B0-----:R-:W-:Y:S01]  /*148b0*/  VIADD R70, R212, UR19 ;  /* 0x00000013d4467c36 */ /* 0x001fe20008000000 */
[----:B------:R-:W-:-:S03]  /*148c0*/  IADD3.X R71, PT, PT, R213, UR6, RZ, P2, !PT ;  /* 0x00000006d5477c10 */ /* 0x000fc600097fe4ff */
[----:B------:R-:W3:Y:S04]  /*148d0*/  LDG.E.U8 R131, desc[UR20][R72.64] ;  /* 0x0000001448837981 */ /* 0x000ee8000c1e1100 */
[----:B------:R3:W3:Y:S04]  /*148e0*/  LDG.E.U8 R132, desc[UR20][R70.64] ;  /* 0x0000001446847981 */ /* 0x0006e8000c1e1100 */
[----:B--2---:R-:W-:Y:S04]  /*148f0*/  STL [R1+0x24], R95 ;  /* 0x0000245f01007387 */ /* 0x004fe80000100800 */
[----:B----4-:R-:W-:Y:S04]  /*14900*/  STL [R1+0x1c], R94 ;  /* 0x00001c5e01007387 */ /* 0x010fe80000100800 */
[----:B------:R-:W-:Y:S04]  /*14910*/  STL [R1+0x18], R93 ;  /* 0x0000185d01007387 */ /* 0x000fe80000100800 */
[----:B------:R-:W-:Y:S04]  /*14920*/  STL [R1+0x868], R244 ;  /* 0x000868f401007387 */ /* 0x000fe80000100800 */
[----:B------:R-:W-:Y:S04]  /*14930*/  STL [R1+0x864], R245 ;  /* 0x000864f501007387 */ /* 0x000fe80000100800 */
[----:B------:R0:W-:Y:S04]  /*14940*/  STL [R1+0x14], R92 ;  /* 0x0000145c01007387 */ /* 0x0001e80000100800 */
[----:B------:R-:W-:Y:S04]  /*14950*/  STL [R1+0x870], R236 ;  /* 0x000870ec01007387 */ /* 0x000fe80000100800 */
[----:B------:R-:W-:Y:S01]  /*14960*/  STL [R1+0x86c], R237 ;  /* 0x00086ced01007387 */ /* 0x000fe20000100800 */
[----:B-1----:R-:W-:-:S03]  /*14970*/  IADD3 R68, P2, PT, R84, UR19, RZ ;  /* 0x0000001354447c10 */ /* 0x002fc6000ff5e0ff */
[----:B------:R-:W-:Y:S04]  /*14980*/  STL [R1+0x878], R228 ;  /* 0x000878e401007387 */ /* 0x000fe80000100800 */
[----:B------:R-:W-:Y:S01]  /*14990*/  STL [R1+0x874], R229 ;  /* 0x000874e501007387 */ /* 0x000fe20000100800 */
[----:B---3--:R-:W-:-:S03]  /*149a0*/  IADD3 R70, P3, PT, R82, UR19, RZ ;  /* 0x0000001352467c10 */ /* 0x008fc6000ff7e0ff */
[----:B------:R-:W-:Y:S04]  /*149b0*/  STL [R1+0x880], R220 ;  /* 0x000880dc01007387 */ /* 0x000fe80000100800 */
[----:B------:R-:W-:Y:S01]  /*149c0*/  STL [R1+0x87c], R221 ;  /* 0x00087cdd01007387 */ /* 0x000fe20000100800 */
[----:B------:R-:W-:-:S03]  /*149d0*/  IADD3.X R69, PT, PT, R85, UR7, RZ, P2, !PT ;  /* 0x0000000755457c10 */ /* 0x000fc600097fe4ff */
[----:B------:R-:W-:Y:S04]  /*149e0*/  STL [R1+0x888], R212 ;  /* 0x000888d401007387 */ /* 0x000fe80000100800 */
[----:B------:R-:W-:Y:S01]  /*149f0*/  STL [R1+0x884], R213 ;  /* 0x000884d501007387 */ /* 0x000fe20000100800 */
[----:B------:R-:W-:-:S03]  /*14a00*/  IADD3 R72, P2, PT, R80, UR19, RZ ;  /* 0x0000001350487c10 */ /* 0x000fc6000ff5e0ff */
[----:B------:R-:W-:Y:S01]  /*14a10*/  STL [R1+0x890], R204 ;  /* 0x000890cc01007387 */ /* 0x000fe20000100800 */
[----:B------:R-:W-:-:S03]  /*14a20*/  IADD3.X R71, PT, PT, R83, UR7, RZ, P3, !PT ;  /* 0x0000000753477c10 */ /* 0x000fc60009ffe4ff */
[----:B------:R-:W-:Y:S04]  /*14a30*/  STL [R1+0x88c], R205 ;  /* 0x00088ccd01007387 */ /* 0x000fe80000100800 */
[----:B------:R-:W2:Y:S01]  /*14a40*/  LDL.64 R84, [R1+0x3a0] ;  /* 0x0003a00001547983 */ /* 0x000ea20000100a00 */
[----:B------:R-:W-:-:S03]  /*14a50*/  IADD3.X R73, PT, PT, R81, UR7, RZ, P2, !PT ;  /* 0x0000000751497c10 */ /* 0x000fc600097fe4ff */
[----:B------:R-:W3:Y:S04]  /*14a60*/  LDL.64 R82, [R1+0x388] ;  /* 0x0003880001527983 */ /* 0x000ee80000100a00 */
[----:B------:R-:W4:Y:S04]  /*14a70*/  LDL.64 R80, [R1+0x370] ;  /* 0x0003700001507983 */ /* 0x000f280000100a00 */
[----:B------:R1:W4:Y:S04]  /*14a80*/  LDG.E.U8 R129, desc[UR20][R70.64] ;  /* 0x0000001446817981 */ /* 0x000328000c1e1100 */
[----:B------:R0:W4:Y:S04]  /*14a90*/  LDG.E.U8 R130, desc[UR20][R68.64] ;  /* 0x0000001444827981 */ /* 0x000128000c1e1100 */
[----:B------:R0:W4:Y:S01]  /*14aa0*/  LDG.E.U8 R128, desc[UR20][R72.64] ;  /* 0x0000001448807981 */ /* 0x000122000c1e1100 */
[----:B-1----:R-:W-:-:S03]  /*14ab0*/  IADD3 R70, P2, PT, R76, UR19, RZ ;  /* 0x000000134c467c10 */ /* 0x002fc6000ff5e0ff */
[----:B0-----:R-:W4:Y:S01]  /*14ac0*/  LDL.64 R92, [R1+0x328] ;  /* 0x00032800015c7983 */ /* 0x001f220000100a00 */
[----:B------:R-:W-:-:S03]  /*14ad0*/  IADD3.X R71, PT, PT, R77, UR7, RZ, P2, !PT ;  /* 0x000000074d477c10 */ /* 0x000fc600097fe4ff */
[----:B------:R-:W4:Y:S01]  /*14ae0*/  LDL.64 R76, [R1+0x340] ;  /* 0x00034000014c7983 */ /* 0x000f220000100a00 */
[----:B------:R-:W-:-:S03]  /*14af0*/  IADD3 R68, P3, PT, R78, UR19, RZ ;  /* 0x000000134e447c10 */ /* 0x000fc6000ff7e0ff */
[----:B------:R0:W4:Y:S01]  /*14b00*/  LDG.E.U8 R126, desc[UR20][R70.64] ;  /* 0x00000014467e7981 */ /* 0x000122000c1e1100 */
[----:B------:R-:W-:Y:S02]  /*14b10*/  IADD3.X R69, PT, PT, R79, UR7, RZ, P3, !PT ;  /* 0x000000074f457c10 */ /* 0x000fe40009ffe4ff */
[----:B------:R-:W-:Y:S01]  /*14b20*/  IADD3 R72, P3, PT, R74, UR19, RZ ;  /* 0x000000134a487c10 */ /* 0x000fe2000ff7e0ff */
[----:B------:R-:W4:Y:S03]  /*14b30*/  LDL.64 R78, [R1+0x358] ;  /* 0x00035800014e7983 */ /* 0x000f260000100a00 */
[----:B------:R-:W-:Y:S01]  /*14b40*/  IADD3.X R73, PT, PT, R75, UR7, RZ, P3, !PT ;  /* 0x000000074b497c10 */ /* 0x000fe20009ffe4ff */
[----:B------:R1:W4:Y:S04]  /*14b50*/  LDG.E.U8 R127, desc[UR20][R68.64] ;  /* 0x00000014447f7981 */ /* 0x000328000c1e1100 */
[----:B------:R-:W4:Y:S01]  /*14b60*/  LDL.64 R74, [R1+0x330] ;  /* 0x00033000014a7983 */ /* 0x000f220000100a00 */
[----:B0-----:R-:W-:-:S03]  /*14b70*/  IADD3 R70, P3, PT, R88, UR19, RZ ;  /* 0x0000001358467c10 */ /* 0x001fc6000ff7e0ff */
[----:B------:R0:W4:Y:S01]  /*14b80*/  LDG.E.U8 R125, desc[UR20][R72.64] ;  /* 0x00000014487d7981 */ /* 0x000122000c1e1100 */
[----:B-1----:R-:W-:Y:S02]  /*14b90*/  IADD3 R68, P2, PT, R90, UR19, RZ ;  /* 0x000000135a447c10 */ /* 0x002fe4000ff5e0ff */
[----:B------:R-:W-:Y:S01]  /*14ba0*/  IADD3.X R71, PT, PT, R89, UR7, RZ, P3, !PT ;  /* 0x0000000759477c10 */ /* 0x000fe20009ffe4ff */
[----:B------:R-:W4:Y:S01]  /*14bb0*/  LDL.64 R94, [R1+0x470] ;  /* 0x00047000015e7983 */ /* 0x000f220000100a00 */
[----:B------:R-:W-:-:S03]  /*14bc0*/  IADD3.X R69, PT, PT, R91, UR7, RZ, P2, !PT ;  /* 0x000000075b457c10 */ /* 0x000fc600097fe4ff */
[----:B------:R-:W4:Y:S01]  /*14bd0*/  LDL.64 R88, [R1+0x200] ;  /* 0x0002000001587983 */ /* 0x000f220000100a00 */
[----:B0-----:R-:W-:-:S03]  /*14be0*/  IADD3 R72, P2, PT, R86, UR19, RZ ;  /* 0x0000001356487c10 */ /* 0x001fc6000ff5e0ff */
[----:B------:R2:W4:Y:S01]  /*14bf0*/  LDG.E.U8 R124, desc[UR20][R68.64] ;  /* 0x00000014447c7981 */ /* 0x000522000c1e1100 */
[----:B------:R-:W-:-:S03]  /*14c00*/  IADD3.X R73, PT, PT, R87, UR7, RZ, P2, !PT ;  /* 0x0000000757497c10 */ /* 0x000fc600097fe4ff */
[----:B------:R-:W4:Y:S04]  /*14c10*/  LDL.64 R90, [R1+0x310] ;  /* 0x00031000015a7983 */ /* 0x000f280000100a00 */
[----:B------:R3:W4:Y:S04]  /*14c20*/  LDG.E.U8 R123, desc[UR20][R70.64] ;  /* 0x00000014467b7981 */ /* 0x000728000c1e1100 */
[----:B------:R4:W4:Y:S04]  /*14c30*/  LDG.E.U8 R122, desc[UR20][R72.64] ;  /* 0x00000014487a7981 */ /* 0x000928000c1e1100 */
[----:B------:R-:W4:Y:S01]  /*14c40*/  LDL.64 R86, [R1+0x1e0] ;  /* 0x0001e00001567983 */ /* 0x000f220000100a00 */
[----:B--2---:R-:W-:-:S02]  /*14c50*/  IADD3 R68, P3, PT, R84, UR19, RZ ;  /* 0x0000001354447c10 */ /* 0x004fc4000ff7e0ff */
[----:B---3--:R-:W-:Y:S02]  /*14c60*/  IADD3 R70, P2, PT, R82, UR19, RZ ;  /* 0x0000001352467c10 */ /* 0x008fe4000ff5e0ff */
[----:B------:R-:W-:Y:S02]  /*14c70*/  IADD3.X R69, PT, PT, R85, UR7, RZ, P3, !PT ;  /* 0x0000000755457c10 */ /* 0x000fe40009ffe4ff */
[----:B------:R-:W2:Y:S01]  /*14c80*/  LDL.64 R84, [R1+0x1c0] ;  /* 0x0001c00001547983 */ /* 0x000ea20000100a00 */
[----:B----4-:R-:W-:Y:S02]  /*14c90*/  IADD3 R72, P3, PT, R80, UR19, RZ ;  /* 0x0000001350487c10 */ /* 0x010fe4000ff7e0ff */
[----:B------:R-:W-:Y:S01]  /*14ca0*/  IADD3.X R71, PT, PT, R83, UR7, RZ, P2, !PT ;  /* 0x0000000753477c10 */ /* 0x000fe200097fe4ff */
[----:B------:R-:W3:Y:S01]  /*14cb0*/  LDG.E.U8 R121, desc[UR20][R68.64] ;  /* 0x0000001444797981 */ /* 0x000ee2000c1e1100 */
[----:B------:R-:W-:-:S03]  /*14cc0*/  IADD3.X R73, PT, PT, R81, UR7, RZ, P3, !PT ;  /* 0x0000000751497c10 */ /* 0x000fc60009ffe4ff */
[----:B------:R-:W4:Y:S04]  /*14cd0*/  LDL.64 R80, [R1+0x178] ;  /* 0x0001780001507983 */ /* 0x000f280000100a00 */
[----:B------:R0:W3:Y:S04]  /*14ce0*/  LDG.E.U8 R120, desc[UR20][R70.64] ;  /* 0x0000001446787981 */ /* 0x0000e8000c1e1100 */
[----:B------:R-:W3:Y:S04]  /*14cf0*/  LDL.64 R82, [R1+0x198] ;  /* 0x0001980001527983 */ /* 0x000ee80000100a00 */
[----:B------:R1:W3:Y:S01]  /*14d00*/  LDG.E.U8 R119, desc[UR20][R72.64] ;  /* 0x0000001448777981 */ /* 0x0002e2000c1e1100 */
[----:B0-----:R-:W-:-:S04]  /*14d10*/  IADD3 R70, P3, PT, R76, UR19, RZ ;  /* 0x000000134c467c10 */ /* 0x001fc8000ff7e0ff */
[----:B------:R-:W-:Y:S02]  /*14d20*/  IADD3.X R71, PT, PT, R77, UR7, RZ, P3, !PT ;  /* 0x000000074d477c10 */ /* 0x000fe40009ffe4ff */
[----:B------:R-:W3:Y:S01]  /*14d30*/  LDL.64 R76, [R1+0x138] ;  /* 0x00013800014c7983 */ /* 0x000ee20000100a00 */
[----:B------:R-:W-:-:S03]  /*14d40*/  IADD3 R68, P2, PT, R78, UR19, RZ ;  /* 0x000000134e447c10 */ /* 0x000fc6000ff5e0ff */
[----:B------:R-:W3:Y:S01]  /*14d50*/  LDG.E.U8 R117, desc[UR20][R70.64] ;  /* 0x0000001446757981 */ /* 0x000ee2000c1e1100 */
[----:B------:R-:W-:-:S03]  /*14d60*/  IADD3.X R69, PT, PT, R79, UR7, RZ, P2, !PT ;  /* 0x000000074f457c10 */ /* 0x000fc600097fe4ff */
[----:B------:R-:W3:Y:S01]  /*14d70*/  LDL.64 R78, [R1+0x158] ;  /* 0x00015800014e7983 */ /* 0x000ee20000100a00 */
[----:B-1----:R-:W-:-:S03]  /*14d80*/  IADD3 R72, P2, PT, R74, UR19, RZ ;  /* 0x000000134a487c10 */ /* 0x002fc6000ff5e0ff */
[----:B------:R0:W3:Y:S01]  /*14d90*/  LDG.E.U8 R118, desc[UR20][R68.64] ;  /* 0x0000001444767981 */ /* 0x0000e2000c1e1100 */
[----:B------:R-:W-:-:S03]  /*14da0*/  IADD3.X R73, PT, PT, R75, UR7, RZ, P2, !PT ;  /* 0x000000074b497c10 */ /* 0x000fc600097fe4ff */
[----:B------:R-:W3:Y:S04]  /*14db0*/  LDL.64 R74, [R1+0x118] ;  /* 0x00011800014a7983 */ /* 0x000ee80000100a00 */
[----:B------:R-:W3:Y:S01]  /*14dc0*/  LDG.E.U8 R116, desc[UR20][R72.64] ;  /* 0x0000001448747981 */ /* 0x000ee2000c1e1100 */
[----:B0-----:R-:W-:Y:S02]  /*14dd0*/  IADD3 R68, P3, PT, R92, UR19, RZ ;  /* 0x000000135c447c10 */ /* 0x001fe4000ff7e0ff */
[----:B------:R-:W-:Y:S02]  /*14de0*/  IADD3 RZ, P2, PT, R88, UR19, RZ ;  /* 0x0000001358ff7c10 */ /* 0x000fe4000ff5e0ff */
[----:B------:R-:W-:Y:S02]  /*14df0*/  IADD3.X R69, PT, PT, R93, UR7, RZ, P3, !PT ;  /* 0x000000075d457c10 */ /* 0x000fe40009ffe4ff */
[----:B------:R-:W3:Y:S01]  /*14e00*/  LDL.64 R92, [R1+0x450] ;  /* 0x00045000015c7983 */ /* 0x000ee20000100a00 */
[----:B------:R-:W-:-:S03]  /*14e10*/  IADD3 R70, P4, PT, R90, UR19, RZ ;  /* 0x000000135a467c10 */ /* 0x000fc6000ff9e0ff */
[----:B------:R0:W3:Y:S01]  /*14e20*/  LDG.E.U8 R115, desc[UR20][R68.64] ;  /* 0x0000001444737981 */ /* 0x0000e2000c1e1100 */
[----:B------:R-:W-:-:S03]  /*14e30*/  IADD3.X R71, PT, PT, R91, UR7, RZ, P4, !PT ;  /* 0x000000075b477c10 */ /* 0x000fc6000a7fe4ff */
[----:B------:R-:W3:Y:S04]  /*14e40*/  LDL.64 R90, [R1+0x398] ;  /* 0x00039800015a7983 */ /* 0x000ee80000100a00 */
[----:B------:R1:W3:Y:S01]  /*14e50*/  LDG.E.U8 R114, desc[UR20][R70.64] ;  /* 0x0000001446727981 */ /* 0x0002e2000c1e1100 */
[----:B0-----:R-:W-:Y:S01]  /*14e60*/  VIADD R68, R88, UR19 ;  /* 0x0000001358447c36 */ /* 0x001fe20008000000 */
[----:B------:R-:W-:Y:S02]  /*14e70*/  IADD3.X R69, PT, PT, R89, UR6, RZ, P2, !PT ;  /* 0x0000000659457c10 */ /* 0x000fe400097fe4ff */
[C---:B------:R-:W-:Y:S01]  /*14e80*/  IADD3 RZ, P3, PT, R86.reuse, UR19, RZ ;  /* 0x0000001356ff7c10 */ /* 0x040fe2000ff7e0ff */
[----:B------:R-:W3:Y:S04]  /*14e90*/  LDL.64 R88, [R1+0x430] ;  /* 0x0004300001587983 */ /* 0x000ee80000100a00 */
[----:B------:R0:W3:Y:S01]  /*14ea0*/  LDG.E.U8 R113, desc[UR20][R68.64] ;  /* 0x0000001444717981 */ /* 0x0000e2000c1e1100 */
[----:B-1----:R-:W-:Y:S01]  /*14eb0*/  VIADD R70, R86, UR19 ;  /* 0x0000001356467c36 */ /* 0x002fe20008000000 */
[----:B------:R-:W-:-:S02]  /*14ec0*/  IADD3.X R71, PT, PT, R87, UR6, RZ, P3, !PT ;  /* 0x0000000657477c10 */ /* 0x000fc40009ffe4ff */
[----:B------:R-:W3:Y:S04]  /*14ed0*/  LDL.64 R86, [R1+0x3f0] ;  /* 0x0003f00001567983 */ /* 0x000ee80000100a00 */
[----:B------:R1:W3:Y:S01]  /*14ee0*/  LDG.E.U8 R112, desc[UR20][R70.64] ;  /* 0x0000001446707981 */ /* 0x0002e2000c1e1100 */
[C---:B--2---:R-:W-:Y:S01]  /*14ef0*/  IADD3 RZ, P2, PT, R84.reuse, UR19, RZ ;  /* 0x0000001354ff7c10 */ /* 0x044fe2000ff5e0ff */
[----:B0-----:R-:W-:-:S03]  /*14f00*/  VIADD R68, R84, UR19 ;  /* 0x0000001354447c36 */ /* 0x001fc60008000000 */
[----:B------:R-:W-:Y:S02]  /*14f10*/  IADD3.X R69, PT, PT, R85, UR6, RZ, P2, !PT ;  /* 0x0000000655457c10 */ /* 0x000fe400097fe4ff */
[----:B----4-:R-:W-:-:S03]  /*14f20*/  IADD3 RZ, P2, PT, R80, UR19, RZ ;  /* 0x0000001350ff7c10 */ /* 0x010fc6000ff5e0ff */
[----:B------:R0:W2:Y:S01]  /*14f30*/  LDG.E.U8 R111, desc[UR20][R68.64] ;  /* 0x00000014446f7981 */ /* 0x0000a2000c1e1100 */
[C---:B---3--:R-:W-:Y:S01]  /*14f40*/  IADD3 RZ, P3, PT, R82.reuse, UR19, RZ ;  /* 0x0000001352ff7c10 */ /* 0x048fe2000ff7e0ff */
[----:B-1----:R-:W-:Y:S02]  /*14f50*/  VIADD R70, R82, UR19 ;  /* 0x0000001352467c36 */ /* 0x002fe40008000000 */
[----:B0-----:R-:W-:Y:S01]  /*14f60*/  VIADD R68, R80, UR19 ;  /* 0x0000001350447c36 */ /* 0x001fe20008000000 */
[----:B------:R-:W-:Y:S02]  /*14f70*/  IADD3.X R69, PT, PT, R81, UR6, RZ, P2, !PT ;  /* 0x0000000651457c10 */ /* 0x000fe400097fe4ff */
[----:B------:R-:W-:Y:S01]  /*14f80*/  IADD3.X R71, PT, PT, R83, UR6, RZ, P3, !PT ;  /* 0x0000000653477c10 */ /* 0x000fe20009ffe4ff */
[----:B------:R-:W3:Y:S04]  /*14f90*/  LDL.64 R80, [R1+0x410] ;  /* 0x0004100001507983 */ /* 0x000ee80000100a00 */
[----:B------:R-:W4:Y:S01]  /*14fa0*/  LDL.64 R82, [R1+0x4d0] ;  /* 0x0004d00001527983 */ /* 0x000f220000100a00 */
[----:B------:R-:W-:-:S03]  /*14fb0*/  IADD3 RZ, P2, PT, R76, UR19, RZ ;  /* 0x000000134cff7c10 */ /* 0x000fc6000ff5e0ff */
[----:B------:R0:W2:Y:S04]  /*14fc0*/  LDG.E.U8 R109, desc[UR20][R68.64] ;  /* 0x00000014446d7981 */ /* 0x0000a8000c1e1100 */
[----:B------:R1:W2:Y:S01]  /*14fd0*/  LDG.E.U8 R110, desc[UR20][R70.64] ;  /* 0x00000014466e7981 */ /* 0x0002a2000c1e1100 */
[----:B0-----:R-:W-:Y:S01]  /*14fe0*/  VIADD R68, R76, UR19 ;  /* 0x000000134c447c36 */ /* 0x001fe20008000000 */
[----:B------:R-:W-:Y:S02]  /*14ff0*/  IADD3.X R69, PT, PT, R77, UR6, RZ, P2, !PT ;  /* 0x000000064d457c10 */ /* 0x000fe400097fe4ff */
[----:B------:R-:W2:Y:S01]  /*15000*/  LDL.64 R76, [R1+0x4b0] ;  /* 0x0004b000014c7983 */ /* 0x000ea20000100a00 */
[C---:B------:R-:W-:Y:S01]  /*15010*/  IADD3 RZ, P3, PT, R78.reuse, UR19, RZ ;  /* 0x000000134eff7c10 */ /* 0x040fe2000ff7e0ff */
[----:B-1----:R-:W-:Y:S01]  /*15020*/  VIADD R70, R78, UR19 ;  /* 0x000000134e467c36 */ /* 0x002fe20008000000 */
[----:B------:R-:W-:Y:S01]  /*15030*/  IADD3 RZ, P2, PT, R250, UR19, RZ ;  /* 0x00000013faff7c10 */ /* 0x000fe2000ff5e0ff */
[----:B------:R0:W3:Y:S01]  /*15040*/  LDG.E.U8 R107, desc[UR20][R68.64] ;  /* 0x00000014446b7981 */ /* 0x0000e2000c1e1100 */
[----:B------:R-:W-:-:S02]  /*15050*/  IADD3.X R71, PT, PT, R79, UR6, RZ, P3, !PT ;  /* 0x000000064f477c10 */ /* 0x000fc40009ffe4ff */
[----:B------:R-:W-:Y:S01]  /*15060*/  IADD3 RZ, P3, PT, R74, UR19, RZ ;  /* 0x000000134aff7c10 */ /* 0x000fe2000ff7e0ff */
[----:B------:R-:W3:Y:S04]  /*15070*/  LDL.64 R78, [R1+0x3b0] ;  /* 0x0003b000014e7983 */ /* 0x000ee80000100a00 */
[----:B------:R1:W3:Y:S01]  /*15080*/  LDG.E.U8 R108, desc[UR20][R70.64] ;  /* 0x00000014466c7981 */ /* 0x0002e2000c1e1100 */
[----:B0-----:R-:W-:Y:S02]  /*15090*/  VIADD R68, R250, UR19 ;  /* 0x00000013fa447c36 */ /* 0x001fe40008000000 */
[----:B-1----:R-:W-:Y:S01]  /*150a0*/  VIADD R70, R74, UR19 ;  /* 0x000000134a467c36 */ /* 0x002fe20008000000 */
[----:B------:R-:W-:Y:S02]  /*150b0*/  IADD3.X R71, PT, PT, R75, UR6, RZ, P3, !PT ;  /* 0x000000064b477c10 */ /* 0x000fe40009ffe4ff */
[----:B------:R-:W3:Y:S01]  /*150c0*/  LDL.64 R74, [R1+0x490] ;  /* 0x00049000014a7983 */ /* 0x000ee20000100a00 */
[----:B------:R-:W-:-:S02]  /*150d0*/  IADD3.X R69, PT, PT, R251, UR6, RZ, P2, !PT ;  /* 0x00000006fb457c10 */ /* 0x000fc400097fe4ff */
[----:B------:R-:W-:Y:S01]  /*150e0*/  IADD3 RZ, P3, PT, R242, UR19, RZ ;  /* 0x00000013f2ff7c10 */ /* 0x000fe2000ff7e0ff */
[----:B------:R0:W3:Y:S01]  /*150f0*/  LDG.E.U8 R106, desc[UR20][R70.64] ;  /* 0x00000014466a7981 */ /* 0x0000e2000c1e1100 */
[----:B------:R-:W-:-:S03]  /*15100*/  IADD3 RZ, P2, PT, R234, UR19, RZ ;  /* 0x00000013eaff7c10 */ /* 0x000fc6000ff5e0ff */
[----:B------:R1:W3:Y:S01]  /*15110*/  LDG.E.U8 R105, desc[UR20][R68.64] ;  /* 0x0000001444697981 */ /* 0x0002e2000c1e1100 */
[----:B0-----:R-:W-:Y:S01]  /*15120*/  VIADD R70, R242, UR19 ;  /* 0x00000013f2467c36 */ /* 0x001fe20008000000 */
[----:B------:R-:W-:Y:S02]  /*15130*/  IADD3.X R71, PT, PT, R243, UR6, RZ, P3, !PT ;  /* 0x00000006f3477c10 */ /* 0x000fe40009ffe4ff */
[----:B------:R-:W-:Y:S01]  /*15140*/  STL [R1+0x898], R250 ;  /* 0x000898fa01007387 */ /* 0x000fe20000100800 */
[----:B------:R-:W-:Y:S01]  /*15150*/  IADD3 RZ, P3, PT, R226, UR19, RZ ;  /* 0x00000013e2ff7c10 */ /* 0x000fe2000ff7e0ff */
[----:B-1----:R-:W-:Y:S01]  /*15160*/  VIADD R68, R234, UR19 ;  /* 0x00000013ea447c36 */ /* 0x002fe20008000000 */
[----:B------:R-:W-:Y:S01]  /*15170*/  IADD3.X R69, PT, PT, R235, UR6, RZ, P2, !PT ;  /* 0x00000006eb457c10 */ /* 0x000fe200097fe4ff */
[----:B------:R-:W-:Y:S01]  /*15180*/  STL [R1+0x894], R251 ;  /* 0x000894fb01007387 */ /* 0x000fe20000100800 */
[----:B------:R-:W-:-:S03]  /*15190*/  IADD3 RZ, P2, PT, R218, UR19, RZ ;  /* 0x00000013daff7c10 */ /* 0x000fc6000ff5e0ff */
[----:B------:R-:W-:Y:S04]  /*151a0*/  STL [R1+0x8a0], R242 ;  /* 0x0008a0f201007387 */ /* 0x000fe80000100800 */
[----:B------:R0:W3:Y:S04]  /*151b0*/  LDG.E.U8 R104, desc[UR20][R70.64] ;  /* 0x0000001446687981 */ /* 0x0000e8000c1e1100 */
[----:B------:R-:W-:Y:S04]  /*151c0*/  STL [R1+0x89c], R243 ;  /* 0x00089cf301007387 */ /* 0x000fe80000100800 */
[----:B------:R1:W3:Y:S01]  /*151d0*/  LDG.E.U8 R103, desc[UR20][R68.64] ;  /* 0x0000001444677981 */ /* 0x0002e2000c1e1100 */
[----:B0-----:R-:W-:-:S03]  /*151e0*/  IADD3.X R71, PT, PT, R227, UR6, RZ, P3, !PT ;  /* 0x00000006e3477c10 */ /* 0x001fc60009ffe4ff */
[----:B------:R-:W-:Y:S01]  /*151f0*/  STL [R1+0x8a8], R234 ;  /* 0x0008a8ea01007387 */ /* 0x000fe20000100800 */
[----:B------:R-:W-:Y:S01]  /*15200*/  IADD3 RZ, P3, PT, R210, UR19, RZ ;  /* 0x00000013d2ff7c10 */ /* 0x000fe2000ff7e0ff */
[----:B------:R-:W-:Y:S02]  /*15210*/  VIADD R70, R226, UR19 ;  /* 0x00000013e2467c36 */ /* 0x000fe40008000000 */
[----:B------:R-:W-:Y:S01]  /*15220*/  STL [R1+0x8a4], R235 ;  /* 0x0008a4eb01007387 */ /* 0x000fe20000100800 */
[----:B-1----:R-:W-:Y:S01]  /*15230*/  VIADD R68, R218, UR19 ;  /* 0x00000013da447c36 */ /* 0x002fe20008000000 */
[----:B------:R-:W-:Y:S02]  /*15240*/  IADD3.X R69, PT, PT, R219, UR6, RZ, P2, !PT ;  /* 0x00000006db457c10 */ /* 0x000fe400097fe4ff */
[----:B------:R-:W-:Y:S01]  /*15250*/  STL [R1+0x8b0], R226 ;  /* 0x0008b0e201007387 */ /* 0x000fe20000100800 */
[----:B------:R-:W-:Y:S01]  /*15260*/  VIADD R72, R210, UR19 ;  /* 0x00000013d2487c36 */ /* 0x000fe20008000000 */
[----:B------:R-:W-:-:S02]  /*15270*/  IADD3.X R73, PT, PT, R211, UR6, RZ, P3, !PT ;  /* 0x00000006d3497c10 */ /* 0x000fc40009ffe4ff */
[----:B------:R-:W-:Y:S01]  /*15280*/  STL [R1+0x8ac], R227 ;  /* 0x0008ace301007387 */ /* 0x000fe20000100800 */
[----:B------:R-:W-:-:S03]  /*15290*/  IADD3 RZ, P2, PT, R202, UR19, RZ ;  /* 0x00000013caff7c10 */ /* 0x000fc6000ff5e0ff */
[----:B------:R-:W-:Y:S04]  /*152a0*/  STL [R1+0x8b8], R218 ;  /* 0x0008b8da01007387 */ /* 0x000fe80000100800 */
[----:B------:R-:W-:Y:S04]  /*152b0*/  STL [R1+0x8b4], R219 ;  /* 0x0008b4db01007387 */ /* 0x000fe80000100800 */
[----:B------:R-:W3:Y:S04]  /*152c0*/  LDG.E.U8 R101, desc[UR20][R68.64] ;  /* 0x0000001444657981 */ /* 0x000ee8000c1e1100 */
[----:B------:R-:W-:Y:S04]  /*152d0*/  STL [R1+0x8c0], R210 ;  /* 0x0008c0d201007387 */ /* 0x000fe80000100800 */
[----:B------:R-:W-:Y:S04]  /*152e0*/  STL [R1+0x8bc], R211 ;  /* 0x0008bcd301007387 */ /* 0x000fe80000100800 */
[----:B------:R0:W3:Y:S04]  /*152f0*/  LDG.E.U8 R102, desc[UR20][R70.64] ;  /* 0x0000001446667981 */ /* 0x0000e8000c1e1100 */
[----:B------:R-:W-:Y:S04]  /*15300*/  STL [R1+0x8c8], R202 ;  /* 0x0008c8ca01007387 */ /* 0x000fe80000100800 */
[----:B------:R-:W-:Y:S01]  /*15310*/  STL [R1+0x8c4], R203 ;  /* 0x0008c4cb01007387 */ /* 0x000fe20000100800 */
[----:B0-----:R-:W-:-:S03]  /*15320*/  IADD3.X R71, PT, PT, R203, UR6, RZ, P2, !PT ;  /* 0x00000006cb477c10 */ /* 0x001fc600097fe4ff */
[----:B------:R2:W3:Y:S04]  /*15330*/  LDG.E.U8 R100, desc[UR20][R72.64] ;  /* 0x0000001448647981 */ /* 0x0004e8000c1e1100 */
[----:B------:R-:W3:Y:S01]  /*15340*/  LDL.64 R84, [R1+0x380] ;  /* 0x0003800001547983 */ /* 0x000ee20000100a00 */
[----:B----4-:R-:W-:Y:S01]  /*15350*/  IADD3 R68, P3, PT, R82, UR19, RZ ;  /* 0x0000001352447c10 */ /* 0x010fe2000ff7e0ff */
[----:B------:R-:W-:Y:S02]  /*15360*/  VIADD R70, R202, UR19 ;  /* 0x00000013ca467c36 */ /* 0x000fe40008000000 */
[----:B------:R-:W4:Y:S01]  /*15370*/  LDL.64 R136, [R1+0x1d8] ;  /* 0x0001d80001887983 */ /* 0x000f220000100a00 */
[----:B------:R-:W-:-:S03]  /*15380*/  IADD3.X R69, PT, PT, R83, UR7, RZ, P3, !PT ;  /* 0x0000000753457c10 */ /* 0x000fc60009ffe4ff */
[----:B------:R-:W4:Y:S04]  /*15390*/  LDL.64 R82, [R1+0x368] ;  /* 0x0003680001527983 */ /* 0x000f280000100a00 */
[----:B------:R-:W4:Y:S04]  /*153a0*/  LDG.E.U8 R99, desc[UR20][R70.64] ;  /* 0x0000001446637981 */ /* 0x000f28000c1e1100 */
[----:B------:R0:W4:Y:S01]  /*153b0*/  LDG.E.U8 R98, desc[UR20][R68.64] ;  /* 0x0000001444627981 */ /* 0x000122000c1e1100 */
[----:B--2---:R-:W-:-:S03]  /*153c0*/  IADD3 R72, P2, PT, R76, UR19, RZ ;  /* 0x000000134c487c10 */ /* 0x004fc6000ff5e0ff */
[----:B------:R-:W2:Y:S01]  /*153d0*/  LDL.64 R142, [R1+0x190] ;  /* 0x00019000018e7983 */ /* 0x000ea20000100a00 */
[----:B------:R-:W-:-:S03]  /*153e0*/  IADD3.X R73, PT, PT, R77, UR7, RZ, P2, !PT ;  /* 0x000000074d497c10 */ /* 0x000fc600097fe4ff */
[----:B------:R-:W2:Y:S04]  /*153f0*/  LDL.64 R138, [R1+0x150] ;  /* 0x00015000018a7983 */ /* 0x000ea80000100a00 */
[----:B------:R-:W2:Y:S01]  /*15400*/  LDL.64 R76, [R1+0x350] ;  /* 0x00035000014c7983 */ /* 0x000ea20000100a00 */
[----:B0-----:R-:W-:-:S03]  /*15410*/  IADD3 R68, P2, PT, R94, UR19, RZ ;  /* 0x000000135e447c10 */ /* 0x001fc6000ff5e0ff */
[----:B------:R0:W2:Y:S01]  /*15420*/  LDG.E.U8 R97, desc[UR20][R72.64] ;  /* 0x0000001448617981 */ /* 0x0000a2000c1e1100 */
[----:B------:R-:W-:-:S03]  /*15430*/  IADD3.X R69, PT, PT, R95, UR7, RZ, P2, !PT ;  /* 0x000000075f457c10 */ /* 0x000fc600097fe4ff */
[----:B------:R-:W2:Y:S04]  /*15440*/  LDL.64 R152, [R1+0x4c8] ;  /* 0x0004c80001987983 */ /* 0x000ea80000100a00 */
[----:B------:R1:W2:Y:S01]  /*15450*/  LDG.E.U8 R95, desc[UR20][R68.64] ;  /* 0x00000014445f7981 */ /* 0x0002a2000c1e1100 */
[----:B---3--:R-:W-:-:S03]  /*15460*/  IADD3 R70, P3, PT, R74, UR19, RZ ;  /* 0x000000134a467c10 */ /* 0x008fc6000ff7e0ff */
[----:B------:R-:W3:Y:S01]  /*15470*/  LDL.64 R158, [R1+0x488] ;  /* 0x00048800019e7983 */ /* 0x000ee20000100a00 */
[----:B------:R-:W-:-:S03]  /*15480*/  IADD3.X R71, PT, PT, R75, UR7, RZ, P3, !PT ;  /* 0x000000074b477c10 */ /* 0x000fc60009ffe4ff */
[----:B------:R-:W3:Y:S01]  /*15490*/  LDL.64 R148, [R1+0x4a8] ;  /* 0x0004a80001947983 */ /* 0x000ee20000100a00 */
[----:B0-----:R-:W-:-:S03]  /*154a0*/  IADD3 R72, P3, PT, R92, UR19, RZ ;  /* 0x000000135c487c10 */ /* 0x001fc6000ff7e0ff */
[----:B------:R-:W3:Y:S01]  /*154b0*/  LDL.64 R74, [R1+0x338] ;  /* 0x00033800014a7983 */ /* 0x000ee20000100a00 */
[----:B------:R-:W-:Y:S02]  /*154c0*/  IADD3.X R73, PT, PT, R93, UR7, RZ, P3, !PT ;  /* 0x000000075d497c10 */ /* 0x000fe40009ffe4ff */
[----:B-1----:R-:W-:Y:S01]  /*154d0*/  IADD3 R68, P3, PT, R80, UR19, RZ ;  /* 0x0000001350447c10 */ /* 0x002fe2000ff7e0ff */
[----:B------:R0:W3:Y:S03]  /*154e0*/  LDG.E.U8 R96, desc[UR20][R70.64] ;  /* 0x0000001446607981 */ /* 0x0000e6000c1e1100 */
[----:B------:R-:W-:Y:S01]  /*154f0*/  IADD3.X R69, PT, PT, R81, UR7, RZ, P3, !PT ;  /* 0x0000000751457c10 */ /* 0x000fe20009ffe4ff */
[----:B------:R1:W3:Y:S04]  /*15500*/  LDG.E.U8 R94, desc[UR20][R72.64] ;  /* 0x00000014485e7981 */ /* 0x0002e8000c1e1100 */
[----:B------:R-:W3:Y:S01]  /*15510*/  LDL.64 R80, [R1+0x320] ;  /* 0x0003200001507983 */ /* 0x000ee20000100a00 */
[----:B0-----:R-:W-:-:S03]  /*15520*/  IADD3 R70, P2, PT, R88, UR19, RZ ;  /* 0x0000001358467c10 */ /* 0x001fc6000ff5e0ff */
[----:B------:R0:W3:Y:S01]  /*15530*/  LDG.E.U8 R92, desc[UR20][R68.64] ;  /* 0x00000014445c7981 */ /* 0x0000e2000c1e1100 */
[----:B------:R-:W-:Y:S02]  /*15540*/  IADD3.X R71, PT, PT, R89, UR7, RZ, P2, !PT ;  /* 0x0000000759477c10 */ /* 0x000fe400097fe4ff */
[----:B-1----:R-:W-:Y:S01]  /*15550*/  IADD3 R72, P2, PT, R86, UR19, RZ ;  /* 0x0000001356487c10 */ /* 0x002fe2000ff5e0ff */
[----:B------:R-:W3:Y:S04]  /*15560*/  LDL.64 R156, [R1+0x468] ;  /* 0x00046800019c7983 */ /* 0x000ee80000100a00 */
[----:B------:R1:W3:Y:S01]  /*15570*/  LDG.E.U8 R93, desc[UR20][R70.64] ;  /* 0x00000014465d7981 */ /* 0x0002e2000c1e1100 */
[----:B------:R-:W-:Y:S02]  /*15580*/  IADD3.X R73, PT, PT, R87, UR7, RZ, P2, !PT ;  /* 0x0000000757497c10 */ /* 0x000fe400097fe4ff */
[----:B0-----:R-:W-:Y:S01]  /*15590*/  IADD3 R68, P2, PT, R90, UR19, RZ ;  /* 0x000000135a447c10 */ /* 0x001fe2000ff5e0ff */
[----:B------:R-:W3:Y:S01]  /*155a0*/  LDL.64 R150, [R1+0x448] ;  /* 0x0004480001967983 */ /* 0x000ee20000100a00 */
[----:B-1----:R-:W-:-:S03]  /*155b0*/  IADD3 R70, P3, PT, R78, UR19, RZ ;  /* 0x000000134e467c10 */ /* 0x002fc6000ff7e0ff */
[----:B------:R4:W3:Y:S01]  /*155c0*/  LDG.E.U8 R89, desc[UR20][R72.64] ;  /* 0x0000001448597981 */ /* 0x0008e2000c1e1100 */
[----:B------:R-:W-:-:S03]  /*155d0*/  IADD3.X R71, PT, PT, R79, UR7, RZ, P3, !PT ;  /* 0x000000074f477c10 */ /* 0x000fc60009ffe4ff */
[----:B------:R-:W3:Y:S01]  /*155e0*/  LDL.64 R78, [R1+0x318] ;  /* 0x00031800014e7983 */ /* 0x000ee20000100a00 */
[----:B------:R-:W-:-:S03]  /*155f0*/  IADD3.X R69, PT, PT, R91, UR7, RZ, P2, !PT ;  /* 0x000000075b457c10 */ /* 0x000fc600097fe4ff */
[----:B------:R2:W3:Y:S04]  /*15600*/  LDG.E.U8 R91, desc[UR20][R70.64] ;  /* 0x00000014465b7981 */ /* 0x0004e8000c1e1100 */
[----:B------:R-:W3:Y:S01]  /*15610*/  LDG.E.U8 R90, desc[UR20][R68.64] ;  /* 0x00000014445a7981 */ /* 0x000ee2000c1e1100 */
[----:B------:R-:W-:-:S04]  /*15620*/  IADD3 R86, P3, PT, R84, UR19, RZ ;  /* 0x0000001354567c10 */ /* 0x000fc8000ff7e0ff */
[----:B------:R-:W-:-:S05]  /*15630*/  IADD3.X R87, PT, PT, R85, UR7, RZ, P3, !PT ;  /* 0x0000000755577c10 */ /* 0x000fca0009ffe4ff */
[----:B------:R-:W3:Y:S01]  /*15640*/  LDG.E.U8 R86, desc[UR20][R86.64] ;  /* 0x0000001456567981 */ /* 0x000ee2000c1e1100 */
[----:B----4-:R-:W-:-:S04]  /*15650*/  IADD3 R72, P2, PT, R82, UR19, RZ ;  /* 0x0000001352487c10 */ /* 0x010fc8000ff5e0ff */
[----:B------:R-:W-:Y:S02]  /*15660*/  IADD3.X R73, PT, PT, R83, UR7, RZ, P2, !PT ;  /* 0x0000000753497c10 */ /* 0x000fe400097fe4ff */
[----:B------:R-:W4:Y:S04]  /*15670*/  LDL.64 R82, [R1+0x308] ;  /* 0x0003080001527983 */ /* 0x000f280000100a00 */
[----:B------:R0:W4:Y:S01]  /*15680*/  LDG.E.U8 R88, desc[UR20][R72.64] ;  /* 0x0000001448587981 */ /* 0x000122000c1e1100 */
[----:B--2---:R-:W-:-:S04]  /*15690*/  IADD3 R70, P3, PT, R76, UR19, RZ ;  /* 0x000000134c467c10 */ /* 0x004fc8000ff7e0ff */
[----:B------:R-:W-:Y:S02]  /*156a0*/  IADD3.X R71, PT, PT, R77, UR7, RZ, P3, !PT ;  /* 0x000000074d477c10 */ /* 0x000fe40009ffe4ff */
[----:B------:R-:W2:Y:S01]  /*156b0*/  LDL.64 R76, [R1+0x1f8] ;  /* 0x0001f800014c7983 */ /* 0x000ea20000100a00 */
[----:B0-----:R-:W-:Y:S01]  /*156c0*/  FMUL R72, R15, UR14 ;  /* 0x0000000e0f487c20 */ /* 0x001fe20008400000 */
[----:B------:R-:W-:Y:S02]  /*156d0*/  FMUL R73, R16, UR14 ;  /* 0x0000000e10497c20 */ /* 0x000fe40008400000 */
[----:B------:R0:W2:Y:S03]  /*156e0*/  LDG.E.U8 R87, desc[UR20][R70.64] ;  /* 0x0000001446577981 */ /* 0x0000a6000c1e1100 */
[----:B------:R-:W-:Y:S02]  /*156f0*/  FMNMX3 R2, R2, R72, R73, !PT ;  /* 0x0000004802027276 */ /* 0x000fe40007800049 */
[----:B---3--:R-:W-:-:S04]  /*15700*/  IADD3 R68, P2, PT, R74, UR19, RZ ;  /* 0x000000134a447c10 */ /* 0x008fc8000ff5e0ff */
[----:B------:R-:W-:Y:S01]  /*15710*/  IADD3.X R69, PT, PT, R75, UR7, RZ, P2, !PT ;  /* 0x000000074b457c10 */ /* 0x000fe200097fe4ff */
[----:B0-----:R-:W-:Y:S01]  /*15720*/  FMUL R71, R17, UR14 ;  /* 0x0000000e11477c20 */ /* 0x001fe20008400000 */
[----:B------:R-:W-:Y:S01]  /*15730*/  FMUL R70, R18, UR14 ;  /* 0x0000000e12467c20 */ /* 0x000fe20008400000 */
[----:B------:R-:W-:Y:S01]  /*15740*/  FMUL R74, R19, UR14 ;  /* 0x0000000e134a7c20 */ /* 0x000fe20008400000 */
[----:B------:R-:W-:Y:S01]  /*15750*/  FMUL R75, R20, UR14 ;  /* 0x0000000e144b7c20 */ /* 0x000fe20008400000 */
[----:B------:R0:W3:Y:S01]  /*15760*/  LDG.E.U8 R68, desc[UR20][R68.64] ;  /* 0x0000001444447981 */ /* 0x0000e2000c1e1100 */
[----:B------:R-:W-:-:S04]  /*15770*/  IADD3 R72, P2, PT, R80, UR19, RZ ;  /* 0x0000001350487c10 */ /* 0x000fc8000ff5e0ff */
[----:B------:R-:W-:Y:S02]  /*15780*/  IADD3.X R73, PT, PT, R81, UR7, RZ, P2, !PT ;  /* 0x0000000751497c10 */ /* 0x000fe400097fe4ff */
[----:B------:R-:W3:Y:S01]  /*15790*/  LDL.64 R80, [R1+0x1b8] ;  /* 0x0001b80001507983 */ /* 0x000ee20000100a00 */
[----:B------:R-:W-:Y:S01]  /*157a0*/  FMNMX3 R71, R2, R71, R70, !PT ;  /* 0x0000004702477276 */ /* 0x000fe20007800046 */
[----:B------:R-:W-:Y:S01]  /*157b0*/  FMUL R2, R21, UR14 ;  /* 0x0000000e15027c20 */ /* 0x000fe20008400000 */
[----:B0-----:R-:W-:Y:S01]  /*157c0*/  FMUL R69, R22, UR14 ;  /* 0x0000000e16457c20 */ /* 0x001fe20008400000 */
[----:B------:R0:W3:Y:S01]  /*157d0*/  LDG.E.U8 R85, desc[UR20][R72.64] ;  /* 0x0000001448557981 */ /* 0x0000e2000c1e1100 */
[----:B------:R-:W-:-:S04]  /*157e0*/  FMNMX3 R74, R71, R74, R75, !PT ;  /* 0x0000004a474a7276 */ /* 0x000fc8000780004b */
[----:B------:R-:W-:Y:S01]  /*157f0*/  FMNMX3 R2, R74, R2, R69, !PT ;  /* 0x000000024a027276 */ /* 0x000fe20007800045 */
[----:B------:R-:W-:Y:S01]  /*15800*/  FMUL R69, R23, UR14 ;  /* 0x0000000e17457c20 */ /* 0x000fe20008400000 */
[----:B0-----:R-:W-:Y:S01]  /*15810*/  FMUL R73, R24, UR14 ;  /* 0x0000000e18497c20 */ /* 0x001fe20008400000 */
[----:B------:R-:W-:-:S04]  /*15820*/  IADD3 R70, P2, PT, R78, UR19, RZ ;  /* 0x000000134e467c10 */ /* 0x000fc8000ff5e0ff */
[----:B------:R-:W-:Y:S02]  /*15830*/  IADD3.X R71, PT, PT, R79, UR7, RZ, P2, !PT ;  /* 0x000000074f477c10 */ /* 0x000fe400097fe4ff */
[----:B------:R-:W3:Y:S01]  /*15840*/  LDL.64 R78, [R1+0x170] ;  /* 0x00017000014e7983 */ /* 0x000ee20000100a00 */
[----:B------:R-:W-:Y:S01]  /*15850*/  FMNMX3 R2, R2, R69, R73, !PT ;  /* 0x0000004502027276 */ /* 0x000fe20007800049 */
[----:B------:R-:W-:Y:S01]  /*15860*/  FMUL R69, R25, UR14 ;  /* 0x0000000e19457c20 */ /* 0x000fe20008400000 */
[----:B------:R-:W-:Y:S01]  /*15870*/  FMUL R74, R26, UR14 ;  /* 0x0000000e1a4a7c20 */ /* 0x000fe20008400000 */
[----:B------:R0:W3:Y:S04]  /*15880*/  LDG.E.U8 R84, desc[UR20][R70.64] ;  /* 0x0000001446547981 */ /* 0x0000e8000c1e1100 */
[----:B------:R-:W-:-:S02]  /*15890*/  FMNMX3 R2, R2, R69, R74, !PT ;  /* 0x0000004502027276 */ /* 0x000fc4000780004a */
[----:B----4-:R-:W-:-:S04]  /*158a0*/  IADD3 R72, P3, PT, R82, UR19, RZ ;  /* 0x0000001352487c10 */ /* 0x010fc8000ff7e0ff */
[----:B------:R-:W-:-:S05]  /*158b0*/  IADD3.X R73, PT, PT, R83, UR7, RZ, P3, !PT ;  /* 0x0000000753497c10 */ /* 0x000fca0009ffe4ff */
[----:B------:R1:W4:Y:S01]  /*158c0*/  LDG.E.U8 R83, desc[UR20][R72.64] ;  /* 0x0000001448537981 */ /* 0x000322000c1e1100 */
[C---:B--2---:R-:W-:Y:S01]  /*158d0*/  IADD3 RZ, P2, PT, R76.reuse, UR19, RZ ;  /* 0x000000134cff7c10 */ /* 0x044fe2000ff5e0ff */
[----:B0-----:R-:W-:Y:S02]  /*158e0*/  VIADD R70, R76, UR19 ;  /* 0x000000134c467c36 */ /* 0x001fe40008000000 */
[----:B-1----:R-:W-:Y:S01]  /*158f0*/  FMUL R72, R27, UR14 ;  /* 0x0000000e1b487c20 */ /* 0x002fe20008400000 */
[----:B------:R-:W-:Y:S01]  /*15900*/  IADD3.X R71, PT, PT, R77, UR6, RZ, P2, !PT ;  /* 0x000000064d477c10 */ /* 0x000fe200097fe4ff */
[----:B------:R-:W-:Y:S01]  /*15910*/  FMUL R73, R28, UR14 ;  /* 0x0000000e1c497c20 */ /* 0x000fe20008400000 */
[----:B------:R-:W2:Y:S01]  /*15920*/  LDL.64 R76, [R1+0x130] ;  /* 0x00013000014c7983 */ /* 0x000ea20000100a00 */
[----:B------:R-:W-:-:S03]  /*15930*/  IADD3 RZ, P2, PT, R136, UR19, RZ ;  /* 0x0000001388ff7c10 */ /* 0x000fc6000ff5e0ff */
[----:B------:R-:W-:Y:S01]  /*15940*/  FMNMX3 R2, R2, R72, R73, !PT ;  /* 0x0000004802027276 */ /* 0x000fe20007800049 */
[----:B------:R-:W-:Y:S01]  /*15950*/  VIADD R72, R136, UR19 ;  /* 0x0000001388487c36 */ /* 0x000fe20008000000 */
[----:B------:R-:W-:Y:S01]  /*15960*/  IADD3.X R73, PT, PT, R137, UR6, RZ, P2, !PT ;  /* 0x0000000689497c10 */ /* 0x000fe200097fe4ff */
[----:B------:R-:W-:Y:S01]  /*15970*/  FMUL R69, R29, UR14 ;  /* 0x0000000e1d457c20 */ /* 0x000fe20008400000 */
[----:B------:R-:W4:Y:S01]  /*15980*/  LDL.64 R136, [R1+0x110] ;  /* 0x0001100001887983 */ /* 0x000f220000100a00 */
[----:B------:R-:W-:-:S03]  /*15990*/  FMUL R74, R30, UR14 ;  /* 0x0000000e1e4a7c20 */ /* 0x000fc60008400000 */
[----:B------:R0:W4:Y:S01]  /*159a0*/  LDG.E.U8 R82, desc[UR20][R70.64] ;  /* 0x0000001446527981 */ /* 0x000122000c1e1100 */
[----:B------:R-:W-:Y:S02]  /*159b0*/  IADD3 RZ, P2, PT, R142, UR19, RZ ;  /* 0x000000138eff7c10 */ /* 0x000fe4000ff5e0ff */
[----:B------:R-:W-:Y:S01]  /*159c0*/  FMNMX3 R2, R2, R69, R74, !PT ;  /* 0x0000004502027276 */ /* 0x000fe2000780004a */
[----:B------:R-:W-:Y:S01]  /*159d0*/  FMUL R69, R33, UR14 ;  /* 0x0000000e21457c20 */ /* 0x000fe20008400000 */
[----:B------:R-:W-:Y:S01]  /*159e0*/  FMUL R74, R34, UR14 ;  /* 0x0000000e224a7c20 */ /* 0x000fe20008400000 */
[----:B---3--:R-:W-:-:S04]  /*159f0*/  IADD3 RZ, P3, PT, R80, UR19, RZ ;  /* 0x0000001350ff7c10 */ /* 0x008fc8000ff7e0ff */
[----:B0-----:R-:W-:Y:S02]  /*15a00*/  IADD3.X R71, PT, PT, R81, UR6, RZ, P3, !PT ;  /* 0x0000000651477c10 */ /* 0x001fe40009ffe4ff */
[----:B------:R0:W3:Y:S01]  /*15a10*/  LDG.E.U8 R81, desc[UR20][R72.64] ;  /* 0x0000001448517981 */ /* 0x0000e2000c1e1100 */
[----:B------:R-:W-:-:S05]  /*15a20*/  VIADD R70, R80, UR19 ;  /* 0x0000001350467c36 */ /* 0x000fca0008000000 */
[----:B------:R1:W3:Y:S01]  /*15a30*/  LDG.E.U8 R80, desc[UR20][R70.64] ;  /* 0x0000001446507981 */ /* 0x0002e2000c1e1100 */
[----:B0-----:R-:W-:Y:S01]  /*15a40*/  FMUL R72, R31, UR14 ;  /* 0x0000000e1f487c20 */ /* 0x001fe20008400000 */
[----:B------:R-:W-:-:S05]  /*15a50*/  FMUL R73, R32, UR14 ;  /* 0x0000000e20497c20 */ /* 0x000fca0008400000 */
[----:B------:R-:W-:Y:S01]  /*15a60*/  FMNMX3 R2, R2, R72, R73, !PT ;  /* 0x0000004802027276 */ /* 0x000fe20007800049 */
[----:B------:R-:W-:Y:S01]  /*15a70*/  VIADD R72, R142, UR19 ;  /* 0x000000138e487c36 */ /* 0x000fe20008000000 */
[----:B------:R-:W-:Y:S02]  /*15a80*/  IADD3.X R73, PT, PT, R143, UR6, RZ, P2, !PT ;  /* 0x000000068f497c10 */ /* 0x000fe400097fe4ff */
[----:B------:R-:W-:-:S04]  /*15a90*/  IADD3 RZ, P3, PT, R78, UR19, RZ ;  /* 0x000000134eff7c10 */ /* 0x000fc8000ff7e0ff */
[----:B-1----:R-:W-:Y:S02]  /*15aa0*/  IADD3.X R71, PT, PT, R79, UR6, RZ, P3, !PT ;  /* 0x000000064f477c10 */ /* 0x002fe40009ffe4ff */
[----:B------:R0:W3:Y:S01]  /*15ab0*/  LDG.E.U8 R79, desc[UR20][R72.64] ;  /* 0x00000014484f7981 */ /* 0x0000e2000c1e1100 */
[----:B------:R-:W-:Y:S02]  /*15ac0*/  FMNMX3 R2, R2, R69, R74, !PT ;  /* 0x0000004502027276 */ /* 0x000fe4000780004a */
[----:B------:R-:W-:Y:S01]  /*15ad0*/  IADD3 RZ, P2, PT, R138, UR19, RZ ;  /* 0x000000138aff7c10 */ /* 0x000fe2000ff5e0ff */
[----:B------:R-:W-:Y:S02]  /*15ae0*/  VIADD R70, R78, UR19 ;  /* 0x000000134e467c36 */ /* 0x000fe40008000000 */
[----:B0-----:R-:W-:Y:S01]  /*15af0*/  FMUL R72, R35, UR14 ;  /* 0x0000000e23487c20 */ /* 0x001fe20008400000 */
[----:B------:R-:W-:Y:S01]  /*15b00*/  FMUL R73, R36, UR14 ;  /* 0x0000000e24497c20 */ /* 0x000fe20008400000 */
[----:B------:R-:W-:Y:S01]  /*15b10*/  FMUL R69, R37, UR14 ;  /* 0x0000000e25457c20 */ /* 0x000fe20008400000 */
[----:B------:R-:W-:Y:S01]  /*15b20*/  FMUL R74, R38, UR14 ;  /* 0x0000000e264a7c20 */ /* 0x000fe20008400000 */
[----:B------:R0:W3:Y:S02]  /*15b30*/  LDG.E.U8 R78, desc[UR20][R70.64] ;  /* 0x00000014464e7981 */ /* 0x0000e4000c1e1100 */
[----:B------:R-:W-:Y:S01]  /*15b40*/  FMNMX3 R2, R2, R72, R73, !PT ;  /* 0x0000004802027276 */ /* 0x000fe20007800049 */
[----:B------:R-:W-:Y:S01]  /*15b50*/  VIADD R72, R138, UR19 ;  /* 0x000000138a487c36 */ /* 0x000fe20008000000 */
[----:B------:R-:W-:-:S02]  /*15b60*/  IADD3.X R73, PT, PT, R139, UR6, RZ, P2, !PT ;  /* 0x000000068b497c10 */ /* 0x000fc400097fe4ff */
[----:B------:R-:W-:Y:S01]  /*15b70*/  FMNMX3 R2, R2, R69, R74, !PT ;  /* 0x0000004502027276 */ /* 0x000fe2000780004a */
[----:B------:R-:W-:Y:S01]  /*15b80*/  STL [R1+0x8d0], R248 ;  /* 0x0008d0f801007387 */ /* 0x000fe20000100800 */
[----:B------:R-:W-:Y:S01]  /*15b90*/  FMUL R69, R41, UR14 ;  /* 0x0000000e29457c20 */ /* 0x000fe20008400000 */
[----:B------:R-:W-:Y:S02]  /*15ba0*/  FMUL R74, R42, UR14 ;  /* 0x0000000e2a4a7c20 */ /* 0x000fe40008400000 */
[----:B------:R-:W-:Y:S04]  /*15bb0*/  STL [R1+0x8cc], R249 ;  /* 0x0008ccf901007387 */ /* 0x000fe80000100800 */
        /* <DEDUP_REMOVED lines=8> */
[----:B------:R-:W-:Y:S01]  /*15c40*/  STL [R1+0x8f8], R208 ;  /* 0x0008f8d001007387 */ /* 0x000fe20000100800 */
[----:B------:R-:W-:-:S03]  /*15c50*/  FMUL R138, R48, UR14 ;  /* 0x0000000e308a7c20 */ /* 0x000fc60008400000 */
[----:B------:R-:W-:Y:S04]  /*15c60*/  STL [R1+0x8f4], R209 ;  /* 0x0008f4d101007387 */ /* 0x000fe80000100800 */
[----:B------:R-:W-:Y:S04]  /*15c70*/  STL [R1+0x900], R200 ;  /* 0x000900c801007387 */ /* 0x000fe80000100800 */
[----:B------:R1:W-:Y:S04]  /*15c80*/  STL [R1+0x8fc], R201 ;  /* 0x0008fcc901007387 */ /* 0x0003e80000100800 */
[----:B------:R-:W3:Y:S01]  /*15c90*/  LDL.64 R154, [R1+0x408] ;  /* 0x00040800019a7983 */ /* 0x000ee20000100a00 */
[----:B------:R-:W-:Y:S01]  /*15ca0*/  FMUL R139, R51, UR14 ;  /* 0x0000000e338b7c20 */ /* 0x000fe20008400000 */
[----:B------:R-:W-:-:S02]  /*15cb0*/  FMUL R142, R52, UR14 ;  /* 0x0000000e348e7c20 */ /* 0x000fc40008400000 */
[----:B------:R-:W3:Y:S01]  /*15cc0*/  LDL.64 R164, [R1+0x428] ;  /* 0x0004280001a47983 */ /* 0x000ee20000100a00 */
[----:B------:R-:W-:-:S03]  /*15cd0*/  FMUL R143, R55, UR14 ;  /* 0x0000000e378f7c20 */ /* 0x000fc60008400000 */
[----:B------:R-:W3:Y:S04]  /*15ce0*/  LDL.64 R162, [R1+0x3e8] ;  /* 0x0003e80001a27983 */ /* 0x000ee80000100a00 */
[----:B------:R-:W3:Y:S01]  /*15cf0*/  LDL.64 R160, [R1+0x390] ;  /* 0x0003900001a07983 */ /* 0x000ee20000100a00 */
[----:B------:R-:W-:-:S03]  /*15d00*/  FMUL R147, R57, UR14 ;  /* 0x0000000e39937c20 */ /* 0x000fc60008400000 */
[----:B------:R-:W3:Y:S04]  /*15d10*/  LDL.64 R168, [R1+0x2f8] ;  /* 0x0002f80001a87983 */ /* 0x000ee80000100a00 */
[----:B------:R-:W3:Y:S04]  /*15d20*/  LDL.64 R166, [R1+0x2f0] ;  /* 0x0002f00001a67983 */ /* 0x000ee80000100a00 */
[----:B------:R-:W3:Y:S04]  /*15d30*/  LDL.64 R170, [R1+0x4c0] ;  /* 0x0004c00001aa7983 */ /* 0x000ee80000100a00 */
[----:B------:R-:W3:Y:S04]  /*15d40*/  LDL.64 R174, [R1+0x4e0] ;  /* 0x0004e00001ae7983 */ /* 0x000ee80000100a00 */
[----:B------:R-:W3:Y:S04]  /*15d50*/  LDL.64 R176, [R1+0x4a0] ;  /* 0x0004a00001b07983 */ /* 0x000ee80000100a00 */
[----:B------:R-:W3:Y:S04]  /*15d60*/  LDL.64 R178, [R1+0x480] ;  /* 0x0004800001b27983 */ /* 0x000ee80000100a00 */
[----:B------:R-:W3:Y:S01]  /*15d70*/  LDL.64 R188, [R1+0x440] ;  /* 0x0004400001bc7983 */ /* 0x000ee20000100a00 */
[----:B--2---:R-:W-:-:S04]  /*15d80*/  IADD3 RZ, P3, PT, R76, UR19, RZ ;  /* 0x000000134cff7c10 */ /* 0x004fc8000ff7e0ff */
[----:B0-----:R-:W-:Y:S02]  /*15d90*/  IADD3.X R71, PT, PT, R77, UR6, RZ, P3, !PT ;  /* 0x000000064d477c10 */ /* 0x001fe40009ffe4ff */
[----:B------:R0:W2:Y:S01]  /*15da0*/  LDG.E.U8 R77, desc[UR20][R72.64] ;  /* 0x00000014484d7981 */ /* 0x0000a2000c1e1100 */
[----:B----4-:R-:W-:Y:S01]  /*15db0*/  IADD3 RZ, P2, PT, R136, UR19, RZ ;  /* 0x0000001388ff7c10 */ /* 0x010fe2000ff5e0ff */
[----:B0-----:R-:W-:Y:S01]  /*15dc0*/  FMUL R72, R39, UR14 ;  /* 0x0000000e27487c20 */ /* 0x001fe20008400000 */
[----:B------:R-:W-:Y:S01]  /*15dd0*/  FMUL R73, R40, UR14 ;  /* 0x0000000e28497c20 */ /* 0x000fe20008400000 */
[----:B------:R-:W-:-:S04]  /*15de0*/  VIADD R70, R76, UR19 ;  /* 0x000000134c467c36 */ /* 0x000fc80008000000 */
[----:B------:R-:W-:Y:S01]  /*15df0*/  FMNMX3 R2, R2, R72, R73, !PT ;  /* 0x0000004802027276 */ /* 0x000fe20007800049 */
[----:B------:R-:W-:Y:S01]  /*15e00*/  VIADD R72, R136, UR19 ;  /* 0x0000001388487c36 */ /* 0x000fe20008000000 */
[----:B------:R-:W-:Y:S01]  /*15e10*/  IADD3.X R73, PT, PT, R137, UR6, RZ, P2, !PT ;  /* 0x0000000689497c10 */ /* 0x000fe200097fe4ff */
[----:B------:R0:W4:Y:S01]  /*15e20*/  LDG.E.U8 R76, desc[UR20][R70.64] ;  /* 0x00000014464c7981 */ /* 0x000122000c1e1100 */
[----:B------:R-:W-:-:S03]  /*15e30*/  IADD3 RZ, P3, PT, R248, UR19, RZ ;  /* 0x00000013f8ff7c10 */ /* 0x000fc6000ff7e0ff */
[----:B------:R1:W2:Y:S01]  /*15e40*/  LDG.E.U8 R75, desc[UR20][R72.64] ;  /* 0x00000014484b7981 */ /* 0x0002a2000c1e1100 */
[----:B------:R-:W-:Y:S02]  /*15e50*/  FMNMX3 R2, R2, R69, R74, !PT ;  /* 0x0000004502027276 */ /* 0x000fe4000780004a */
[----:B------:R-:W-:Y:S01]  /*15e60*/  IADD3 RZ, P2, PT, R240, UR19, RZ ;  /* 0x00000013f0ff7c10 */ /* 0x000fe2000ff5e0ff */
[----:B0-----:R-:W-:Y:S01]  /*15e70*/  VIADD R70, R248, UR19 ;  /* 0x00000013f8467c36 */ /* 0x001fe20008000000 */
[----:B------:R-:W-:Y:S01]  /*15e80*/  IADD3.X R71, PT, PT, R249, UR6, RZ, P3, !PT ;  /* 0x00000006f9477c10 */ /* 0x000fe20009ffe4ff */
[----:B-1----:R-:W-:Y:S01]  /*15e90*/  FMUL R72, R43, UR14 ;  /* 0x0000000e2b487c20 */ /* 0x002fe20008400000 */
[----:B------:R-:W-:Y:S01]  /*15ea0*/  FMUL R73, R44, UR14 ;  /* 0x0000000e2c497c20 */ /* 0x000fe20008400000 */
[----:B------:R-:W-:Y:S01]  /*15eb0*/  IADD3 RZ, P3, PT, R232, UR19, RZ ;  /* 0x00000013e8ff7c10 */ /* 0x000fe2000ff7e0ff */
[----:B------:R-:W-:Y:S01]  /*15ec0*/  FMUL R69, R45, UR14 ;  /* 0x0000000e2d457c20 */ /* 0x000fe20008400000 */
[----:B------:R-:W-:Y:S01]  /*15ed0*/  FMUL R136, R46, UR14 ;  /* 0x0000000e2e887c20 */ /* 0x000fe20008400000 */
[----:B------:R0:W2:Y:S01]  /*15ee0*/  LDG.E.U8 R74, desc[UR20][R70.64] ;  /* 0x00000014464a7981 */ /* 0x0000a2000c1e1100 */
[----:B------:R-:W-:Y:S01]  /*15ef0*/  FMNMX3 R2, R2, R72, R73, !PT ;  /* 0x0000004802027276 */ /* 0x000fe20007800049 */
[----:B------:R-:W-:Y:S01]  /*15f00*/  VIADD R72, R240, UR19 ;  /* 0x00000013f0487c36 */ /* 0x000fe20008000000 */
[----:B------:R-:W-:Y:S01]  /*15f10*/  IADD3.X R73, PT, PT, R241, UR6, RZ, P2, !PT ;  /* 0x00000006f1497c10 */ /* 0x000fe200097fe4ff */
[----:B------:R-:W-:Y:S01]  /*15f20*/  FMUL R137, R47, UR14 ;  /* 0x0000000e2f897c20 */ /* 0x000fe20008400000 */
[----:B------:R-:W-:-:S02]  /*15f30*/  FMNMX3 R2, R2, R69, R136, !PT ;  /* 0x0000004502027276 */ /* 0x000fc40007800088 */
[----:B------:R-:W-:Y:S02]  /*15f40*/  IADD3 RZ, P2, PT, R224, UR19, RZ ;  /* 0x00000013e0ff7c10 */ /* 0x000fe4000ff5e0ff */
[----:B------:R-:W2:Y:S01]  /*15f50*/  LDG.E.U8 R73, desc[UR20][R72.64] ;  /* 0x0000001448497981 */ /* 0x000ea2000c1e1100 */
[----:B0-----:R-:W-:Y:S01]  /*15f60*/  VIADD R70, R232, UR19 ;  /* 0x00000013e8467c36 */ /* 0x001fe20008000000 */
[----:B------:R-:W-:Y:S02]  /*15f70*/  IADD3.X R71, PT, PT, R233, UR6, RZ, P3, !PT ;  /* 0x00000006e9477c10 */ /* 0x000fe40009ffe4ff */
[----:B------:R-:W-:Y:S01]  /*15f80*/  IADD3 RZ, P3, PT, R216, UR19, RZ ;  /* 0x00000013d8ff7c10 */ /* 0x000fe2000ff7e0ff */
[----:B------:R-:W-:Y:S01]  /*15f90*/  FMUL R69, R49, UR14 ;  /* 0x0000000e31457c20 */ /* 0x000fe20008400000 */
[----:B------:R-:W-:Y:S01]  /*15fa0*/  FMNMX3 R2, R2, R137, R138, !PT ;  /* 0x0000008902027276 */ /* 0x000fe2000780008a */
[----:B------:R-:W-:Y:S01]  /*15fb0*/  FMUL R138, R50, UR14 ;  /* 0x0000000e328a7c20 */ /* 0x000fe20008400000 */
[----:B------:R0:W2:Y:S01]  /*15fc0*/  LDG.E.U8 R72, desc[UR20][R70.64] ;  /* 0x0000001446487981 */ /* 0x0000a2000c1e1100 */
[----:B------:R-:W-:Y:S01]  /*15fd0*/  VIADD R136, R216, UR19 ;  /* 0x00000013d8887c36 */ /* 0x000fe20008000000 */
[----:B------:R-:W-:-:S02]  /*15fe0*/  IADD3.X R137, PT, PT, R217, UR6, RZ, P3, !PT ;  /* 0x00000006d9897c10 */ /* 0x000fc40009ffe4ff */
[----:B------:R-:W-:Y:S02]  /*15ff0*/  FMNMX3 R69, R2, R69, R138, !PT ;  /* 0x0000004502457276 */ /* 0x000fe4000780008a */
[----:B0-----:R-:W-:Y:S01]  /*16000*/  IADD3.X R71, PT, PT, R225, UR6, RZ, P2, !PT ;  /* 0x00000006e1477c10 */ /* 0x001fe200097fe4ff */
[----:B------:R-:W-:Y:S01]  /*16010*/  VIADD R70, R224, UR19 ;  /* 0x00000013e0467c36 */ /* 0x000fe20008000000 */
[----:B------:R-:W-:Y:S01]  /*16020*/  IADD3 RZ, P2, PT, R208, UR19, RZ ;  /* 0x00000013d0ff7c10 */ /* 0x000fe2000ff5e0ff */
[----:B------:R-:W-:-:S03]  /*16030*/  FMUL R2, R53, UR14 ;  /* 0x0000000e35027c20 */ /* 0x000fc60008400000 */
[----:B------:R-:W2:Y:S01]  /*16040*/  LDG.E.U8 R71, desc[UR20][R70.64] ;  /* 0x0000001446477981 */ /* 0x000ea2000c1e1100 */
[----:B------:R-:W-:Y:S01]  /*16050*/  FMUL R138, R54, UR14 ;  /* 0x0000000e368a7c20 */ /* 0x000fe20008400000 */
[----:B------:R-:W-:Y:S02]  /*16060*/  FMNMX3 R139, R69, R139, R142, !PT ;  /* 0x0000008b458b7276 */ /* 0x000fe4000780008e */
[----:B------:R0:W2:Y:S02]  /*16070*/  LDG.E.U8 R70, desc[UR20][R136.64] ;  /* 0x0000001488467981 */ /* 0x0000a4000c1e1100 */
[----:B------:R-:W-:Y:S01]  /*16080*/  FMNMX3 R2, R139, R2, R138, !PT ;  /* 0x000000028b027276 */ /* 0x000fe2000780008a */
[----:B0-----:R-:W-:Y:S01]  /*16090*/  VIADD R136, R208, UR19 ;  /* 0x00000013d0887c36 */ /* 0x001fe20008000000 */
[----:B------:R-:W-:Y:S02]  /*160a0*/  IADD3.X R137, PT, PT, R209, UR6, RZ, P2, !PT ;  /* 0x00000006d1897c10 */ /* 0x000fe400097fe4ff */
[----:B------:R-:W-:-:S03]  /*160b0*/  IADD3 RZ, P2, PT, R200, UR19, RZ ;  /* 0x00000013c8ff7c10 */ /* 0x000fc6000ff5e0ff */
[----:B------:R0:W2:Y:S02]  /*160c0*/  LDG.E.U8 R69, desc[UR20][R136.64] ;  /* 0x0000001488457981 */ /* 0x0000a4000c1e1100 */
[----:B0-----:R-:W-:Y:S02]  /*160d0*/  IADD3.X R137, PT, PT, R201, UR7, RZ, P2, !PT ;  /* 0x00000007c9897c10 */ /* 0x001fe400097fe4ff */
[----:B------:R-:W-:Y:S01]  /*160e0*/  IADD3 R138, P2, PT, R152, UR19, RZ ;  /* 0x00000013988a7c10 */ /* 0x000fe2000ff5e0ff */
[----:B------:R-:W-:-:S03]  /*160f0*/  VIADD R136, R200, UR19 ;  /* 0x00000013c8887c36 */ /* 0x000fc60008000000 */
[----:B------:R-:W-:Y:S02]  /*16100*/  IADD3.X R139, PT, PT, R153, UR7, RZ, P2, !PT ;  /* 0x00000007998b7c10 */ /* 0x000fe400097fe4ff */
[----:B------:R0:W2:Y:S04]  /*16110*/  LDG.E.U8 R145, desc[UR20][R136.64] ;  /* 0x0000001488917981 */ /* 0x0000a8000c1e1100 */
[----:B------:R-:W2:Y:S01]  /*16120*/  LDL.64 R152, [R1+0x3a8] ;  /* 0x0003a80001987983 */ /* 0x000ea20000100a00 */
[----:B0-----:R-:W-:-:S03]  /*16130*/  FMNMX3 R136, R2, R143, R146, !PT ;  /* 0x0000008f02887276 */ /* 0x001fc60007800092 */
[----:B------:R0:W4:Y:S02]  /*16140*/  LDG.E.U8 R146, desc[UR20][R138.64] ;  /* 0x000000148a927981 */ /* 0x000124000c1e1100 */
[----:B0-----:R-:W-:-:S04]  /*16150*/  IADD3 R138, P2, PT, R158, UR19, RZ ;  /* 0x000000139e8a7c10 */ /* 0x001fc8000ff5e0ff */
[----:B------:R-:W-:Y:S02]  /*16160*/  IADD3.X R139, PT, PT, R159, UR7, RZ, P2, !PT ;  /* 0x000000079f8b7c10 */ /* 0x000fe400097fe4ff */
[----:B------:R-:W4:Y:S01]  /*16170*/  LDL.64 R158, [R1+0x378] ;  /* 0x00037800019e7983 */ /* 0x000f220000100a00 */
[----:B------:R-:W-:Y:S01]  /*16180*/  IADD3 R142, P3, PT, R148, UR19, RZ ;  /* 0x00000013948e7c10 */ /* 0x000fe2000ff7e0ff */
[----:B------:R-:W-:Y:S01]  /*16190*/  FMUL R148, R58, UR14 ;  /* 0x0000000e3a947c20 */ /* 0x000fe20008400000 */
[----:B------:R-:W-:Y:S02]  /*161a0*/  FMUL R137, R59, UR14 ;  /* 0x0000000e3b897c20 */ /* 0x000fe40008400000 */
[----:B------:R-:W-:Y:S01]  /*161b0*/  IADD3.X R143, PT, PT, R149, UR7, RZ, P3, !PT ;  /* 0x00000007958f7c10 */ /* 0x000fe20009ffe4ff */
[----:B------:R-:W-:Y:S01]  /*161c0*/  FMUL R2, R60, UR14 ;  /* 0x0000000e3c027c20 */ /* 0x000fe20008400000 */
[----:B------:R-:W-:Y:S01]  /*161d0*/  FMNMX3 R136, R136, R147, R148, !PT ;  /* 0x0000009388887276 */ /* 0x000fe20007800094 */
[----:B------:R-:W-:-:S02]  /*161e0*/  FMUL R148, R62, UR14 ;  /* 0x0000000e3e947c20 */ /* 0x000fc40008400000 */
[----:B------:R0:W4:Y:S01]  /*161f0*/  LDG.E.U8 R147, desc[UR20][R142.64] ;  /* 0x000000148e937981 */ /* 0x000122000c1e1100 */
[----:B------:R-:W-:Y:S01]  /*16200*/  FMNMX3 R137, R136, R137, R2, !PT ;  /* 0x0000008988897276 */ /* 0x000fe20007800002 */
[----:B------:R-:W-:Y:S01]  /*16210*/  FMUL R2, R63, UR14 ;  /* 0x0000000e3f027c20 */ /* 0x000fe20008400000 */
[----:B------:R-:W-:Y:S01]  /*16220*/  IADD3 R136, P2, PT, R156, UR19, RZ ;  /* 0x000000139c887c10 */ /* 0x000fe2000ff5e0ff */
[----:B0-----:R-:W-:Y:S01]  /*16230*/  FMUL R143, R61, UR14 ;  /* 0x0000000e3d8f7c20 */ /* 0x001fe20008400000 */
[----:B------:R-:W-:-:S04]  /*16240*/  FMUL R142, R64, UR14 ;  /* 0x0000000e408e7c20 */ /* 0x000fc80008400000 */
[----:B------:R-:W-:Y:S02]  /*16250*/  FMNMX3 R143, R137, R143, R148, !PT ;  /* 0x0000008f898f7276 */ /* 0x000fe40007800094 */
[----:B------:R0:W4:Y:S01]  /*16260*/  LDG.E.U8 R148, desc[UR20][R138.64] ;  /* 0x000000148a947981 */ /* 0x000122000c1e1100 */
[----:B------:R-:W-:Y:S02]  /*16270*/  IADD3.X R137, PT, PT, R157, UR7, RZ, P2, !PT ;  /* 0x000000079d897c10 */ /* 0x000fe400097fe4ff */
[----:B------:R-:W-:Y:S01]  /*16280*/  FMNMX3 R2, R143, R2, R142, !PT ;  /* 0x000000028f027276 */ /* 0x000fe2000780008e */
[----:B------:R-:W4:Y:S01]  /*16290*/  LDL.64 R156, [R1+0x360] ;  /* 0x00036000019c7983 */ /* 0x000f220000100a00 */
[----:B------:R-:W-:-:S03]  /*162a0*/  IADD3 R142, P2, PT, R150, UR19, RZ ;  /* 0x00000013968e7c10 */ /* 0x000fc6000ff5e0ff */
[----:B------:R1:W4:Y:S01]  /*162b0*/  LDG.E.U8 R149, desc[UR20][R136.64] ;  /* 0x0000001488957981 */ /* 0x000322000c1e1100 */
[----:B0-----:R-:W-:Y:S01]  /*162c0*/  FMUL R138, R65, UR14 ;  /* 0x0000000e418a7c20 */ /* 0x001fe20008400000 */
[----:B------:R-:W-:Y:S01]  /*162d0*/  FMUL R139, R66, UR14 ;  /* 0x0000000e428b7c20 */ /* 0x000fe20008400000 */
[----:B------:R-:W-:-:S04]  /*162e0*/  IADD3.X R143, PT, PT, R151, UR7, RZ, P2, !PT ;  /* 0x00000007978f7c10 */ /* 0x000fc800097fe4ff */
[----:B------:R-:W-:Y:S01]  /*162f0*/  FMNMX3 R2, R2, R138, R139, !PT ;  /* 0x0000008a02027276 */ /* 0x000fe2000780008b */
[----:B------:R-:W-:Y:S01]  /*16300*/  FMUL R150, R67, UR14 ;  /* 0x0000000e43967c20 */ /* 0x000fe20008400000 */
[----:B---3--:R-:W-:Y:S01]  /*16310*/  IADD3 R138, P2, PT, R154, UR19, RZ ;  /* 0x000000139a8a7c10 */ /* 0x008fe2000ff5e0ff */
[----:B------:R-:W3:Y:S03]  /*16320*/  LDG.E.U8 R142, desc[UR20][R142.64] ;  /* 0x000000148e8e7981 */ /* 0x000ee6000c1e1100 */
[----:B------:R-:W-:Y:S02]  /*16330*/  IADD3.X R139, PT, PT, R155, UR7, RZ, P2, !PT ;  /* 0x000000079b8b7c10 */ /* 0x000fe400097fe4ff */
[----:B------:R-:W3:Y:S01]  /*16340*/  LDL.64 R154, [R1+0x348] ;  /* 0x00034800019a7983 */ /* 0x000ee20000100a00 */
[----:B-1----:R-:W-:-:S04]  /*16350*/  IADD3 R136, P3, PT, R164, UR19, RZ ;  /* 0x00000013a4887c10 */ /* 0x002fc8000ff7e0ff */
[----:B------:R-:W-:Y:S02]  /*16360*/  IADD3.X R137, PT, PT, R165, UR7, RZ, P3, !PT ;  /* 0x00000007a5897c10 */ /* 0x000fe40009ffe4ff */
[----:B------:R-:W-:Y:S01]  /*16370*/  FMNMX3 R2, R2, R150, R0, !PT ;  /* 0x0000009602027276 */ /* 0x000fe20007800000 */
[----:B------:R-:W3:Y:S04]  /*16380*/  LDL.64 R164, [R1+0x2e8] ;  /* 0x0002e80001a47983 */ /* 0x000ee80000100a00 */
[----:B------:R0:W3:Y:S01]  /*16390*/  LDG.E.U8 R143, desc[UR20][R136.64] ;  /* 0x00000014888f7981 */ /* 0x0000e2000c1e1100 */
[----:B------:R-:W-:-:S03]  /*163a0*/  FFMA R151, R4, UR14, -R2 ;  /* 0x0000000e04977c23 */ /* 0x000fc60008000802 */
[----:B------:R2:W3:Y:S01]  /*163b0*/  LDG.E.U8 R150, desc[UR20][R138.64] ;  /* 0x000000148a967981 */ /* 0x0004e2000c1e1100 */
[----:B0-----:R-:W-:-:S04]  /*163c0*/  IADD3 R136, P2, PT, R162, UR19, RZ ;  /* 0x00000013a2887c10 */ /* 0x001fc8000ff5e0ff */
[----:B------:R-:W-:Y:S02]  /*163d0*/  IADD3.X R137, PT, PT, R163, UR7, RZ, P2, !PT ;  /* 0x00000007a3897c10 */ /* 0x000fe400097fe4ff */
[----:B------:R-:W-:Y:S01]  /*163e0*/  IADD3 R4, P2, PT, R160, UR19, RZ ;  /* 0x00000013a0047c10 */ /* 0x000fe2000ff5e0ff */
[----:B------:R-:W3:Y:S01]  /*163f0*/  LDL.64 R162, [R1+0x300] ;  /* 0x0003000001a27983 */ /* 0x000ee20000100a00 */
[----:B------:R-:W-:-:S04]  /*16400*/  FMUL R151, R151, 1.4426950216293334961 ;  /* 0x3fb8aa3b97977820 */ /* 0x000fc80000400000 */
[----:B------:R0:W-:Y:S02]  /*16410*/  MUFU.EX2 R201, R151 ;  /* 0x0000009700c97308 */ /* 0x0001e40000000800 */
[----:B0-----:R4:W3:Y:S01]  /*16420*/  LDG.E.U8 R151, desc[UR20][R136.64] ;  /* 0x0000001488977981 */ /* 0x0018e2000c1e1100 */
[----:B--2---:R-:W-:Y:S01]  /*16430*/  IADD3 R138, P3, PT, R152, UR19, RZ ;  /* 0x00000013988a7c10 */ /* 0x004fe2000ff7e0ff */
[----:B------:R-:W-:Y:S01]  /*16440*/  FFMA R152, R5, UR14, -R2 ;  /* 0x0000000e05987c23 */ /* 0x000fe20008000802 */
[----:B------:R-:W-:Y:S02]  /*16450*/  IADD3.X R5, PT, PT, R161, UR7, RZ, P2, !PT ;  /* 0x00000007a1057c10 */ /* 0x000fe400097fe4ff */
[----:B------:R-:W2:Y:S01]  /*16460*/  LDL.64 R160, [R1+0x1f0] ;  /* 0x0001f00001a07983 */ /* 0x000ea20000100a00 */
[----:B----4-:R-:W-:-:S04]  /*16470*/  IADD3 R136, P2, PT, R158, UR19, RZ ;  /* 0x000000139e887c10 */ /* 0x010fc8000ff5e0ff */
[----:B------:R-:W-:Y:S02]  /*16480*/  IADD3.X R137, PT, PT, R159, UR7, RZ, P2, !PT ;  /* 0x000000079f897c10 */ /* 0x000fe400097fe4ff */
[----:B------:R-:W4:Y:S01]  /*16490*/  LDL.64 R158, [R1+0x1d0] ;  /* 0x0001d000019e7983 */ /* 0x000f220000100a00 */
[----:B------:R-:W-:Y:S01]  /*164a0*/  IADD3.X R139, PT, PT, R153, UR7, RZ, P3, !PT ;  /* 0x00000007998b7c10 */ /* 0x000fe20009ffe4ff */
[--C-:B------:R-:W-:Y:S01]  /*164b0*/  FFMA R6, R6, UR14, -R2.reuse ;  /* 0x0000000e06067c23 */ /* 0x100fe20008000802 */
[----:B------:R-:W-:-:S03]  /*164c0*/  FFMA R153, R7, UR14, -R2 ;  /* 0x0000000e07997c23 */ /* 0x000fc60008000802 */
[----:B------:R-:W4:Y:S01]  /*164d0*/  LDG.E.U8 R138, desc[UR20][R138.64] ;  /* 0x000000148a8a7981 */ /* 0x000f22000c1e1100 */
[----:B------:R-:W-:Y:S01]  /*164e0*/  FMUL R6, R6, 1.4426950216293334961 ;  /* 0x3fb8aa3b06067820 */ /* 0x000fe20000400000 */
[----:B------:R-:W-:Y:S01]  /*164f0*/  FMUL R153, R153, 1.4426950216293334961 ;  /* 0x3fb8aa3b99997820 */ /* 0x000fe20000400000 */
[----:B------:R-:W-:Y:S01]  /*16500*/  FFMA R8, R8, UR14, -R2 ;  /* 0x0000000e08087c23 */ /* 0x000fe20008000802 */
[----:B------:R0:W4:Y:S01]  /*16510*/  LDG.E.U8 R139, desc[UR20][R4.64] ;  /* 0x00000014048b7981 */ /* 0x000122000c1e1100 */
[----:B------:R-:W-:Y:S01]  /*16520*/  MUFU.EX2 R205, R6 ;  /* 0x0000000600cd7308 */ /* 0x000fe20000000800 */
[----:B0-----:R-:W-:-:S04]  /*16530*/  IADD3 R4, P3, PT, R156, UR19, RZ ;  /* 0x000000139c047c10 */ /* 0x001fc8000ff7e0ff */
[----:B------:R-:W-:-:S03]  /*16540*/  IADD3.X R5, PT, PT, R157, UR7, RZ, P3, !PT ;  /* 0x000000079d057c10 */ /* 0x000fc60009ffe4ff */
[----:B------:R0:W-:Y:S01]  /*16550*/  MUFU.EX2 R204, R153 ;  /* 0x0000009900cc7308 */ /* 0x0001e20000000800 */
[----:B------:R-:W-:Y:S01]  /*16560*/  FMUL R152, R152, 1.4426950216293334961 ;  /* 0x3fb8aa3b98987820 */ /* 0x000fe20000400000 */
[----:B------:R-:W-:Y:S01]  /*16570*/  FFMA R9, R9, UR14, -R2 ;  /* 0x0000000e09097c23 */ /* 0x000fe20008000802 */
[----:B------:R-:W4:Y:S04]  /*16580*/  LDL.64 R156, [R1+0x1b0] ;  /* 0x0001b000019c7983 */ /* 0x000f280000100a00 */
[----:B0-----:R0:W4:Y:S01]  /*16590*/  LDG.E.U8 R153, desc[UR20][R4.64] ;  /* 0x0000001404997981 */ /* 0x001122000c1e1100 */
[----:B---3--:R-:W-:-:S04]  /*165a0*/  IADD3 R6, P2, PT, R154, UR19, RZ ;  /* 0x000000139a067c10 */ /* 0x008fc8000ff5e0ff */
[----:B------:R-:W-:Y:S01]  /*165b0*/  IADD3.X R7, PT, PT, R155, UR7, RZ, P2, !PT ;  /* 0x000000079b077c10 */ /* 0x000fe200097fe4ff */
[----:B0-----:R-:W-:Y:S01]  /*165c0*/  FMUL R5, R8, 1.4426950216293334961 ;  /* 0x3fb8aa3b08057820 */ /* 0x001fe20000400000 */
[----:B------:R-:W-:Y:S01]  /*165d0*/  IADD3 R4, P2, PT, R168, UR19, RZ ;  /* 0x00000013a8047c10 */ /* 0x000fe2000ff5e0ff */
[----:B------:R0:W1:Y:S02]  /*165e0*/  MUFU.EX2 R196, R152 ;  /* 0x0000009800c47308 */ /* 0x0000640000000800 */
[----:B------:R-:W3:Y:S06]  /*165f0*/  LDG.E.U8 R154, desc[UR20][R6.64] ;  /* 0x00000014069a7981 */ /* 0x000eec000c1e1100 */
[----:B------:R1:W2:Y:S01]  /*16600*/  MUFU.EX2 R203, R5 ;  /* 0x0000000500cb7308 */ /* 0x0002a20000000800 */
[----:B0-----:R0:W3:Y:S01]  /*16610*/  LDG.E.U8 R152, desc[UR20][R136.64] ;  /* 0x0000001488987981 */ /* 0x0010e2000c1e1100 */
[----:B-1----:R-:W-:Y:S01]  /*16620*/  IADD3.X R5, PT, PT, R169, UR7, RZ, P2, !PT ;  /* 0x00000007a9057c10 */ /* 0x002fe200097fe4ff */
[----:B0-----:R-:W-:-:S04]  /*16630*/  FFMA R137, R10, UR14, -R2 ;  /* 0x0000000e0a897c23 */ /* 0x001fc80008000802 */
[----:B------:R0:W3:Y:S01]  /*16640*/  LDG.E.U8 R10, desc[UR20][R4.64] ;  /* 0x00000014040a7981 */ /* 0x0000e2000c1e1100 */
[----:B------:R-:W-:Y:S02]  /*16650*/  IADD3 R6, P3, PT, R166, UR19, RZ ;  /* 0x00000013a6067c10 */ /* 0x000fe4000ff7e0ff */
[----:B------:R-:W-:Y:S01]  /*16660*/  IADD3 R136, P2, PT, R162, UR19, RZ ;  /* 0x00000013a2887c10 */ /* 0x000fe2000ff5e0ff */
[----:B0-----:R-:W-:Y:S01]  /*16670*/  FMUL R5, R137, 1.4426950216293334961 ;  /* 0x3fb8aa3b89057820 */ /* 0x001fe20000400000 */
[----:B------:R-:W-:-:S03]  /*16680*/  FFMA R4, R11, UR14, -R2 ;  /* 0x0000000e0b047c23 */ /* 0x000fc60008000802 */
[----:B------:R0:W-:Y:S01]  /*16690*/  MUFU.EX2 R197, R5 ;  /* 0x0000000500c57308 */ /* 0x0001e20000000800 */
[----:B------:R-:W-:Y:S01]  /*166a0*/  IADD3.X R7, PT, PT, R167, UR7, RZ, P3, !PT ;  /* 0x00000007a7077c10 */ /* 0x000fe20009ffe4ff */
[----:B------:R-:W-:Y:S01]  /*166b0*/  FMUL R4, R4, 1.4426950216293334961 ;  /* 0x3fb8aa3b04047820 */ /* 0x000fe20000400000 */
[----:B------:R-:W-:Y:S01]  /*166c0*/  IADD3.X R137, PT, PT, R163, UR7, RZ, P2, !PT ;  /* 0x00000007a3897c10 */ /* 0x000fe200097fe4ff */
[----:B------:R-:W3:Y:S01]  /*166d0*/  LDL.64 R166, [R1+0x188] ;  /* 0x0001880001a67983 */ /* 0x000ee20000100a00 */
[--C-:B0-----:R-:W-:Y:S01]  /*166e0*/  FFMA R5, R12, UR14, -R2.reuse ;  /* 0x0000000e0c057c23 */ /* 0x101fe20008000802 */
[----:B------:R-:W-:Y:S02]  /*166f0*/  FMUL R9, R9, 1.4426950216293334961 ;  /* 0x3fb8aa3b09097820 */ /* 0x000fe40000400000 */
[----:B------:R-:W-:Y:S01]  /*16700*/  MUFU.EX2 R195, R4 ;  /* 0x0000000400c37308 */ /* 0x000fe20000000800 */
[----:B------:R-:W-:Y:S01]  /*16710*/  IADD3 R8, P4, PT, R164, UR19, RZ ;  /* 0x00000013a4087c10 */ /* 0x000fe2000ff9e0ff */
[----:B------:R-:W-:Y:S01]  /*16720*/  FMUL R5, R5, 1.4426950216293334961 ;  /* 0x3fb8aa3b05057820 */ /* 0x000fe20000400000 */
[----:B------:R-:W3:Y:S04]  /*16730*/  LDL.64 R162, [R1+0x148] ;  /* 0x0001480001a27983 */ /* 0x000ee80000100a00 */
[----:B------:R0:W3:Y:S01]  /*16740*/  LDG.E.U8 R11, desc[UR20][R6.64] ;  /* 0x00000014060b7981 */ /* 0x0000e2000c1e1100 */
[----:B------:R-:W-:Y:S01]  /*16750*/  MUFU.EX2 R200, R5 ;  /* 0x0000000500c87308 */ /* 0x000fe20000000800 */
[----:B------:R-:W-:-:S02]  /*16760*/  FFMA R14, R14, UR14, -R2 ;  /* 0x0000000e0e0e7c23 */ /* 0x000fc40008000802 */
[----:B------:R1:W3:Y:S05]  /*16770*/  LDG.E.U8 R136, desc[UR20][R136.64] ;  /* 0x0000001488887981 */ /* 0x0002ea000c1e1100 */
[----:B------:R0:W1:Y:S02]  /*16780*/  MUFU.EX2 R202, R9 ;  /* 0x0000000900ca7308 */ /* 0x0000640000000800 */
[----:B0-----:R-:W-:Y:S02]  /*16790*/  IADD3.X R9, PT, PT, R165, UR7, RZ, P4, !PT ;  /* 0x00000007a5097c10 */ /* 0x001fe4000a7fe4ff */
[----:B------:R-:W3:Y:S01]  /*167a0*/  LDL.64 R164, [R1+0x168] ;  /* 0x0001680001a47983 */ /* 0x000ee20000100a00 */
[C---:B--2---:R-:W-:Y:S01]  /*167b0*/  IADD3 RZ, P2, PT, R160.reuse, UR19, RZ ;  /* 0x00000013a0ff7c10 */ /* 0x044fe2000ff5e0ff */
[----:B------:R-:W-:Y:S01]  /*167c0*/  VIADD R4, R160, UR19 ;  /* 0x00000013a0047c36 */ /* 0x000fe20008000000 */
[C---:B----4-:R-:W-:Y:S01]  /*167d0*/  IADD3 RZ, P3, PT, R158.reuse, UR19, RZ ;  /* 0x000000139eff7c10 */ /* 0x050fe2000ff7e0ff */
[----:B------:R-:W-:Y:S01]  /*167e0*/  VIADD R6, R158, UR19 ;  /* 0x000000139e067c36 */ /* 0x000fe20008000000 */
[----:B------:R-:W-:Y:S01]  /*167f0*/  IADD3.X R5, PT, PT, R161, UR6, RZ, P2, !PT ;  /* 0x00000006a1057c10 */ /* 0x000fe200097fe4ff */
[----:B------:R-:W-:Y:S01]  /*16800*/  FFMA R12, R13, UR14, -R2 ;  /* 0x0000000e0d0c7c23 */ /* 0x000fe20008000802 */
[----:B------:R-:W2:Y:S01]  /*16810*/  LDL.64 R160, [R1+0x128] ;  /* 0x0001280001a07983 */ /* 0x000ea20000100a00 */
[----:B------:R-:W-:-:S03]  /*16820*/  IADD3.X R7, PT, PT, R159, UR6, RZ, P3, !PT ;  /* 0x000000069f077c10 */ /* 0x000fc60009ffe4ff */
[----:B------:R-:W4:Y:S01]  /*16830*/  LDL.64 R158, [R1+0x108] ;  /* 0x00010800019e7983 */ /* 0x000f220000100a00 */
[----:B------:R-:W-:Y:S01]  /*16840*/  FMUL R12, R12, 1.4426950216293334961 ;  /* 0x3fb8aa3b0c0c7820 */ /* 0x000fe20000400000 */
[--C-:B-1----:R-:W-:Y:S02]  /*16850*/  FFMA R137, R17, UR14, -R2.reuse ;  /* 0x0000000e11897c23 */ /* 0x102fe40008000802 */
[----:B------:R-:W4:Y:S01]  /*16860*/  LDG.E.U8 R155, desc[UR20][R8.64] ;  /* 0x00000014089b7981 */ /* 0x000f22000c1e1100 */
[----:B------:R0:W1:Y:S03]  /*16870*/  MUFU.EX2 R198, R12 ;  /* 0x0000000c00c67308 */ /* 0x0000660000000800 */
[----:B------:R-:W4:Y:S04]  /*16880*/  LDG.E.U8 R13, desc[UR20][R6.64] ;  /* 0x00000014060d7981 */ /* 0x000f28000c1e1100 */
[----:B0-----:R0:W4:Y:S02]  /*16890*/  LDG.E.U8 R12, desc[UR20][R4.64] ;  /* 0x00000014040c7981 */ /* 0x001124000c1e1100 */
[----:B0-----:R-:W-:Y:S01]  /*168a0*/  FFMA R5, R15, UR14, -R2 ;  /* 0x0000000e0f057c23 */ /* 0x001fe20008000802 */
[----:B------:R-:W-:Y:S01]  /*168b0*/  FMUL R4, R14, 1.4426950216293334961 ;  /* 0x3fb8aa3b0e047820 */ /* 0x000fe20000400000 */
[----:B------:R-:W-:-:S02]  /*168c0*/  IADD3 RZ, P4, PT, R156, UR19, RZ ;  /* 0x000000139cff7c10 */ /* 0x000fc4000ff9e0ff */
[----:B------:R-:W-:Y:S01]  /*168d0*/  FMUL R5, R5, 1.4426950216293334961 ;  /* 0x3fb8aa3b05057820 */ /* 0x000fe20000400000 */
[----:B------:R-:W-:Y:S02]  /*168e0*/  VIADD R8, R156, UR19 ;  /* 0x000000139c087c36 */ /* 0x000fe40008000000 */
[----:B------:R-:W-:Y:S01]  /*168f0*/  FFMA R156, R16, UR14, -R2 ;  /* 0x0000000e109c7c23 */ /* 0x000fe20008000802 */
[----:B------:R-:W0:Y:S01]  /*16900*/  MUFU.EX2 R15, R4 ;  /* 0x00000004000f7308 */ /* 0x000e220000000800 */
[----:B------:R-:W-:Y:S01]  /*16910*/  IADD3.X R9, PT, PT, R157, UR6, RZ, P4, !PT ;  /* 0x000000069d097c10 */ /* 0x000fe2000a7fe4ff */
[----:B------:R-:W-:-:S06]  /*16920*/  FMUL R137, R137, 1.4426950216293334961 ;  /* 0x3fb8aa3b89897820 */ /* 0x000fcc0000400000 */
[----:B------:R-:W0:Y:S01]  /*16930*/  MUFU.EX2 R16, R5 ;  /* 0x0000000500107308 */ /* 0x000e220000000800 */
[----:B------:R0:W4:Y:S01]  /*16940*/  LDG.E.U8 R14, desc[UR20][R8.64] ;  /* 0x00000014080e7981 */ /* 0x000122000c1e1100 */
[----:B------:R-:W-:-:S06]  /*16950*/  FMUL R156, R156, 1.4426950216293334961 ;  /* 0x3fb8aa3b9c9c7820 */ /* 0x000fcc0000400000 */
[----:B------:R0:W-:Y:S02]  /*16960*/  MUFU.EX2 R194, R137 ;  /* 0x0000008900c27308 */ /* 0x0001e40000000800 */
[----:B0-----:R-:W-:-:S06]  /*16970*/  FFMA R137, R20, UR14, -R2 ;  /* 0x0000000e14897c23 */ /* 0x001fcc0008000802 */
[----:B------:R-:W0:Y:S01]  /*16980*/  MUFU.EX2 R252, R156 ;  /* 0x0000009c00fc7308 */ /* 0x000e220000000800 */
[----:B------:R-:W-:-:S07]  /*16990*/  FMUL R137, R137, 1.4426950216293334961 ;  /* 0x3fb8aa3b89897820 */ /* 0x000fce0000400000 */
[----:B------:R0:W-:Y:S01]  /*169a0*/  MUFU.EX2 R192, R137 ;  /* 0x0000008900c07308 */ /* 0x0001e20000000800 */
[C---:B---3--:R-:W-:Y:S01]  /*169b0*/  IADD3 RZ, P2, PT, R166.reuse, UR19, RZ ;  /* 0x00000013a6ff7c10 */ /* 0x048fe2000ff5e0ff */
[----:B------:R-:W-:-:S03]  /*169c0*/  VIADD R4, R166, UR19 ;  /* 0x00000013a6047c36 */ /* 0x000fc60008000000 */
[----:B------:R-:W-:-:S05]  /*169d0*/  IADD3.X R5, PT, PT, R167, UR6, RZ, P2, !PT ;  /* 0x00000006a7057c10 */ /* 0x000fca00097fe4ff */
[----:B------:R-:W3:Y:S01]  /*169e0*/  LDG.E.U8 R17, desc[UR20][R4.64] ;  /* 0x0000001404117981 */ /* 0x000ee2000c1e1100 */
[C---:B------:R-:W-:Y:S01]  /*169f0*/  IADD3 RZ, P4, PT, R162.reuse, UR19, RZ ;  /* 0x00000013a2ff7c10 */ /* 0x040fe2000ff9e0ff */
[----:B------:R-:W-:-:S03]  /*16a00*/  VIADD R8, R162, UR19 ;  /* 0x00000013a2087c36 */ /* 0x000fc60008000000 */
[----:B------:R-:W-:Y:S02]  /*16a10*/  IADD3.X R9, PT, PT, R163, UR6, RZ, P4, !PT ;  /* 0x00000006a3097c10 */ /* 0x000fe4000a7fe4ff */
[----:B------:R-:W-:Y:S01]  /*16a20*/  IADD3 RZ, P4, PT, R246, UR19, RZ ;  /* 0x00000013f6ff7c10 */ /* 0x000fe2000ff9e0ff */
[----:B------:R-:W3:Y:S04]  /*16a30*/  LDL.64 R162, [R1+0x460] ;  /* 0x0004600001a27983 */ /* 0x000ee80000100a00 */
[----:B------:R1:W3:Y:S01]  /*16a40*/  LDG.E.U8 R157, desc[UR20][R8.64] ;  /* 0x00000014089d7981 */ /* 0x0002e2000c1e1100 */
[----:B0-----:R-:W-:Y:S01]  /*16a50*/  FFMA R137, R23, UR14, -R2 ;  /* 0x0000000e17897c23 */ /* 0x001fe20008000802 */
[C---:B------:R-:W-:Y:S01]  /*16a60*/  IADD3 RZ, P3, PT, R164.reuse, UR19, RZ ;  /* 0x00000013a4ff7c10 */ /* 0x040fe2000ff7e0ff */
[----:B------:R-:W-:-:S03]  /*16a70*/  VIADD R6, R164, UR19 ;  /* 0x00000013a4067c36 */ /* 0x000fc60008000000 */
[----:B------:R-:W-:Y:S01]  /*16a80*/  IADD3.X R7, PT, PT, R165, UR6, RZ, P3, !PT ;  /* 0x00000006a5077c10 */ /* 0x000fe20009ffe4ff */
[----:B-1----:R-:W-:Y:S01]  /*16a90*/  VIADD R8, R246, UR19 ;  /* 0x00000013f6087c36 */ /* 0x002fe20008000000 */
[----:B------:R-:W-:Y:S02]  /*16aa0*/  IADD3.X R9, PT, PT, R247, UR6, RZ, P4, !PT ;  /* 0x00000006f7097c10 */ /* 0x000fe4000a7fe4ff */
[----:B------:R-:W-:Y:S01]  /*16ab0*/  IADD3 RZ, P4, PT, R222, UR19, RZ ;  /* 0x00000013deff7c10 */ /* 0x000fe2000ff9e0ff */
[----:B------:R0:W3:Y:S04]  /*16ac0*/  LDG.E.U8 R156, desc[UR20][R6.64] ;  /* 0x00000014069c7981 */ /* 0x0000e8000c1e1100 */
        /* <DEDUP_REMOVED lines=11> */
[----:B------:R1:W-:Y:S04]  /*16b80*/  STL [R1+0x92c], R207 ;  /* 0x00092ccf01007387 */ /* 0x0003e80000100800 */
[----:B------:R-:W3:Y:S01]  /*16b90*/  LDL.64 R180, [R1+0x420] ;  /* 0x0004200001b47983 */ /* 0x000ee20000100a00 */
[C---:B--2---:R-:W-:Y:S01]  /*16ba0*/  IADD3 RZ, P2, PT, R160.reuse, UR19, RZ ;  /* 0x00000013a0ff7c10 */ /* 0x044fe2000ff5e0ff */
[----:B------:R-:W-:-:S02]  /*16bb0*/  VIADD R4, R160, UR19 ;  /* 0x00000013a0047c36 */ /* 0x000fc40008000000 */
[----:B------:R-:W-:Y:S01]  /*16bc0*/  FMUL R137, R137, 1.4426950216293334961 ;  /* 0x3fb8aa3b89897820 */ /* 0x000fe20000400000 */
[----:B------:R-:W2:Y:S01]  /*16bd0*/  LDG.E.U8 R160, desc[UR20][R8.64] ;  /* 0x0000001408a07981 */ /* 0x000ea2000c1e1100 */
[----:B------:R-:W-:Y:S02]  /*16be0*/  IADD3.X R5, PT, PT, R161, UR6, RZ, P2, !PT ;  /* 0x00000006a1057c10 */ /* 0x000fe400097fe4ff */
[----:B------:R-:W-:Y:S02]  /*16bf0*/  IADD3 RZ, P2, PT, R238, UR19, RZ ;  /* 0x00000013eeff7c10 */ /* 0x000fe4000ff5e0ff */
[C---:B----4-:R-:W-:Y:S01]  /*16c00*/  IADD3 RZ, P3, PT, R158.reuse, UR19, RZ ;  /* 0x000000139eff7c10 */ /* 0x050fe2000ff7e0ff */
[----:B------:R4:W2:Y:S01]  /*16c10*/  LDG.E.U8 R20, desc[UR20][R4.64] ;  /* 0x0000001404147981 */ /* 0x0008a2000c1e1100 */
[----:B0-----:R-:W-:Y:S02]  /*16c20*/  VIADD R6, R158, UR19 ;  /* 0x000000139e067c36 */ /* 0x001fe40008000000 */
[----:B------:R-:W-:Y:S01]  /*16c30*/  IADD3.X R7, PT, PT, R159, UR6, RZ, P3, !PT ;  /* 0x000000069f077c10 */ /* 0x000fe20009ffe4ff */
[----:B------:R-:W2:Y:S04]  /*16c40*/  LDL.64 R182, [R1+0x400] ;  /* 0x0004000001b67983 */ /* 0x000ea80000100a00 */
[----:B------:R-:W2:Y:S01]  /*16c50*/  LDL.64 R190, [R1+0x3d8] ;  /* 0x0003d80001be7983 */ /* 0x000ea20000100a00 */
[----:B----4-:R-:W-:Y:S01]  /*16c60*/  VIADD R4, R238, UR19 ;  /* 0x00000013ee047c36 */ /* 0x010fe20008000000 */
[----:B------:R-:W-:Y:S01]  /*16c70*/  IADD3.X R5, PT, PT, R239, UR6, RZ, P2, !PT ;  /* 0x00000006ef057c10 */ /* 0x000fe200097fe4ff */
[----:B------:R-:W-:Y:S01]  /*16c80*/  VIADD R8, R222, UR19 ;  /* 0x00000013de087c36 */ /* 0x000fe20008000000 */
[----:B------:R-:W-:Y:S01]  /*16c90*/  IADD3 RZ, P3, PT, R230, UR19, RZ ;  /* 0x00000013e6ff7c10 */ /* 0x000fe2000ff7e0ff */
[----:B------:R0:W4:Y:S01]  /*16ca0*/  LDG.E.U8 R159, desc[UR20][R6.64] ;  /* 0x00000014069f7981 */ /* 0x000122000c1e1100 */
[----:B------:R-:W-:-:S03]  /*16cb0*/  IADD3.X R9, PT, PT, R223, UR6, RZ, P4, !PT ;  /* 0x00000006df097c10 */ /* 0x000fc6000a7fe4ff */
[----:B------:R1:W2:Y:S04]  /*16cc0*/  LDG.E.U8 R23, desc[UR20][R4.64] ;  /* 0x0000001404177981 */ /* 0x0002a8000c1e1100 */
[----:B------:R1:W2:Y:S01]  /*16cd0*/  LDG.E.U8 R166, desc[UR20][R8.64] ;  /* 0x0000001408a67981 */ /* 0x0002a2000c1e1100 */
[----:B0-----:R-:W-:-:S03]  /*16ce0*/  IADD3.X R7, PT, PT, R231, UR6, RZ, P3, !PT ;  /* 0x00000006e7077c10 */ /* 0x001fc60009ffe4ff */
[----:B------:R-:W2:Y:S01]  /*16cf0*/  LDL.64 R184, [R1+0x2d8] ;  /* 0x0002d80001b87983 */ /* 0x000ea20000100a00 */
[----:B-1----:R-:W-:Y:S01]  /*16d00*/  FFMA R5, R24, UR14, -R2 ;  /* 0x0000000e18057c23 */ /* 0x002fe20008000802 */
[----:B------:R-:W-:-:S03]  /*16d10*/  IADD3 RZ, P3, PT, R206, UR19, RZ ;  /* 0x00000013ceff7c10 */ /* 0x000fc6000ff7e0ff */
[----:B------:R-:W-:Y:S01]  /*16d20*/  FMUL R5, R5, 1.4426950216293334961 ;  /* 0x3fb8aa3b05057820 */ /* 0x000fe20000400000 */
[----:B------:R-:W-:Y:S01]  /*16d30*/  FFMA R8, R25, UR14, -R2 ;  /* 0x0000000e19087c23 */ /* 0x000fe20008000802 */
[----:B------:R-:W-:Y:S02]  /*16d40*/  VIADD R4, R206, UR19 ;  /* 0x00000013ce047c36 */ /* 0x000fe40008000000 */
[----:B------:R0:W-:Y:S02]  /*16d50*/  MUFU.EX2 R25, R5 ;  /* 0x0000000500197308 */ /* 0x0001e40000000800 */
[----:B0-----:R-:W-:Y:S01]  /*16d60*/  IADD3.X R5, PT, PT, R207, UR6, RZ, P3, !PT ;  /* 0x00000006cf057c10 */ /* 0x001fe20009ffe4ff */
[----:B------:R-:W-:Y:S01]  /*16d70*/  VIADD R6, R230, UR19 ;  /* 0x00000013e6067c36 */ /* 0x000fe20008000000 */
[----:B------:R-:W-:-:S04]  /*16d80*/  IADD3 RZ, P2, PT, R214, UR19, RZ ;  /* 0x00000013d6ff7c10 */ /* 0x000fc8000ff5e0ff */
[----:B------:R0:W-:Y:S01]  /*16d90*/  MUFU.EX2 R24, R137 ;  /* 0x0000008900187308 */ /* 0x0001e20000000800 */
[----:B------:R-:W-:Y:S01]  /*16da0*/  FFMA R9, R27, UR14, -R2 ;  /* 0x0000000e1b097c23 */ /* 0x000fe20008000802 */
[----:B------:R1:W2:Y:S04]  /*16db0*/  LDG.E.U8 R172, desc[UR20][R4.64] ;  /* 0x0000001404ac7981 */ /* 0x0002a8000c1e1100 */
[----:B------:R0:W2:Y:S04]  /*16dc0*/  LDG.E.U8 R164, desc[UR20][R6.64] ;  /* 0x0000001406a47981 */ /* 0x0000a8000c1e1100 */
[----:B------:R-:W2:Y:S01]  /*16dd0*/  LDL.64 R206, [R1+0x2d0] ;  /* 0x0002d00001ce7983 */ /* 0x000ea20000100a00 */
[----:B-1----:R-:W-:-:S04]  /*16de0*/  IADD3 R4, P3, PT, R170, UR19, RZ ;  /* 0x00000013aa047c10 */ /* 0x002fc8000ff7e0ff */
[----:B------:R-:W-:Y:S02]  /*16df0*/  IADD3.X R5, PT, PT, R171, UR7, RZ, P3, !PT ;  /* 0x00000007ab057c10 */ /* 0x000fe40009ffe4ff */
[----:B------:R-:W2:Y:S01]  /*16e00*/  LDL.64 R170, [R1+0x2e0] ;  /* 0x0002e00001aa7983 */ /* 0x000ea20000100a00 */
[----:B0-----:R-:W-:Y:S01]  /*16e10*/  VIADD R6, R214, UR19 ;  /* 0x00000013d6067c36 */ /* 0x001fe20008000000 */
[----:B------:R-:W-:Y:S01]  /*16e20*/  IADD3.X R7, PT, PT, R215, UR6, RZ, P2, !PT ;  /* 0x00000006d7077c10 */ /* 0x000fe200097fe4ff */
[----:B------:R-:W-:-:S04]  /*16e30*/  FFMA R137, R26, UR14, -R2 ;  /* 0x0000000e1a897c23 */ /* 0x000fc80008000802 */
[----:B------:R0:W4:Y:S02]  /*16e40*/  LDG.E.U8 R169, desc[UR20][R6.64] ;  /* 0x0000001406a97981 */ /* 0x000124000c1e1100 */
[----:B0-----:R-:W-:Y:S01]  /*16e50*/  FMUL R7, R8, 1.4426950216293334961 ;  /* 0x3fb8aa3b08077820 */ /* 0x001fe20000400000 */
[----:B------:R-:W-:-:S03]  /*16e60*/  IADD3 R6, P2, PT, R174, UR19, RZ ;  /* 0x00000013ae067c10 */ /* 0x000fc6000ff5e0ff */
[----:B------:R0:W-:Y:S01]  /*16e70*/  MUFU.EX2 R26, R7 ;  /* 0x00000007001a7308 */ /* 0x0001e20000000800 */
[----:B------:R-:W-:Y:S01]  /*16e80*/  FMUL R137, R137, 1.4426950216293334961 ;  /* 0x3fb8aa3b89897820 */ /* 0x000fe20000400000 */
[----:B0-----:R-:W-:Y:S02]  /*16e90*/  IADD3.X R7, PT, PT, R175, UR7, RZ, P2, !PT ;  /* 0x00000007af077c10 */ /* 0x001fe400097fe4ff */
[----:B------:R-:W-:Y:S02]  /*16ea0*/  IADD3 R8, P2, PT, R176, UR19, RZ ;  /* 0x00000013b0087c10 */ /* 0x000fe4000ff5e0ff */
[----:B------:R-:W4:Y:S04]  /*16eb0*/  LDG.E.U8 R176, desc[UR20][R4.64] ;  /* 0x0000001404b07981 */ /* 0x000f28000c1e1100 */
[----:B------:R0:W4:Y:S01]  /*16ec0*/  LDG.E.U8 R174, desc[UR20][R6.64] ;  /* 0x0000001406ae7981 */ /* 0x000122000c1e1100 */
[----:B------:R1:W-:Y:S01]  /*16ed0*/  MUFU.EX2 R27, R137 ;  /* 0x00000089001b7308 */ /* 0x0003e20000000800 */
[----:B0-----:R-:W-:Y:S01]  /*16ee0*/  FMUL R7, R9, 1.4426950216293334961 ;  /* 0x3fb8aa3b09077820 */ /* 0x001fe20000400000 */
[----:B------:R-:W-:-:S02]  /*16ef0*/  IADD3.X R9, PT, PT, R177, UR7, RZ, P2, !PT ;  /* 0x00000007b1097c10 */ /* 0x000fc400097fe4ff */
[----:B---3--:R-:W-:Y:S02]  /*16f00*/  IADD3 R4, P2, PT, R162, UR19, RZ ;  /* 0x00000013a2047c10 */ /* 0x008fe4000ff5e0ff */
[----:B------:R-:W-:Y:S01]  /*16f10*/  IADD3 R6, P3, PT, R178, UR19, RZ ;  /* 0x00000013b2067c10 */ /* 0x000fe2000ff7e0ff */
[----:B-1----:R-:W-:Y:S01]  /*16f20*/  FFMA R137, R28, UR14, -R2 ;  /* 0x0000000e1c897c23 */ /* 0x002fe20008000802 */
[----:B------:R-:W-:Y:S01]  /*16f30*/  IADD3.X R5, PT, PT, R163, UR7, RZ, P2, !PT ;  /* 0x00000007a3057c10 */ /* 0x000fe200097fe4ff */
[----:B------:R0:W-:Y:S01]  /*16f40*/  MUFU.EX2 R28, R7 ;  /* 0x00000007001c7308 */ /* 0x0001e20000000800 */
[----:B------:R-:W3:Y:S04]  /*16f50*/  LDL.64 R162, [R1+0x3d0] ;  /* 0x0003d00001a27983 */ /* 0x000ee80000100a00 */
[----:B------:R-:W3:Y:S01]  /*16f60*/  LDG.E.U8 R186, desc[UR20][R4.64] ;  /* 0x0000001404ba7981 */ /* 0x000ee2000c1e1100 */
[----:B0-----:R-:W-:-:S03]  /*16f70*/  IADD3.X R7, PT, PT, R179, UR7, RZ, P3, !PT ;  /* 0x00000007b3077c10 */ /* 0x001fc60009ffe4ff */
[----:B------:R-:W4:Y:S04]  /*16f80*/  LDG.E.U8 R177, desc[UR20][R8.64] ;  /* 0x0000001408b17981 */ /* 0x000f28000c1e1100 */
[----:B------:R0:W4:Y:S02]  /*16f90*/  LDG.E.U8 R178, desc[UR20][R6.64] ;  /* 0x0000001406b27981 */ /* 0x000124000c1e1100 */
[----:B0-----:R-:W-:-:S04]  /*16fa0*/  IADD3 R6, P2, PT, R188, UR19, RZ ;  /* 0x00000013bc067c10 */ /* 0x001fc8000ff5e0ff */
[----:B------:R-:W-:Y:S01]  /*16fb0*/  IADD3.X R7, PT, PT, R189, UR7, RZ, P2, !PT ;  /* 0x00000007bd077c10 */ /* 0x000fe200097fe4ff */
[----:B------:R-:W-:-:S04]  /*16fc0*/  FFMA R9, R31, UR14, -R2 ;  /* 0x0000000e1f097c23 */ /* 0x000fc80008000802 */
[----:B------:R2:W4:Y:S01]  /*16fd0*/  LDG.E.U8 R31, desc[UR20][R6.64] ;  /* 0x00000014061f7981 */ /* 0x000522000c1e1100 */
[----:B------:R-:W-:-:S04]  /*16fe0*/  IADD3 R4, P3, PT, R180, UR19, RZ ;  /* 0x00000013b4047c10 */ /* 0x000fc8000ff7e0ff */
[----:B------:R-:W-:Y:S02]  /*16ff0*/  IADD3.X R5, PT, PT, R181, UR7, RZ, P3, !PT ;  /* 0x00000007b5057c10 */ /* 0x000fe40009ffe4ff */
[----:B--2---:R-:W-:-:S04]  /*17000*/  IADD3 R6, P3, PT, R170, UR19, RZ ;  /* 0x00000013aa067c10 */ /* 0x004fc8000ff7e0ff */
[----:B------:R-:W-:Y:S02]  /*17010*/  IADD3.X R7, PT, PT, R171, UR7, RZ, P3, !PT ;  /* 0x00000007ab077c10 */ /* 0x000fe40009ffe4ff */
[----:B------:R-:W2:Y:S01]  /*17020*/  LDL.64 R170, [R1+0x2c8] ;  /* 0x0002c80001aa7983 */ /* 0x000ea20000100a00 */
[----:B------:R-:W-:Y:S01]  /*17030*/  FFMA R8, R29, UR14, -R2 ;  /* 0x0000000e1d087c23 */ /* 0x000fe20008000802 */
[----:B------:R-:W-:-:S03]  /*17040*/  FMUL R137, R137, 1.4426950216293334961 ;  /* 0x3fb8aa3b89897820 */ /* 0x000fc60000400000 */
[----:B------:R-:W-:Y:S01]  /*17050*/  FMUL R8, R8, 1.4426950216293334961 ;  /* 0x3fb8aa3b08087820 */ /* 0x000fe20000400000 */
[----:B------:R-:W-:Y:S01]  /*17060*/  FFMA R179, R30, UR14, -R2 ;  /* 0x0000000e1eb37c23 */ /* 0x000fe20008000802 */
[----:B------:R0:W-:Y:S01]  /*17070*/  MUFU.EX2 R29, R137 ;  /* 0x00000089001d7308 */ /* 0x0001e20000000800 */
[----:B------:R-:W-:-:S07]  /*17080*/  FMUL R180, R9, 1.4426950216293334961 ;  /* 0x3fb8aa3b09b47820 */ /* 0x000fce0000400000 */
[----:B------:R1:W-:Y:S01]  /*17090*/  MUFU.EX2 R30, R8 ;  /* 0x00000008001e7308 */ /* 0x0003e20000000800 */
[----:B0-----:R-:W-:Y:S02]  /*170a0*/  FFMA R137, R32, UR14, -R2 ;  /* 0x0000000e20897c23 */ /* 0x001fe40008000802 */
[----:B------:R0:W4:Y:S01]  /*170b0*/  LDG.E.U8 R32, desc[UR20][R4.64] ;  /* 0x0000001404207981 */ /* 0x000122000c1e1100 */
[----:B-1----:R-:W-:-:S04]  /*170c0*/  IADD3 R8, P2, PT, R182, UR19, RZ ;  /* 0x00000013b6087c10 */ /* 0x002fc8000ff5e0ff */
[----:B------:R-:W-:Y:S01]  /*170d0*/  IADD3.X R9, PT, PT, R183, UR7, RZ, P2, !PT ;  /* 0x00000007b7097c10 */ /* 0x000fe200097fe4ff */
[----:B0-----:R-:W-:Y:S01]  /*170e0*/  FMUL R5, R137, 1.4426950216293334961 ;  /* 0x3fb8aa3b89057820 */ /* 0x001fe20000400000 */
[----:B------:R-:W-:Y:S01]  /*170f0*/  IADD3 R4, P2, PT, R190, UR19, RZ ;  /* 0x00000013be047c10 */ /* 0x000fe2000ff5e0ff */
[----:B------:R-:W4:Y:S02]  /*17100*/  LDL.64 R182, [R1+0x3c8] ;  /* 0x0003c80001b67983 */ /* 0x000f240000100a00 */
[----:B------:R0:W-:Y:S02]  /*17110*/  MUFU.EX2 R193, R5 ;  /* 0x0000000500c17308 */ /* 0x0001e40000000800 */
[----:B------:R1:W4:Y:S01]  /*17120*/  LDG.E.U8 R188, desc[UR20][R8.64] ;  /* 0x0000001408bc7981 */ /* 0x000322000c1e1100 */
[----:B0-----:R-:W-:Y:S01]  /*17130*/  IADD3.X R5, PT, PT, R191, UR7, RZ, P2, !PT ;  /* 0x00000007bf057c10 */ /* 0x001fe200097fe4ff */
[--C-:B-1----:R-:W-:Y:S01]  /*17140*/  FFMA R8, R33, UR14, -R2.reuse ;  /* 0x0000000e21087c23 */ /* 0x102fe20008000802 */
[----:B------:R-:W-:Y:S01]  /*17150*/  FFMA R9, R34, UR14, -R2 ;  /* 0x0000000e22097c23 */ /* 0x000fe20008000802 */
[----:B------:R0:W4:Y:S04]  /*17160*/  LDG.E.U8 R33, desc[UR20][R6.64] ;  /* 0x0000001406217981 */ /* 0x000128000c1e1100 */
[----:B------:R1:W4:Y:S01]  /*17170*/  LDG.E.U8 R34, desc[UR20][R4.64] ;  /* 0x0000001404227981 */ /* 0x000322000c1e1100 */
[----:B------:R-:W-:Y:S01]  /*17180*/  FMUL R187, R9, 1.4426950216293334961 ;  /* 0x3fb8aa3b09bb7820 */ /* 0x000fe20000400000 */
[----:B0-----:R-:W-:Y:S01]  /*17190*/  FMUL R7, R8, 1.4426950216293334961 ;  /* 0x3fb8aa3b08077820 */ /* 0x001fe20000400000 */
[----:B------:R-:W-:-:S02]  /*171a0*/  IADD3 R6, P3, PT, R184, UR19, RZ ;  /* 0x00000013b8067c10 */ /* 0x000fc4000ff7e0ff */
[----:B---3--:R-:W-:Y:S01]  /*171b0*/  IADD3 R8, P2, PT, R162, UR19, RZ ;  /* 0x00000013a2087c10 */ /* 0x008fe2000ff5e0ff */
[----:B-1----:R-:W-:Y:S01]  /*171c0*/  FADD R4, R201, R196 ;  /* 0x000000c4c9047221 */ /* 0x002fe20000000000 */
[----:B------:R0:W-:Y:S02]  /*171d0*/  MUFU.EX2 R191, R7 ;  /* 0x0000000700bf7308 */ /* 0x0001e40000000800 */
[----:B------:R-:W-:Y:S01]  /*171e0*/  IADD3.X R9, PT, PT, R163, UR7, RZ, P2, !PT ;  /* 0x00000007a3097c10 */ /* 0x000fe200097fe4ff */
[----:B------:R-:W-:Y:S01]  /*171f0*/  FADD R4, R205, R4 ;  /* 0x00000004cd047221 */ /* 0x000fe20000000000 */
[--C-:B------:R-:W-:Y:S01]  /*17200*/  FFMA R181, R35, UR14, -R2.reuse ;  /* 0x0000000e23b57c23 */ /* 0x100fe20008000802 */
[----:B------:R-:W-:Y:S01]  /*17210*/  FFMA R137, R37, UR14, -R2 ;  /* 0x0000000e25897c23 */ /* 0x000fe20008000802 */
[----:B------:R-:W3:Y:S01]  /*17220*/  LDL.64 R162, [R1+0x2c0] ;  /* 0x0002c00001a27983 */ /* 0x000ee20000100a00 */
[----:B0-----:R-:W-:-:S03]  /*17230*/  IADD3.X R7, PT, PT, R185, UR7, RZ, P3, !PT ;  /* 0x00000007b9077c10 */ /* 0x001fc60009ffe4ff */
[----:B------:R0:W3:Y:S04]  /*17240*/  LDG.E.U8 R189, desc[UR20][R8.64] ;  /* 0x0000001408bd7981 */ /* 0x0000e8000c1e1100 */
[----:B------:R-:W3:Y:S04]  /*17250*/  LDL.64 R184, [R1+0x3c0] ;  /* 0x0003c00001b87983 */ /* 0x000ee80000100a00 */
[----:B------:R1:W3:Y:S01]  /*17260*/  LDG.E.U8 R35, desc[UR20][R6.64] ;  /* 0x0000001406237981 */ /* 0x0002e2000c1e1100 */
[----:B0-----:R-:W-:-:S04]  /*17270*/  FADD R9, R204, R4 ;  /* 0x00000004cc097221 */ /* 0x001fc80000000000 */
[----:B------:R-:W-:Y:S01]  /*17280*/  FADD R9, R203, R9 ;  /* 0x00000009cb097221 */ /* 0x000fe20000000000 */
[----:B-1----:R-:W-:-:S03]  /*17290*/  IADD3 R6, P2, PT, R206, UR19, RZ ;  /* 0x00000013ce067c10 */ /* 0x002fc6000ff5e0ff */
[----:B------:R-:W-:Y:S01]  /*172a0*/  FADD R9, R202, R9 ;  /* 0x00000009ca097221 */ /* 0x000fe20000000000 */
[----:B------:R-:W-:-:S03]  /*172b0*/  IADD3.X R7, PT, PT, R207, UR7, RZ, P2, !PT ;  /* 0x00000007cf077c10 */ /* 0x000fc600097fe4ff */
[----:B------:R-:W-:-:S04]  /*172c0*/  FADD R9, R197, R9 ;  /* 0x00000009c5097221 */ /* 0x000fc80000000000 */
[----:B------:R-:W-:Y:S01]  /*172d0*/  FADD R37, R195, R9 ;  /* 0x00000009c3257221 */ /* 0x000fe20000000000 */
[----:B--2---:R-:W-:-:S04]  /*172e0*/  IADD3 R8, P2, PT, R170, UR19, RZ ;  /* 0x00000013aa087c10 */ /* 0x004fc8000ff5e0ff */
[----:B------:R-:W-:Y:S02]  /*172f0*/  IADD3.X R9, PT, PT, R171, UR7, RZ, P2, !PT ;  /* 0x00000007ab097c10 */ /* 0x000fe400097fe4ff */
[----:B------:R-:W2:Y:S04]  /*17300*/  LDL.64 R170, [R1+0x3b8] ;  /* 0x0003b80001aa7983 */ /* 0x000ea80000100a00 */
[----:B------:R-:W2:Y:S04]  /*17310*/  LDL.LU R228, [R1+0x28] ;  /* 0x0000280001e47983 */ /* 0x000ea80000300800 */
[----:B------:R-:W2:Y:S04]  /*17320*/  LDL.LU R237, [R1+0x24] ;  /* 0x0000240001ed7983 */ /* 0x000ea80000300800 */
[----:B------:R-:W2:Y:S04]  /*17330*/  LDL.LU R236, [R1+0x1c] ;  /* 0x00001c0001ec7983 */ /* 0x000ea80000300800 */
[----:B------:R-:W2:Y:S04]  /*17340*/  LDL.LU R245, [R1+0x18] ;  /* 0x0000180001f57983 */ /* 0x000ea80000300800 */
[----:B------:R-:W2:Y:S01]  /*17350*/  LDL.LU R244, [R1+0x14] ;  /* 0x0000140001f47983 */ /* 0x000ea20000300800 */
[--C-:B------:R-:W-:Y:S01]  /*17360*/  FFMA R18, R18, UR14, -R2.reuse ;  /* 0x0000000e12127c23 */ /* 0x100fe20008000802 */
[----:B------:R-:W-:Y:S01]  /*17370*/  FADD R37, R200, R37 ;  /* 0x00000025c8257221 */ /* 0x000fe20000000000 */
[--C-:B------:R-:W-:Y:S01]  /*17380*/  FFMA R19, R19, UR14, -R2.reuse ;  /* 0x0000000e13137c23 */ /* 0x100fe20008000802 */
[--C-:B------:R-:W-:Y:S01]  /*17390*/  FFMA R190, R36, UR14, -R2.reuse ;  /* 0x0000000e24be7c23 */ /* 0x100fe20008000802 */
[----:B------:R-:W-:Y:S01]  /*173a0*/  FMUL R18, R18, 1.4426950216293334961 ;  /* 0x3fb8aa3b12127820 */ /* 0x000fe20000400000 */
[----:B------:R0:W2:Y:S01]  /*173b0*/  LDG.E.U8 R36, desc[UR20][R6.64] ;  /* 0x0000001406247981 */ /* 0x0000a2000c1e1100 */
[----:B------:R-:W-:Y:S01]  /*173c0*/  FMUL R19, R19, 1.4426950216293334961 ;  /* 0x3fb8aa3b13137820 */ /* 0x000fe20000400000 */
[--C-:B------:R-:W-:Y:S01]  /*173d0*/  FFMA R21, R21, UR14, -R2.reuse ;  /* 0x0000000e15157c23 */ /* 0x100fe20008000802 */
[--C-:B------:R-:W-:Y:S01]  /*173e0*/  FFMA R38, R38, UR14, -R2.reuse ;  /* 0x0000000e26267c23 */ /* 0x100fe20008000802 */
[--C-:B------:R-:W-:Y:S01]  /*173f0*/  FFMA R22, R22, UR14, -R2.reuse ;  /* 0x0000000e16167c23 */ /* 0x100fe20008000802 */
[----:B------:R-:W1:Y:S01]  /*17400*/  MUFU.EX2 R18, R18 ;  /* 0x0000001200127308 */ /* 0x000e620000000800 */
[----:B------:R-:W-:Y:S01]  /*17410*/  FFMA R39, R39, UR14, -R2 ;  /* 0x0000000e27277c23 */ /* 0x000fe20008000802 */
[----:B----4-:R-:W-:Y:S01]  /*17420*/  IADD3 R4, P3, PT, R182, UR19, RZ ;  /* 0x00000013b6047c10 */ /* 0x010fe2000ff7e0ff */
[----:B------:R-:W4:Y:S01]  /*17430*/  LDG.E.U8 R8, desc[UR20][R8.64] ;  /* 0x0000001408087981 */ /* 0x000f22000c1e1100 */
[----:B0-----:R-:W-:-:S04]  /*17440*/  FADD R6, R198, R37 ;  /* 0x00000025c6067221 */ /* 0x001fc80000000000 */
[----:B------:R-:W-:Y:S01]  /*17450*/  FADD R6, R15, R6 ;  /* 0x000000060f067221 */ /* 0x000fe20000000000 */
[----:B------:R-:W0:Y:S01]  /*17460*/  MUFU.EX2 R19, R19 ;  /* 0x0000001300137308 */ /* 0x000e220000000800 */
[----:B------:R-:W-:Y:S02]  /*17470*/  FMUL R21, R21, 1.4426950216293334961 ;  /* 0x3fb8aa3b15157820 */ /* 0x000fe40000400000 */
[----:B------:R-:W-:Y:S01]  /*17480*/  FADD R7, R16, R6 ;  /* 0x0000000610077221 */ /* 0x000fe20000000000 */
[----:B------:R-:W-:Y:S01]  /*17490*/  FMUL R38, R38, 1.4426950216293334961 ;  /* 0x3fb8aa3b26267820 */ /* 0x000fe20000400000 */
[----:B------:R-:W-:Y:S02]  /*174a0*/  FMUL R22, R22, 1.4426950216293334961 ;  /* 0x3fb8aa3b16167820 */ /* 0x000fe40000400000 */
[----:B------:R-:W-:Y:S01]  /*174b0*/  FADD R7, R252, R7 ;  /* 0x00000007fc077221 */ /* 0x000fe20000000000 */
[----:B------:R0:W-:Y:S01]  /*174c0*/  MUFU.EX2 R182, R38 ;  /* 0x0000002600b67308 */ /* 0x0001e20000000800 */
[----:B------:R-:W-:-:S05]  /*174d0*/  IADD3.X R5, PT, PT, R183, UR7, RZ, P3, !PT ;  /* 0x00000007b7057c10 */ /* 0x000fca0009ffe4ff */
[----:B------:R3:W4:Y:S02]  /*174e0*/  LDG.E.U8 R37, desc[UR20][R4.64] ;  /* 0x0000001404257981 */ /* 0x000724000c1e1100 */
[----:B------:R-:W3:Y:S01]  /*174f0*/  MUFU.EX2 R21, R21 ;  /* 0x0000001500157308 */ /* 0x000ee20000000800 */
[----:B0-----:R-:W-:Y:S01]  /*17500*/  FMUL R38, R39, 1.4426950216293334961 ;  /* 0x3fb8aa3b27267820 */ /* 0x001fe20000400000 */
[----:B------:R-:W-:-:S04]  /*17510*/  FADD R39, R194, R7 ;  /* 0x00000007c2277221 */ /* 0x000fc80000000000 */
[----:B-1----:R-:W-:Y:S02]  /*17520*/  FADD R39, R18, R39 ;  /* 0x0000002712277221 */ /* 0x002fe40000000000 */
[----:B------:R-:W0:Y:S02]  /*17530*/  MUFU.EX2 R22, R22 ;  /* 0x0000001600167308 */ /* 0x000e240000000800 */
[----:B------:R-:W-:Y:S01]  /*17540*/  FADD R39, R19, R39 ;  /* 0x0000002713277221 */ /* 0x000fe20000000000 */
[----:B---3--:R-:W-:-:S03]  /*17550*/  IADD3 R4, P2, PT, R184, UR19, RZ ;  /* 0x00000013b8047c10 */ /* 0x008fc6000ff5e0ff */
[----:B------:R-:W-:Y:S01]  /*17560*/  FADD R39, R192, R39 ;  /* 0x00000027c0277221 */ /* 0x000fe20000000000 */
[----:B------:R-:W-:-:S05]  /*17570*/  IADD3.X R5, PT, PT, R185, UR7, RZ, P2, !PT ;  /* 0x00000007b9057c10 */ /* 0x000fca00097fe4ff */
[----:B------:R1:W3:Y:S02]  /*17580*/  LDG.E.U8 R9, desc[UR20][R4.64] ;  /* 0x0000001404097981 */ /* 0x0002e4000c1e1100 */
[----:B-1----:R-:W-:-:S04]  /*17590*/  FADD R4, R21, R39 ;  /* 0x0000002715047221 */ /* 0x002fc80000000000 */
[----:B0-----:R-:W-:-:S04]  /*175a0*/  FADD R4, R22, R4 ;  /* 0x0000000416047221 */ /* 0x001fc80000000000 */
[----:B------:R-:W-:Y:S01]  /*175b0*/  FADD R4, R24, R4 ;  /* 0x0000000418047221 */ /* 0x000fe20000000000 */
[----:B------:R-:W-:-:S03]  /*175c0*/  IADD3 R6, P3, PT, R162, UR19, RZ ;  /* 0x00000013a2067c10 */ /* 0x000fc6000ff7e0ff */
[----:B------:R-:W-:Y:S01]  /*175d0*/  FADD R5, R25, R4 ;  /* 0x0000000419057221 */ /* 0x000fe20000000000 */
[----:B------:R-:W-:-:S03]  /*175e0*/  IADD3.X R7, PT, PT, R163, UR7, RZ, P3, !PT ;  /* 0x00000007a3077c10 */ /* 0x000fc60009ffe4ff */
[----:B------:R-:W-:Y:S02]  /*175f0*/  FADD R39, R26, R5 ;  /* 0x000000051a277221 */ /* 0x000fe40000000000 */
[----:B------:R0:W3:Y:S01]  /*17600*/  LDG.E.U8 R6, desc[UR20][R6.64] ;  /* 0x0000001406067981 */ /* 0x0000e2000c1e1100 */
[----:B------:R-:W-:Y:S01]  /*17610*/  FMUL R179, R179, 1.4426950216293334961 ;  /* 0x3fb8aa3bb3b37820 */ /* 0x000fe20000400000 */
[----:B------:R-:W-:Y:S01]  /*17620*/  FADD R39, R27, R39 ;  /* 0x000000271b277221 */ /* 0x000fe20000000000 */
[----:B------:R-:W-:Y:S03]  /*17630*/  MUFU.EX2 R180, R180 ;  /* 0x000000b400b47308 */ /* 0x000fe60000000800 */
[----:B------:R-:W-:-:S05]  /*17640*/  FADD R39, R28, R39 ;  /* 0x000000271c277221 */ /* 0x000fca0000000000 */
[----:B------:R-:W1:Y:S01]  /*17650*/  MUFU.EX2 R179, R179 ;  /* 0x000000b300b37308 */ /* 0x000e620000000800 */
[----:B------:R-:W-:Y:S01]  /*17660*/  FADD R39, R29, R39 ;  /* 0x000000271d277221 */ /* 0x000fe20000000000 */
[----:B------:R-:W-:-:S03]  /*17670*/  FMUL R181, R181, 1.4426950216293334961 ;  /* 0x3fb8aa3bb5b57820 */ /* 0x000fc60000400000 */
[----:B------:R-:W-:Y:S01]  /*17680*/  FADD R39, R30, R39 ;  /* 0x000000271e277221 */ /* 0x000fe20000000000 */
[----:B------:R-:W-:Y:S02]  /*17690*/  FMUL R190, R190, 1.4426950216293334961 ;  /* 0x3fb8aa3bbebe7820 */ /* 0x000fe40000400000 */
[----:B------:R-:W0:Y:S01]  /*176a0*/  MUFU.EX2 R187, R187 ;  /* 0x000000bb00bb7308 */ /* 0x000e220000000800 */
[----:B------:R-:W-:Y:S01]  /*176b0*/  FMUL R137, R137, 1.4426950216293334961 ;  /* 0x3fb8aa3b89897820 */ /* 0x000fe20000400000 */
[----:B--2---:R-:W-:-:S04]  /*176c0*/  IADD3 R4, P2, PT, R170, UR19, RZ ;  /* 0x00000013aa047c10 */ /* 0x004fc8000ff5e0ff */
[----:B------:R-:W-:-:S05]  /*176d0*/  IADD3.X R5, PT, PT, R171, UR7, RZ, P2, !PT ;  /* 0x00000007ab057c10 */ /* 0x000fca00097fe4ff */
[----:B------:R2:W3:Y:S01]  /*176e0*/  LDG.E.U8 R165, desc[UR20][R4.64] ;  /* 0x0000001404a57981 */ /* 0x0004e2000c1e1100 */
[----:B-1----:R-:W-:Y:S01]  /*176f0*/  FADD R39, R179, R39 ;  /* 0x00000027b3277221 */ /* 0x002fe20000000000 */
[----:B------:R-:W1:Y:S03]  /*17700*/  MUFU.EX2 R181, R181 ;  /* 0x000000b500b57308 */ /* 0x000e660000000800 */
[----:B------:R-:W-:-:S04]  /*17710*/  FADD R39, R180, R39 ;  /* 0x00000027b4277221 */ /* 0x000fc80000000000 */
[----:B------:R-:W-:Y:S01]  /*17720*/  FADD R39, R193, R39 ;  /* 0x00000027c1277221 */ /* 0x000fe20000000000 */
[----:B------:R-:W2:Y:S01]  /*17730*/  MUFU.EX2 R190, R190 ;  /* 0x000000be00be7308 */ /* 0x000ea20000000800 */
[--C-:B------:R-:W-:Y:S02]  /*17740*/  FFMA R158, R40, UR14, -R2.reuse ;  /* 0x0000000e289e7c23 */ /* 0x100fe40008000802 */
[----:B------:R-:W-:Y:S01]  /*17750*/  FADD R39, R191, R39 ;  /* 0x00000027bf277221 */ /* 0x000fe20000000000 */
[----:B------:R-:W-:-:S04]  /*17760*/  FFMA R43, R43, UR14, -R2 ;  /* 0x0000000e2b2b7c23 */ /* 0x000fc80008000802 */
[----:B------:R-:W2:Y:S01]  /*17770*/  MUFU.EX2 R137, R137 ;  /* 0x0000008900897308 */ /* 0x000ea20000000800 */
[----:B0-----:R-:W-:Y:S01]  /*17780*/  FADD R39, R187, R39 ;  /* 0x00000027bb277221 */ /* 0x001fe20000000000 */
[----:B------:R-:W-:Y:S01]  /*17790*/  FMUL R158, R158, 1.4426950216293334961 ;  /* 0x3fb8aa3b9e9e7820 */ /* 0x000fe20000400000 */
[--C-:B------:R-:W-:Y:S01]  /*177a0*/  FFMA R161, R41, UR14, -R2.reuse ;  /* 0x0000000e29a17c23 */ /* 0x100fe20008000802 */
[----:B------:R-:W-:Y:S01]  /*177b0*/  FMUL R7, R43, 1.4426950216293334961 ;  /* 0x3fb8aa3b2b077820 */ /* 0x000fe20000400000 */
[----:B-1----:R-:W-:Y:S01]  /*177c0*/  FADD R39, R181, R39 ;  /* 0x00000027b5277221 */ /* 0x002fe20000000000 */
[----:B------:R-:W-:Y:S02]  /*177d0*/  F2FP.SATFINITE.E4M3.F32.PACK_AB_MERGE_C R43, R195, R197, RZ ;  /* 0x000000c5c32b723e */ /* 0x000fe400048070ff */
[----:B------:R-:W0:Y:S01]  /*177e0*/  MUFU.EX2 R38, R38 ;  /* 0x0000002600267308 */ /* 0x000e220000000800 */
[----:B------:R-:W-:Y:S01]  /*177f0*/  FMUL R161, R161, 1.4426950216293334961 ;  /* 0x3fb8aa3ba1a17820 */ /* 0x000fe20000400000 */
[----:B------:R-:W1:Y:S01]  /*17800*/  S2R R197, SR_TID.X ;  /* 0x0000000000c57919 */ /* 0x000e620000002100 */
[----:B------:R-:W-:Y:S01]  /*17810*/  FFMA R42, R42, UR14, -R2 ;  /* 0x0000000e2a2a7c23 */ /* 0x000fe20008000802 */
[----:B--2---:R-:W-:-:S04]  /*17820*/  FADD R39, R190, R39 ;  /* 0x00000027be277221 */ /* 0x004fc80000000000 */
[----:B------:R-:W2:Y:S01]  /*17830*/  MUFU.EX2 R158, R158 ;  /* 0x0000009e009e7308 */ /* 0x000ea20000000800 */
[----:B------:R-:W-:Y:S01]  /*17840*/  FMUL R42, R42, 1.4426950216293334961 ;  /* 0x3fb8aa3b2a2a7820 */ /* 0x000fe20000400000 */
[----:B------:R-:W-:Y:S01]  /*17850*/  FADD R39, R137, R39 ;  /* 0x0000002789277221 */ /* 0x000fe20000000000 */
[----:B------:R-:W-:-:S05]  /*17860*/  FFMA R162, R44, UR14, -R2 ;  /* 0x0000000e2ca27c23 */ /* 0x000fca0008000802 */
[----:B------:R-:W1:Y:S01]  /*17870*/  MUFU.EX2 R161, R161 ;  /* 0x000000a100a17308 */ /* 0x000e620000000800 */
[----:B------:R-:W-:Y:S01]  /*17880*/  FADD R39, R182, R39 ;  /* 0x00000027b6277221 */ /* 0x000fe20000000000 */
[----:B------:R-:W-:Y:S01]  /*17890*/  FMUL R162, R162, 1.4426950216293334961 ;  /* 0x3fb8aa3ba2a27820 */ /* 0x000fe20000400000 */
[----:B------:R-:W-:-:S05]  /*178a0*/  FFMA R163, R45, UR14, -R2 ;  /* 0x0000000e2da37c23 */ /* 0x000fca0008000802 */
[----:B------:R-:W1:Y:S01]  /*178b0*/  MUFU.EX2 R183, R42 ;  /* 0x0000002a00b77308 */ /* 0x000e620000000800 */
[----:B0-----:R-:W-:Y:S01]  /*178c0*/  FADD R39, R38, R39 ;  /* 0x0000002726277221 */ /* 0x001fe20000000000 */
[----:B------:R-:W-:Y:S01]  /*178d0*/  FMUL R163, R163, 1.4426950216293334961 ;  /* 0x3fb8aa3ba3a37820 */ /* 0x000fe20000400000 */
[----:B------:R-:W-:-:S05]  /*178e0*/  FFMA R46, R46, UR14, -R2 ;  /* 0x0000000e2e2e7c23 */ /* 0x000fca0008000802 */
[----:B------:R-:W0:Y:S01]  /*178f0*/  MUFU.EX2 R7, R7 ;  /* 0x0000000700077308 */ /* 0x000e220000000800 */
[----:B--2---:R-:W-:Y:S01]  /*17900*/  FADD R39, R158, R39 ;  /* 0x000000279e277221 */ /* 0x004fe20000000000 */
[----:B------:R-:W-:Y:S01]  /*17910*/  FFMA R47, R47, UR14, -R2 ;  /* 0x0000000e2f2f7c23 */ /* 0x000fe20008000802 */
[----:B------:R-:W-:-:S05]  /*17920*/  FMUL R46, R46, 1.4426950216293334961 ;  /* 0x3fb8aa3b2e2e7820 */ /* 0x000fca0000400000 */
[----:B------:R-:W2:Y:S01]  /*17930*/  MUFU.EX2 R162, R162 ;  /* 0x000000a200a27308 */ /* 0x000ea20000000800 */
[----:B-1----:R-:W-:Y:S01]  /*17940*/  FADD R39, R161, R39 ;  /* 0x00000027a1277221 */ /* 0x002fe20000000000 */
[----:B------:R-:W-:Y:S01]  /*17950*/  FMUL R4, R47, 1.4426950216293334961 ;  /* 0x3fb8aa3b2f047820 */ /* 0x000fe20000400000 */
[----:B------:R-:W-:-:S05]  /*17960*/  FFMA R48, R48, UR14, -R2 ;  /* 0x0000000e30307c23 */ /* 0x000fca0008000802 */
[----:B------:R-:W1:Y:S01]  /*17970*/  MUFU.EX2 R163, R163 ;  /* 0x000000a300a37308 */ /* 0x000e620000000800 */
[----:B------:R-:W-:Y:S01]  /*17980*/  FADD R39, R183, R39 ;  /* 0x00000027b7277221 */ /* 0x000fe20000000000 */
[----:B------:R-:W-:Y:S01]  /*17990*/  FMUL R48, R48, 1.4426950216293334961 ;  /* 0x3fb8aa3b30307820 */ /* 0x000fe20000400000 */
[----:B------:R-:W-:-:S05]  /*179a0*/  FFMA R49, R49, UR14, -R2 ;  /* 0x0000000e31317c23 */ /* 0x000fca0008000802 */
[----:B------:R-:W1:Y:S01]  /*179b0*/  MUFU.EX2 R184, R46 ;  /* 0x0000002e00b87308 */ /* 0x000e620000000800 */
[----:B0-----:R-:W-:Y:S01]  /*179c0*/  FADD R39, R7, R39 ;  /* 0x0000002707277221 */ /* 0x001fe20000000000 */
[----:B------:R-:W-:Y:S01]  /*179d0*/  LOP3.LUT R197, R197, 0x7f, RZ, 0xc0, !PT ;  /* 0x0000007fc5c57812 */ /* 0x000fe200078ec0ff */
[----:B------:R-:W-:Y:S01]  /*179e0*/  FMUL R49, R49, 1.4426950216293334961 ;  /* 0x3fb8aa3b31317820 */ /* 0x000fe20000400000 */
[----:B------:R-:W-:-:S04]  /*179f0*/  FFMA R50, R50, UR14, -R2 ;  /* 0x0000000e32327c23 */ /* 0x000fc80008000802 */
[----:B------:R-:W0:Y:S01]  /*17a00*/  MUFU.EX2 R4, R4 ;  /* 0x0000000400047308 */ /* 0x000e220000000800 */
[----:B--2---:R-:W-:Y:S01]  /*17a10*/  FADD R40, R162, R39 ;  /* 0x00000027a2287221 */ /* 0x004fe20000000000 */
[----:B------:R-:W-:Y:S01]  /*17a20*/  FFMA R51, R51, UR14, -R2 ;  /* 0x0000000e33337c23 */ /* 0x000fe20008000802 */
[----:B------:R-:W-:Y:S01]  /*17a30*/  STS.U8 [R197+UR75+0x10000], R228 ;  /* 0x010000e4c5007988 */ /* 0x000fe2000800004b */
[----:B------:R-:W-:-:S04]  /*17a40*/  FMUL R50, R50, 1.4426950216293334961 ;  /* 0x3fb8aa3b32327820 */ /* 0x000fc80000400000 */
[----:B------:R-:W2:Y:S01]  /*17a50*/  MUFU.EX2 R167, R48 ;  /* 0x0000003000a77308 */ /* 0x000ea20000000800 */
[----:B------:R-:W-:Y:S01]  /*17a60*/  STS.U8 [R197+UR75+0x10200], R237 ;  /* 0x010200edc5007988 */ /* 0x000fe2000800004b */
[----:B-1----:R-:W-:Y:S01]  /*17a70*/  FADD R40, R163, R40 ;  /* 0x00000028a3287221 */ /* 0x002fe20000000000 */
[----:B------:R-:W-:Y:S02]  /*17a80*/  FMUL R5, R51, 1.4426950216293334961 ;  /* 0x3fb8aa3b33057820 */ /* 0x000fe40000400000 */
[----:B------:R-:W-:Y:S03]  /*17a90*/  STS.U8 [R197+UR75+0x10400], R236 ;  /* 0x010400ecc5007988 */ /* 0x000fe6000800004b */
[----:B------:R-:W1:Y:S01]  /*17aa0*/  MUFU.EX2 R168, R49 ;  /* 0x0000003100a87308 */ /* 0x000e620000000800 */
[----:B------:R-:W-:Y:S01]  /*17ab0*/  STS.U8 [R197+UR75+0x10600], R245 ;  /* 0x010600f5c5007988 */ /* 0x000fe2000800004b */
[----:B------:R-:W-:-:S03]  /*17ac0*/  FADD R41, R184, R40 ;  /* 0x00000028b8297221 */ /* 0x000fc60000000000 */
[----:B------:R-:W-:Y:S03]  /*17ad0*/  STS.U8 [R197+UR75+0x10800], R244 ;  /* 0x010800f4c5007988 */ /* 0x000fe6000800004b */
[----:B------:R-:W1:Y:S01]  /*17ae0*/  MUFU.EX2 R185, R50 ;  /* 0x0000003200b97308 */ /* 0x000e620000000800 */
[----:B------:R1:W-:Y:S04]  /*17af0*/  STS.U8 [R197+UR75+0x10a00], R3 ;  /* 0x010a0003c5007988 */ /* 0x0003e8000800004b */
[----:B------:R-:W-:Y:S01]  /*17b00*/  STS.U8 [R197+UR75+0x10c00], R199 ;  /* 0x010c00c7c5007988 */ /* 0x000fe2000800004b */
[----:B0-----:R-:W-:-:S03]  /*17b10*/  FADD R41, R4, R41 ;  /* 0x0000002904297221 */ /* 0x001fc60000000000 */
[----:B------:R-:W-:Y:S01]  /*17b20*/  STS.U8 [R197+UR75+0x10e00], R144 ;  /* 0x010e0090c5007988 */ /* 0x000fe2000800004b */
[----:B------:R-:W0:Y:S03]  /*17b30*/  MUFU.EX2 R5, R5 ;  /* 0x0000000500057308 */ /* 0x000e260000000800 */
[----:B------:R-:W-:Y:S04]  /*17b40*/  STS.U8 [R197+UR75+0x11000], R141 ;  /* 0x0110008dc5007988 */ /* 0x000fe8000800004b */
[----:B------:R-:W-:Y:S04]  /*17b50*/  STS.U8 [R197+UR75+0x11200], R140 ;  /* 0x0112008cc5007988 */ /* 0x000fe8000800004b */
[----:B------:R-:W-:Y:S01]  /*17b60*/  STS.U8 [R197+UR75+0x11400], R135 ;  /* 0x01140087c5007988 */ /* 0x000fe2000800004b */
[----:B--2---:R-:W-:-:S03]  /*17b70*/  FADD R41, R167, R41 ;  /* 0x00000029a7297221 */ /* 0x004fc60000000000 */
[----:B------:R-:W-:Y:S01]  /*17b80*/  STS.U8 [R197+UR75+0x11600], R134 ;  /* 0x01160086c5007988 */ /* 0x000fe2000800004b */
[----:B------:R-:W-:-:S03]  /*17b90*/  F2FP.SATFINITE.E4M3.F32.PACK_AB_MERGE_C R183, R7, R183, RZ ;  /* 0x000000b707b7723e */ /* 0x000fc600048070ff */
[----:B------:R-:W-:Y:S04]  /*17ba0*/  STS.U8 [R197+UR75+0x11800], R133 ;  /* 0x01180085c5007988 */ /* 0x000fe8000800004b */
[----:B------:R-:W-:Y:S04]  /*17bb0*/  STS.U8 [R197+UR75+0x11a00], R132 ;  /* 0x011a0084c5007988 */ /* 0x000fe8000800004b */
[----:B------:R-:W-:Y:S01]  /*17bc0*/  STS.U8 [R197+UR75+0x11c00], R131 ;  /* 0x011c0083c5007988 */ /* 0x000fe2000800004b */
[----:B-1----:R-:W-:-:S03]  /*17bd0*/  FADD R41, R168, R41 ;  /* 0x00000029a8297221 */ /* 0x002fc60000000000 */
[----:B------:R-:W-:Y:S04]  /*17be0*/  STS.U8 [R197+UR75+0x11e00], R130 ;  /* 0x011e0082c5007988 */ /* 0x000fe8000800004b */
[----:B------:R-:W-:Y:S01]  /*17bf0*/  STS.U8 [R197+UR75+0x12000], R129 ;  /* 0x01200081c5007988 */ /* 0x000fe2000800004b */
[----:B------:R-:W1:Y:S03]  /*17c00*/  S2R R7, SR_TID.X ;  /* 0x0000000000077919 */ /* 0x000e660000002100 */
[----:B------:R-:W-:Y:S04]  /*17c10*/  STS.U8 [R197+UR75+0x12200], R128 ;  /* 0x01220080c5007988 */ /* 0x000fe8000800004b */
[----:B------:R-:W-:Y:S01]  /*17c20*/  STS.U8 [R197+UR75+0x12400], R127 ;  /* 0x0124007fc5007988 */ /* 0x000fe2000800004b */
[----:B------:R-:W-:-:S03]  /*17c30*/  FADD R41, R185, R41 ;  /* 0x00000029b9297221 */ /* 0x000fc60000000000 */
[----:B------:R-:W-:Y:S04]  /*17c40*/  STS.U8 [R197+UR75+0x12600], R126 ;  /* 0x0126007ec5007988 */ /* 0x000fe8000800004b */
[----:B------:R-:W-:Y:S01]  /*17c50*/  STS.U8 [R197+UR75+0x12800], R125 ;  /* 0x0128007dc5007988 */ /* 0x000fe2000800004b */
[----:B------:R-:W-:-:S03]  /*17c60*/  FFMA R52, R52, UR14, -R2 ;  /* 0x0000000e34347c23 */ /* 0x000fc60008000802 */
[----:B------:R-:W-:Y:S04]  /*17c70*/  STS.U8 [R197+UR75+0x12a00], R124 ;  /* 0x012a007cc5007988 */ /* 0x000fe8000800004b */
[----:B------:R-:W-:Y:S01]  /*17c80*/  STS.U8 [R197+UR75+0x12c00], R123 ;  /* 0x012c007bc5007988 */ /* 0x000fe2000800004b */
[----:B0-----:R-:W-:-:S03]  /*17c90*/  FADD R41, R5, R41 ;  /* 0x0000002905297221 */ /* 0x001fc60000000000 */
[----:B------:R-:W-:Y:S01]  /*17ca0*/  STS.U8 [R197+UR75+0x12e00], R122 ;  /* 0x012e007ac5007988 */ /* 0x000fe2000800004b */
[----:B------:R-:W-:-:S03]  /*17cb0*/  F2FP.SATFINITE.E4M3.F32.PACK_AB_MERGE_C R185, R5, R185, RZ ;  /* 0x000000b905b9723e */ /* 0x000fc600048070ff */
[----:B------:R-:W-:Y:S01]  /*17cc0*/  STS.U8 [R197+UR75+0x13000], R121 ;  /* 0x01300079c5007988 */ /* 0x000fe2000800004b */
[----:B------:R-:W-:-:S03]  /*17cd0*/  LOP3.LUT R5, R197, 0x10, RZ, 0x3c, !PT ;  /* 0x00000010c5057812 */ /* 0x000fc600078e3cff */
[----:B------:R-:W-:Y:S01]  /*17ce0*/  STS.U8 [R197+UR75+0x13200], R120 ;  /* 0x01320078c5007988 */ /* 0x000fe2000800004b */
[----:B------:R-:W-:Y:S01]  /*17cf0*/  FMUL R52, R52, 1.4426950216293334961 ;  /* 0x3fb8aa3b34347820 */ /* 0x000fe20000400000 */
[--C-:B------:R-:W-:Y:S02]  /*17d00*/  FFMA R53, R53, UR14, -R2.reuse ;  /* 0x0000000e35357c23 */ /* 0x100fe40008000802 */
[----:B------:R-:W-:Y:S04]  /*17d10*/  STS.U8 [R197+UR75+0x13400], R119 ;  /* 0x01340077c5007988 */ /* 0x000fe8000800004b */
[----:B------:R-:W-:Y:S04]  /*17d20*/  STS.U8 [R197+UR75+0x13600], R118 ;  /* 0x01360076c5007988 */ /* 0x000fe8000800004b */
[----:B------:R-:W-:Y:S01]  /*17d30*/  STS.U8 [R197+UR75+0x13800], R117 ;  /* 0x01380075c5007988 */ /* 0x000fe2000800004b */
[----:B------:R-:W0:Y:S03]  /*17d40*/  MUFU.EX2 R170, R52 ;  /* 0x0000003400aa7308 */ /* 0x000e260000000800 */
[----:B------:R-:W-:Y:S01]  /*17d50*/  STS.U8 [R197+UR75+0x13a00], R116 ;  /* 0x013a0074c5007988 */ /* 0x000fe2000800004b */
[----:B------:R-:W-:Y:S01]  /*17d60*/  FMUL R53, R53, 1.4426950216293334961 ;  /* 0x3fb8aa3b35357820 */ /* 0x000fe20000400000 */
[----:B------:R-:W-:-:S02]  /*17d70*/  FFMA R54, R54, UR14, -R2 ;  /* 0x0000000e36367c23 */ /* 0x000fc40008000802 */
[----:B------:R-:W-:Y:S04]  /*17d80*/  STS.U8 [R197+UR75+0x13c00], R115 ;  /* 0x013c0073c5007988 */ /* 0x000fe8000800004b */
[----:B------:R-:W-:Y:S04]  /*17d90*/  STS.U8 [R197+UR75+0x13e00], R114 ;  /* 0x013e0072c5007988 */ /* 0x000fe8000800004b */
[----:B------:R-:W-:Y:S01]  /*17da0*/  STS.U8 [R5+UR75+0x10080], R113 ;  /* 0x0100807105007988 */ /* 0x000fe2000800004b */
[----:B------:R-:W2:Y:S03]  /*17db0*/  MUFU.EX2 R171, R53 ;  /* 0x0000003500ab7308 */ /* 0x000ea60000000800 */
[----:B------:R-:W-:Y:S01]  /*17dc0*/  STS.U8 [R5+UR75+0x10280], R112 ;  /* 0x0102807005007988 */ /* 0x000fe2000800004b */
[----:B------:R-:W-:-:S03]  /*17dd0*/  FMUL R54, R54, 1.4426950216293334961 ;  /* 0x3fb8aa3b36367820 */ /* 0x000fc60000400000 */
[----:B------:R-:W-:Y:S01]  /*17de0*/  STS.U8 [R5+UR75+0x10480], R111 ;  /* 0x0104806f05007988 */ /* 0x000fe2000800004b */
[----:B------:R-:W-:-:S03]  /*17df0*/  FFMA R55, R55, UR14, -R2 ;  /* 0x0000000e37377c23 */ /* 0x000fc60008000802 */
[----:B------:R-:W-:Y:S01]  /*17e00*/  STS.U8 [R5+UR75+0x10680], R110 ;  /* 0x0106806e05007988 */ /* 0x000fe2000800004b */
[----:B------:R-:W0:Y:S03]  /*17e10*/  S2R R3, SR_TID.X ;  /* 0x0000000000037919 */ /* 0x000e260000002100 */
[----:B------:R-:W-:Y:S01]  /*17e20*/  STS.U8 [R5+UR75+0x10880], R109 ;  /* 0x0108806d05007988 */ /* 0x000fe2000800004b */
[----:B------:R-:W0:Y:S03]  /*17e30*/  MUFU.EX2 R39, R54 ;  /* 0x0000003600277308 */ /* 0x000e260000000800 */
[----:B------:R-:W-:Y:S01]  /*17e40*/  STS.U8 [R5+UR75+0x10a80], R108 ;  /* 0x010a806c05007988 */ /* 0x000fe2000800004b */
[----:B------:R-:W-:-:S03]  /*17e50*/  FMUL R55, R55, 1.4426950216293334961 ;  /* 0x3fb8aa3b37377820 */ /* 0x000fc60000400000 */
[----:B------:R-:W-:Y:S01]  /*17e60*/  STS.U8 [R5+UR75+0x10c80], R107 ;  /* 0x010c806b05007988 */ /* 0x000fe2000800004b */
[----:B------:R-:W-:-:S03]  /*17e70*/  FFMA R56, R56, UR14, -R2 ;  /* 0x0000000e38387c23 */ /* 0x000fc60008000802 */
[----:B------:R-:W-:Y:S01]  /*17e80*/  STS.U8 [R5+UR75+0x10e80], R106 ;  /* 0x010e806a05007988 */ /* 0x000fe2000800004b */
[----:B------:R-:W-:-:S03]  /*17e90*/  FFMA R175, R57, UR14, -R2 ;  /* 0x0000000e39af7c23 */ /* 0x000fc60008000802 */
[----:B------:R-:W-:Y:S04]  /*17ea0*/  STS.U8 [R5+UR75+0x11080], R105 ;  /* 0x0110806905007988 */ /* 0x000fe8000800004b */
[----:B------:R-:W-:Y:S01]  /*17eb0*/  STS.U8 [R5+UR75+0x11280], R104 ;  /* 0x0112806805007988 */ /* 0x000fe2000800004b */
[----:B------:R-:W0:Y:S03]  /*17ec0*/  MUFU.EX2 R40, R55 ;  /* 0x0000003700287308 */ /* 0x000e260000000800 */
[----:B------:R-:W-:Y:S01]  /*17ed0*/  STS.U8 [R5+UR75+0x11480], R103 ;  /* 0x0114806705007988 */ /* 0x000fe2000800004b */
[----:B------:R-:W-:-:S03]  /*17ee0*/  FMUL R56, R56, 1.4426950216293334961 ;  /* 0x3fb8aa3b38387820 */ /* 0x000fc60000400000 */
[----:B------:R-:W-:Y:S01]  /*17ef0*/  STS.U8 [R5+UR75+0x11680], R102 ;  /* 0x0116806605007988 */ /* 0x000fe2000800004b */
[----:B------:R-:W-:-:S03]  /*17f00*/  FFMA R58, R58, UR14, -R2 ;  /* 0x0000000e3a3a7c23 */ /* 0x000fc60008000802 */
[----:B------:R-:W-:Y:S01]  /*17f10*/  STS.U8 [R5+UR75+0x11880], R101 ;  /* 0x0118806505007988 */ /* 0x000fe2000800004b */
[----:B------:R-:W-:Y:S01]  /*17f20*/  FMUL R175, R175, 1.4426950216293334961 ;  /* 0x3fb8aa3bafaf7820 */ /* 0x000fe20000400000 */
[----:B------:R-:W-:Y:S02]  /*17f30*/  F2FP.SATFINITE.E4M3.F32.PACK_AB_MERGE_C R184, R4, R184, RZ ;  /* 0x000000b804b8723e */ /* 0x000fe400048070ff */
[----:B------:R-:W-:Y:S01]  /*17f40*/  STS.U8 [R5+UR75+0x11a80], R100 ;  /* 0x011a806405007988 */ /* 0x000fe2000800004b */
[----:B------:R-:W-:Y:S01]  /*17f50*/  FFMA R59, R59, UR14, -R2 ;  /* 0x0000000e3b3b7c23 */ /* 0x000fe20008000802 */
[----:B-1----:R-:W-:Y:S02]  /*17f60*/  IMAD.SHL.U32 R4, R7, 0x8, RZ ;  /* 0x0000000807047824 */ /* 0x002fe400078e00ff */
[----:B------:R-:W-:Y:S01]  /*17f70*/  STS.U8 [R5+UR75+0x11c80], R99 ;  /* 0x011c806305007988 */ /* 0x000fe2000800004b */
[----:B------:R-:W1:Y:S01]  /*17f80*/  MUFU.EX2 R173, R56 ;  /* 0x0000003800ad7308 */ /* 0x000e620000000800 */
[----:B0-----:R-:W-:-:S02]  /*17f90*/  FADD R41, R170, R41 ;  /* 0x00000029aa297221 */ /* 0x001fc40000000000 */
[----:B------:R-:W-:Y:S01]  /*17fa0*/  STS.U8 [R5+UR75+0x11e80], R98 ;  /* 0x011e806205007988 */ /* 0x000fe2000800004b */
[----:B------:R-:W-:-:S03]  /*17fb0*/  FMUL R42, R58, 1.4426950216293334961 ;  /* 0x3fb8aa3b3a2a7820 */ /* 0x000fc60000400000 */
[----:B------:R-:W-:Y:S01]  /*17fc0*/  STS.U8 [R5+UR75+0x12080], R97 ;  /* 0x0120806105007988 */ /* 0x000fe2000800004b */
[----:B------:R-:W-:-:S03]  /*17fd0*/  FMUL R44, R59, 1.4426950216293334961 ;  /* 0x3fb8aa3b3b2c7820 */ /* 0x000fc60000400000 */
[----:B------:R-:W-:Y:S01]  /*17fe0*/  STS.U8 [R5+UR75+0x12280], R96 ;  /* 0x0122806005007988 */ /* 0x000fe2000800004b */
[----:B------:R-:W0:Y:S03]  /*17ff0*/  MUFU.EX2 R175, R175 ;  /* 0x000000af00af7308 */ /* 0x000e260000000800 */
[----:B------:R-:W-:Y:S01]  /*18000*/  STS.U8 [R5+UR75+0x12480], R95 ;  /* 0x0124805f05007988 */ /* 0x000fe2000800004b */
[--C-:B------:R-:W-:Y:S01]  /*18010*/  FFMA R62, R62, UR14, -R2.reuse ;  /* 0x0000000e3e3e7c23 */ /* 0x100fe20008000802 */
[----:B------:R-:W-:Y:S02]  /*18020*/  FFMA R63, R63, UR14, -R2 ;  /* 0x0000000e3f3f7c23 */ /* 0x000fe40008000802 */
[----:B------:R-:W-:Y:S01]  /*18030*/  STS.U8 [R5+UR75+0x12680], R94 ;  /* 0x0126805e05007988 */ /* 0x000fe2000800004b */
[----:B--2---:R-:W-:Y:S01]  /*18040*/  FADD R41, R171, R41 ;  /* 0x00000029ab297221 */ /* 0x004fe20000000000 */
[----:B------:R-:W-:-:S02]  /*18050*/  LOP3.LUT R4, R4, 0x30, RZ, 0xc0, !PT ;  /* 0x0000003004047812 */ /* 0x000fc400078ec0ff */
[----:B------:R-:W-:Y:S01]  /*18060*/  STS.U8 [R5+UR75+0x12880], R93 ;  /* 0x0128805d05007988 */ /* 0x000fe2000800004b */
[----:B------:R-:W-:Y:S01]  /*18070*/  LOP3.LUT R7, R7, 0x7f, RZ, 0xc0, !PT ;  /* 0x0000007f07077812 */ /* 0x000fe200078ec0ff */
[--C-:B------:R-:W-:Y:S02]  /*18080*/  FFMA R66, R66, UR14, -R2.reuse ;  /* 0x0000000e42427c23 */ /* 0x100fe40008000802 */
[----:B------:R-:W-:Y:S01]  /*18090*/  STS.U8 [R5+UR75+0x12a80], R92 ;  /* 0x012a805c05007988 */ /* 0x000fe2000800004b */
[----:B------:R-:W-:-:S03]  /*180a0*/  FFMA R67, R67, UR14, -R2 ;  /* 0x0000000e43437c23 */ /* 0x000fc60008000802 */
[----:B------:R-:W-:Y:S01]  /*180b0*/  STS.U8 [R5+UR75+0x12c80], R89 ;  /* 0x012c805905007988 */ /* 0x000fe2000800004b */
[--C-:B------:R-:W-:Y:S01]  /*180c0*/  FFMA R60, R60, UR14, -R2.reuse ;  /* 0x0000000e3c3c7c23 */ /* 0x100fe20008000802 */
[----:B------:R-:W-:Y:S02]  /*180d0*/  FFMA R61, R61, UR14, -R2 ;  /* 0x0000000e3d3d7c23 */ /* 0x000fe40008000802 */
[----:B------:R-:W-:Y:S01]  /*180e0*/  STS.U8 [R5+UR75+0x12e80], R91 ;  /* 0x012e805b05007988 */ /* 0x000fe2000800004b */
[----:B------:R-:W2:Y:S01]  /*180f0*/  MUFU.EX2 R42, R42 ;  /* 0x0000002a002a7308 */ /* 0x000ea20000000800 */
[----:B------:R-:W-:Y:S01]  /*18100*/  FADD R45, R39, R41 ;  /* 0x00000029272d7221 */ /* 0x000fe20000000000 */
[----:B------:R-:W-:Y:S01]  /*18110*/  FMUL R62, R62, 1.4426950216293334961 ;  /* 0x3fb8aa3b3e3e7820 */ /* 0x000fe20000400000 */
[----:B------:R-:W-:Y:S01]  /*18120*/  STS.U8 [R5+UR75+0x13080], R90 ;  /* 0x0130805a05007988 */ /* 0x000fe2000800004b */
[----:B------:R-:W-:Y:S01]  /*18130*/  FMUL R63, R63, 1.4426950216293334961 ;  /* 0x3fb8aa3b3f3f7820 */ /* 0x000fe20000400000 */
[----:B------:R-:W-:-:S02]  /*18140*/  F2FP.SATFINITE.E4M3.F32.PACK_AB_MERGE_C R41, R204, R205, RZ ;  /* 0x000000cdcc29723e */ /* 0x000fc400048070ff */
[----:B------:R0:W-:Y:S01]  /*18150*/  STS.U8 [R5+UR75+0x13280], R86 ;  /* 0x0132805605007988 */ /* 0x0001e2000800004b */
[----:B------:R-:W1:Y:S01]  /*18160*/  MUFU.EX2 R44, R44 ;  /* 0x0000002c002c7308 */ /* 0x000e620000000800 */
[--C-:B------:R-:W-:Y:S01]  /*18170*/  FFMA R64, R64, UR14, -R2.reuse ;  /* 0x0000000e40407c23 */ /* 0x100fe20008000802 */
[----:B------:R-:W-:Y:S01]  /*18180*/  FFMA R65, R65, UR14, -R2 ;  /* 0x0000000e41417c23 */ /* 0x000fe20008000802 */
[----:B------:R-:W-:Y:S01]  /*18190*/  STS.U8 [R5+UR75+0x13480], R88 ;  /* 0x0134805805007988 */ /* 0x000fe2000800004b */
[----:B------:R-:W-:Y:S01]  /*181a0*/  FMUL R66, R66, 1.4426950216293334961 ;  /* 0x3fb8aa3b42427820 */ /* 0x000fe20000400000 */
[----:B------:R-:W-:Y:S02]  /*181b0*/  FMUL R67, R67, 1.4426950216293334961 ;  /* 0x3fb8aa3b43437820 */ /* 0x000fe40000400000 */
[----:B------:R-:W-:Y:S01]  /*181c0*/  STS.U8 [R5+UR75+0x13680], R87 ;  /* 0x0136805705007988 */ /* 0x000fe2000800004b */
[C---:B0-----:R-:W-:Y:S01]  /*181d0*/  IMAD R86, R7.reuse, 0x40, R4 ;  /* 0x0000004007567824 */ /* 0x041fe200078e0204 */
[----:B------:R-:W-:-:S02]  /*181e0*/  LOP3.LUT R4, R7, 0x20, RZ, 0x3c, !PT ;  /* 0x0000002007047812 */ /* 0x000fc400078e3cff */
[----:B------:R0:W-:Y:S01]  /*181f0*/  STS.U8 [R5+UR75+0x13880], R68 ;  /* 0x0138804405007988 */ /* 0x0001e2000800004b */
[----:B------:R-:W-:Y:S01]  /*18200*/  FMUL R60, R60, 1.4426950216293334961 ;  /* 0x3fb8aa3b3c3c7820 */ /* 0x000fe20000400000 */
[----:B------:R-:W-:Y:S01]  /*18210*/  FMUL R61, R61, 1.4426950216293334961 ;  /* 0x3fb8aa3b3d3d7820 */ /* 0x000fe20000400000 */
[----:B------:R-:W-:Y:S01]  /*18220*/  MUFU.EX2 R244, R62 ;  /* 0x0000003e00f47308 */ /* 0x000fe20000000800 */
[----:B------:R-:W-:Y:S01]  /*18230*/  STS.U8 [R5+UR75+0x13a80], R85 ;  /* 0x013a805505007988 */ /* 0x000fe2000800004b */
[----:B------:R-:W-:Y:S01]  /*18240*/  FADD R45, R40, R45 ;  /* 0x0000002d282d7221 */ /* 0x000fe20000000000 */
[----:B------:R-:W-:Y:S01]  /*18250*/  F2FP.SATFINITE.E4M3.F32.PACK_AB_MERGE_C R15, R16, R15, RZ ;  /* 0x0000000f100f723e */ /* 0x000fe200048070ff */
[----:B------:R-:W-:Y:S01]  /*18260*/  FMUL R64, R64, 1.4426950216293334961 ;  /* 0x3fb8aa3b40407820 */ /* 0x000fe20000400000 */
[----:B------:R-:W-:Y:S01]  /*18270*/  STS.U8 [R5+UR75+0x13c80], R84 ;  /* 0x013c805405007988 */ /* 0x000fe2000800004b */
[----:B------:R-:W-:Y:S01]  /*18280*/  FMUL R65, R65, 1.4426950216293334961 ;  /* 0x3fb8aa3b41417820 */ /* 0x000fe20000400000 */
[----:B0-----:R-:W-:Y:S01]  /*18290*/  F2FP.SATFINITE.E4M3.F32.PACK_AB_MERGE_C R68, R196, R201, R41 ;  /* 0x000000c9c444723e */ /* 0x001fe20004807029 */
[----:B------:R-:W-:Y:S01]  /*182a0*/  MUFU.EX2 R245, R63 ;  /* 0x0000003f00f57308 */ /* 0x000fe20000000800 */
[----:B------:R-:W-:Y:S01]  /*182b0*/  STS.U8 [R5+UR75+0x13e80], R83 ;  /* 0x013e805305007988 */ /* 0x000fe2000800004b */
[----:B-1----:R-:W-:-:S03]  /*182c0*/  FADD R45, R173, R45 ;  /* 0x0000002dad2d7221 */ /* 0x002fc60000000000 */
[----:B------:R-:W-:Y:S03]  /*182d0*/  STS.U8 [R4+UR75+0x10d00], R76 ;  /* 0x010d004c04007988 */ /* 0x000fe6000800004b */
[----:B------:R-:W-:Y:S01]  /*182e0*/  MUFU.EX2 R197, R66 ;  /* 0x0000004200c57308 */ /* 0x000fe20000000800 */
[----:B------:R0:W-:Y:S01]  /*182f0*/  STS.U8 [R4+UR75+0x11900], R70 ;  /* 0x0119004604007988 */ /* 0x0001e2000800004b */
[----:B------:R-:W-:-:S06]  /*18300*/  LOP3.LUT R3, R3, 0x7f, RZ, 0xc0, !PT ;  /* 0x0000007f03037812 */ /* 0x000fcc00078ec0ff */
[----:B------:R-:W1:Y:S01]  /*18310*/  MUFU.EX2 R196, R67 ;  /* 0x0000004300c47308 */ /* 0x000e620000000800 */
[----:B0-----:R-:W-:-:S07]  /*18320*/  F2FP.SATFINITE.E4M3.F32.PACK_AB_MERGE_C R70, R198, R200, R15 ;  /* 0x000000c8c646723e */ /* 0x001fce000480700f */
[----:B------:R-:W0:Y:S01]  /*18330*/  MUFU.EX2 R76, R60 ;  /* 0x0000003c004c7308 */ /* 0x000e220000000800 */
[----:B------:R-:W-:-:S07]  /*18340*/  FADD R45, R175, R45 ;  /* 0x0000002daf2d7221 */ /* 0x000fce0000000000 */
[----:B------:R-:W0:Y:S01]  /*18350*/  MUFU.EX2 R237, R61 ;  /* 0x0000003d00ed7308 */ /* 0x000e220000000800 */
[----:B------:R-:W-:-:S07]  /*18360*/  LOP3.LUT R3, R3, 0x30, RZ, 0x3c, !PT ;  /* 0x0000003003037812 */ /* 0x000fce00078e3cff */
[----:B------:R-:W-:Y:S01]  /*18370*/  MUFU.EX2 R199, R64 ;  /* 0x0000004000c77308 */ /* 0x000fe20000000800 */
[----:B------:R-:W-:-:S07]  /*18380*/  F2FP.SATFINITE.E4M3.F32.PACK_AB_MERGE_C R16, R180, R179, RZ ;  /* 0x000000b3b410723e */ /* 0x000fce00048070ff */
[----:B------:R-:W0:Y:S01]  /*18390*/  MUFU.EX2 R198, R65 ;  /* 0x0000004100c67308 */ /* 0x000e220000000800 */
[----:B--2---:R-:W-:Y:S01]  /*183a0*/  FADD R45, R42, R45 ;  /* 0x0000002d2a2d7221 */ /* 0x004fe20000000000 */
[----:B------:R-:W-:Y:S01]  /*183b0*/  F2FP.SATFINITE.E4M3.F32.PACK_AB_MERGE_C R180, R44, R42, RZ ;  /* 0x0000002a2cb4723e */ /* 0x000fe200048070ff */
[----:B------:R-:W-:Y:S01]  /*183c0*/  STS.U8 [R4+UR75+0x10100], R82 ;  /* 0x0101005204007988 */ /* 0x000fe2000800004b */
[----:B------:R-:W-:Y:S02]  /*183d0*/  F2FP.SATFINITE.E4M3.F32.PACK_AB_MERGE_C R18, R19, R18, RZ ;  /* 0x000000121312723e */ /* 0x000fe400048070ff */
[----:B------:R-:W-:Y:S01]  /*183e0*/  F2FP.SATFINITE.E4M3.F32.PACK_AB_MERGE_C R187, R181, R187, RZ ;  /* 0x000000bbb5bb723e */ /* 0x000fe200048070ff */
[----:B------:R-:W-:Y:S01]  /*183f0*/  STS.U8 [R4+UR75+0x10300], R81 ;  /* 0x0103005104007988 */ /* 0x000fe2000800004b */
[----:B------:R-:W-:Y:S01]  /*18400*/  F2FP.SATFINITE.E4M3.F32.PACK_AB_MERGE_C R22, R24, R22, RZ ;  /* 0x000000161816723e */ /* 0x000fe200048070ff */
[----:B------:R-:W-:Y:S02]  /*18410*/  FADD R181, R44, R45 ;  /* 0x0000002d2cb57221 */ /* 0x000fe40000000000 */
[----:B------:R-:W-:Y:S01]  /*18420*/  STS.U8 [R4+UR75+0x10500], R80 ;  /* 0x0105005004007988 */ /* 0x000fe2000800004b */
[----:B------:R-:W-:-:S03]  /*18430*/  F2FP.SATFINITE.E4M3.F32.PACK_AB_MERGE_C R27, R28, R27, RZ ;  /* 0x0000001b1c1b723e */ /* 0x000fc600048070ff */
[----:B------:R-:W-:Y:S01]  /*18440*/  STS.U8 [R4+UR75+0x10700], R79 ;  /* 0x0107004f04007988 */ /* 0x000fe2000800004b */
[----:B------:R-:W-:-:S03]  /*18450*/  F2FP.SATFINITE.E4M3.F32.PACK_AB_MERGE_C R182, R38, R182, RZ ;  /* 0x000000b626b6723e */ /* 0x000fc600048070ff */
        /* <DEDUP_REMOVED lines=27> */
[----:B------:R-:W-:-:S03]  /*18610*/  F2FP.SATFINITE.E4M3.F32.PACK_AB_MERGE_C R179, R40, R39, RZ ;  /* 0x0000002728b3723e */ /* 0x000fc600048070ff */
[----:B------:R3:W-:Y:S01]  /*18620*/  STS.U8 [R3+UR75+0x11d80], R174 ;  /* 0x011d80ae03007988 */ /* 0x0007e2000800004b */
[----:B-1----:R-:W-:Y:S02]  /*18630*/  F2FP.SATFINITE.E4M3.F32.PACK_AB_MERGE_C R175, R196, R197, RZ ;  /* 0x000000c5c4af723e */ /* 0x002fe400048070ff */
[----:B--2---:R-:W-:Y:S01]  /*18640*/  F2FP.SATFINITE.E4M3.F32.PACK_AB_MERGE_C R69, R202, R203, R43 ;  /* 0x000000cbca45723e */ /* 0x004fe2000480702b */
[----:B------:R1:W-:Y:S01]  /*18650*/  STS.U8 [R3+UR75+0x11180], R160 ;  /* 0x011180a003007988 */ /* 0x0003e2000800004b */
[----:B------:R-:W-:Y:S01]  /*18660*/  F2FP.SATFINITE.E4M3.F32.PACK_AB_MERGE_C R71, R194, R252, R18 ;  /* 0x000000fcc247723e */ /* 0x000fe20004807012 */
[----:B0-----:R-:W-:Y:S01]  /*18670*/  FADD R252, R76, R181 ;  /* 0x000000b54cfc7221 */ /* 0x001fe20000000000 */
[----:B---3--:R-:W-:Y:S01]  /*18680*/  F2FP.SATFINITE.E4M3.F32.PACK_AB_MERGE_C R174, R245, R244, RZ ;  /* 0x000000f4f5ae723e */ /* 0x008fe200048070ff */
[----:B------:R0:W-:Y:S01]  /*18690*/  STS.U8 [R3+UR75+0x11b80], R172 ;  /* 0x011b80ac03007988 */ /* 0x0001e2000800004b */
[----:B------:R-:W-:Y:S02]  /*186a0*/  F2FP.SATFINITE.E4M3.F32.PACK_AB_MERGE_C R73, R26, R25, R27 ;  /* 0x000000191a49723e */ /* 0x000fe4000480701b */
[----:B------:R-:W-:-:S02]  /*186b0*/  F2FP.SATFINITE.E4M3.F32.PACK_AB_MERGE_C R72, R21, R192, R22 ;  /* 0x000000c01548723e */ /* 0x000fc40004807016 */
[----:B------:R-:W-:Y:S02]  /*186c0*/  F2FP.SATFINITE.E4M3.F32.PACK_AB_MERGE_C R74, R30, R29, R16 ;  /* 0x0000001d1e4a723e */ /* 0x000fe40004807010 */
[----:B------:R-:W-:Y:S02]  /*186d0*/  F2FP.SATFINITE.E4M3.F32.PACK_AB_MERGE_C R75, R191, R193, R187 ;  /* 0x000000c1bf4b723e */ /* 0x000fe400048070bb */
[----:B------:R-:W-:Y:S02]  /*186e0*/  F2FP.SATFINITE.E4M3.F32.PACK_AB_MERGE_C R162, R163, R162, R184 ;  /* 0x000000a2a3a2723e */ /* 0x000fe400048070b8 */
[----:B------:R-:W-:Y:S02]  /*186f0*/  F2FP.SATFINITE.E4M3.F32.PACK_AB_MERGE_C R174, R237, R76, R174 ;  /* 0x0000004cedae723e */ /* 0x000fe400048070ae */
[----:B------:R-:W-:Y:S02]  /*18700*/  LOP3.LUT R77, R86, 0x10, RZ, 0x3c, !PT ;  /* 0x00000010564d7812 */ /* 0x000fe400078e3cff */
[----:B------:R-:W-:-:S02]  /*18710*/  F2FP.SATFINITE.E4M3.F32.PACK_AB_MERGE_C R161, R161, R158, R183 ;  /* 0x0000009ea1a1723e */ /* 0x000fc400048070b7 */
[----:B-1----:R-:W-:Y:S02]  /*18720*/  F2FP.SATFINITE.E4M3.F32.PACK_AB_MERGE_C R160, R137, R190, R182 ;  /* 0x000000be89a0723e */ /* 0x002fe400048070b6 */
[----:B------:R-:W-:Y:S02]  /*18730*/  F2FP.SATFINITE.E4M3.F32.PACK_AB_MERGE_C R163, R168, R167, R185 ;  /* 0x000000a7a8a3723e */ /* 0x000fe400048070b9 */
[C---:B------:R-:W-:Y:S01]  /*18740*/  LOP3.LUT R76, R86.reuse, 0x20, RZ, 0x3c, !PT ;  /* 0x00000020564c7812 */ /* 0x040fe200078e3cff */
[----:B------:R-:W-:Y:S01]  /*18750*/  STS.U8 [R3+UR75+0x10180], R12 ;  /* 0x0101800c03007988 */ /* 0x000fe2000800004b */
[----:B0-----:R-:W-:Y:S02]  /*18760*/  F2FP.SATFINITE.E4M3.F32.PACK_AB_MERGE_C R172, R171, R170, R179 ;  /* 0x000000aaabac723e */ /* 0x001fe400048070b3 */
[----:B------:R-:W-:Y:S01]  /*18770*/  LOP3.LUT R78, R86, 0x30, RZ, 0x3c, !PT ;  /* 0x00000030564e7812 */ /* 0x000fe200078e3cff */
        /* <DEDUP_REMOVED lines=24> */
[----:B----4-:R-:W-:Y:S04]  /*18900*/  STS.U8 [R3+UR75+0x13780], R37 ;  /* 0x0137802503007988 */ /* 0x010fe8000800004b */
[----:B------:R-:W-:Y:S04]  /*18910*/  STS.U8 [R3+UR75+0x13980], R8 ;  /* 0x0139800803007988 */ /* 0x000fe8000800004b */
[----:B------:R-:W-:Y:S04]  /*18920*/  STS.U8 [R3+UR75+0x13b80], R9 ;  /* 0x013b800903007988 */ /* 0x000fe8000800004b */
[----:B------:R0:W-:Y:S04]  /*18930*/  STS.U8 [R3+UR75+0x13d80], R6 ;  /* 0x013d800603007988 */ /* 0x0001e8000800004b */
[----:B------:R-:W-:Y:S04]  /*18940*/  STS.U8 [R3+UR75+0x13f80], R165 ;  /* 0x013f80a503007988 */ /* 0x000fe8000800004b */
[----:B------:R-:W-:Y:S04]  /*18950*/  STS.128 [R86+UR75+0x14000], R68 ;  /* 0x0140004456007988 */ /* 0x000fe80008000c4b */
[----:B------:R-:W-:Y:S04]  /*18960*/  STS.128 [R77+UR75+0x14000], R72 ;  /* 0x014000484d007988 */ /* 0x000fe80008000c4b */
[----:B------:R-:W-:Y:S01]  /*18970*/  STS.128 [R76+UR75+0x14000], R160 ;  /* 0x014000a04c007988 */ /* 0x000fe20008000c4b */
[----:B0-----:R-:W-:Y:S03]  /*18980*/  LDTM.x64 R4, tmem[UR72] ;  /* 0x00000048000479ee */ /* 0x001fe60008340000 */
[----:B------:R0:W-:Y:S02]  /*18990*/  STS.128 [R78+UR75+0x14000], R172 ;  /* 0x014000ac4e007988 */ /* 0x0001e40008000c4b */
[----:B0-----:R-:W0:Y:S02]  /*189a0*/  LDTM.x64 R132, tmem[UR72+0x40] ;  /* 0x00004048008479ee */ /* 0x001e240008340000 */
[----:B------:R-:W-:Y:S04]  /*189b0*/  STL.64 [R1+0xa30], R198 ;  /* 0x000a30c601007387 */ /* 0x000fe80000100a00 */
[----:B------:R-:W-:Y:S01]  /*189c0*/  STL.64 [R1+0xa28], R196 ;  /* 0x000a28c401007387 */ /* 0x000fe20000100a00 */
[----:B------:R-:W-:Y:S03]  /*189d0*/  LDTM.x64 R68, tmem[UR72+0x80] ;  /* 0x00008048004479ee */ /* 0x000fe60008340000 */
[----:B0-----:R-:W-:Y:S04]  /*189e0*/  STL.64 [R1+0xa20], R194 ;  /* 0x000a20c201007387 */ /* 0x001fe80000100a00 */
        /* <DEDUP_REMOVED lines=28> */
[----:B------:R0:W-:Y:S02]  /*18bb0*/  STL.64 [R1+0x938], R136 ;  /* 0x0009388801007387 */ /* 0x0001e40000100a00 */
[----:B0-----:R-:W0:Y:S01]  /*18bc0*/  LDTM.x64 R136, tmem[UR72+0xc0] ;  /* 0x0000c048008879ee */ /* 0x001e220008340000 */
[----:B------:R-:W-:Y:S01]  /*18bd0*/  FADD R0, -R2, R0 ;  /* 0x0000000002007221 */ /* 0x000fe20000000100 */
[----:B------:R-:W-:-:S03]  /*18be0*/  NOP ;  /* 0x0000000000007918 */ /* 0x000fc60000000000 */
[----:B------:R-:W-:Y:S01]  /*18bf0*/  FMUL R0, R0, 1.4426950216293334961 ;  /* 0x3fb8aa3b00007820 */ /* 0x000fe20000400000 */
[----:B0-----:R-:W-:Y:S04]  /*18c00*/  STL.64 [R1], R136 ;  /* 0x0000008801007387 */ /* 0x001fe80000100a00 */
[----:B------:R-:W-:Y:S04]  /*18c10*/  STL.64 [R1+0x8], R138 ;  /* 0x0000088a01007387 */ /* 0x000fe80000100a00 */
[----:B------:R-:W-:Y:S01]  /*18c20*/  STL.64 [R1+0x10], R140 ;  /* 0x0000108c01007387 */ /* 0x000fe20000100a00 */
[----:B------:R-:W-:-:S03]  /*18c30*/  IMAD.MOV.U32 R236, RZ, RZ, R198 ;  /* 0x000000ffffec7224 */ /* 0x000fc600078e00c6 */
[----:B------:R-:W-:Y:S01]  /*18c40*/  STL.64 [R1+0x18], R142 ;  /* 0x0000188e01007387 */ /* 0x000fe20000100a00 */
[----:B------:R-:W-:-:S03]  /*18c50*/  IMAD.MOV.U32 R3, RZ, RZ, R199 ;  /* 0x000000ffff037224 */ /* 0x000fc600078e00c7 */
[----:B------:R-:W-:Y:S01]  /*18c60*/  STL.64 [R1+0x20], R144 ;  /* 0x0000209001007387 */ /* 0x000fe20000100a00 */
[----:B------:R-:W-:-:S03]  /*18c70*/  IMAD.MOV.U32 R228, RZ, RZ, R196 ;  /* 0x000000ffffe47224 */ /* 0x000fc600078e00c4 */
[----:B------:R-:W-:Y:S01]  /*18c80*/  STL.64 [R1+0x28], R146 ;  /* 0x0000289201007387 */ /* 0x000fe20000100a00 */
[----:B------:R-:W-:-:S03]  /*18c90*/  IMAD.MOV.U32 R229, RZ, RZ, R197 ;  /* 0x000000ffffe57224 */ /* 0x000fc600078e00c5 */
[----:B------:R0:W-:Y:S01]  /*18ca0*/  STL.64 [R1+0x30], R148 ;  /* 0x0000309401007387 */ /* 0x0001e20000100a00 */
[----:B------:R-:W-:Y:S02]  /*18cb0*/  IMAD.MOV.U32 R220, RZ, RZ, R194 ;  /* 0x000000ffffdc7224 */ /* 0x000fe400078e00c2 */
[----:B------:R-:W-:Y:S01]  /*18cc0*/  IMAD.MOV.U32 R221, RZ, RZ, R195 ;  /* 0x000000ffffdd7224 */ /* 0x000fe200078e00c3 */
[----:B------:R-:W2:Y:S01]  /*18cd0*/  LDL.LU.64 R198, [R1+0xa30] ;  /* 0x000a300001c67983 */ /* 0x000ea20000300a00 */
[----:B------:R-:W-:Y:S02]  /*18ce0*/  IMAD.MOV.U32 R212, RZ, RZ, R192 ;  /* 0x000000ffffd47224 */ /* 0x000fe400078e00c0 */
[----:B------:R-:W-:Y:S01]  /*18cf0*/  IMAD.MOV.U32 R213, RZ, RZ, R193 ;  /* 0x000000ffffd57224 */ /* 0x000fe200078e00c1 */
[----:B------:R-:W3:Y:S01]  /*18d00*/  LDL.LU.64 R196, [R1+0xa28] ;  /* 0x000a280001c47983 */ /* 0x000ee20000300a00 */
[----:B------:R-:W-:Y:S02]  /*18d10*/  IMAD.MOV.U32 R204, RZ, RZ, R190 ;  /* 0x000000ffffcc7224 */ /* 0x000fe400078e00be */
[----:B------:R-:W-:Y:S01]  /*18d20*/  IMAD.MOV.U32 R205, RZ, RZ, R191 ;  /* 0x000000ffffcd7224 */ /* 0x000fe200078e00bf */
[----:B------:R-:W4:Y:S01]  /*18d30*/  LDL.LU.64 R194, [R1+0xa20] ;  /* 0x000a200001c27983 */ /* 0x000f220000300a00 */
[----:B------:R-:W-:-:S02]  /*18d40*/  IMAD.MOV.U32 R250, RZ, RZ, R188 ;  /* 0x000000fffffa7224 */ /* 0x000fc400078e00bc */
[----:B------:R-:W-:Y:S01]  /*18d50*/  IMAD.MOV.U32 R251, RZ, RZ, R189 ;  /* 0x000000fffffb7224 */ /* 0x000fe200078e00bd */
[----:B------:R-:W2:Y:S01]  /*18d60*/  LDL.LU.64 R192, [R1+0xa18] ;  /* 0x000a180001c07983 */ /* 0x000ea20000300a00 */
[----:B------:R-:W-:Y:S02]  /*18d70*/  IMAD.MOV.U32 R242, RZ, RZ, R186 ;  /* 0x000000fffff27224 */ /* 0x000fe400078e00ba */
[----:B------:R-:W-:Y:S01]  /*18d80*/  IMAD.MOV.U32 R243, RZ, RZ, R187 ;  /* 0x000000fffff37224 */ /* 0x000fe200078e00bb */
[----:B------:R-:W2:Y:S01]  /*18d90*/  LDL.LU.64 R190, [R1+0xa10] ;  /* 0x000a100001be7983 */ /* 0x000ea20000300a00 */
[----:B------:R-:W-:Y:S02]  /*18da0*/  IMAD.MOV.U32 R234, RZ, RZ, R184 ;  /* 0x000000ffffea7224 */ /* 0x000fe400078e00b8 */
[----:B------:R-:W-:Y:S01]  /*18db0*/  IMAD.MOV.U32 R235, RZ, RZ, R185 ;  /* 0x000000ffffeb7224 */ /* 0x000fe200078e00b9 */
[----:B------:R-:W2:Y:S01]  /*18dc0*/  LDL.LU.64 R188, [R1+0xa08] ;  /* 0x000a080001bc7983 */ /* 0x000ea20000300a00 */
[----:B------:R-:W-:-:S02]  /*18dd0*/  IMAD.MOV.U32 R226, RZ, RZ, R182 ;  /* 0x000000ffffe27224 */ /* 0x000fc400078e00b6 */
[----:B------:R-:W-:Y:S01]  /*18de0*/  IMAD.MOV.U32 R227, RZ, RZ, R183 ;  /* 0x000000ffffe37224 */ /* 0x000fe200078e00b7 */
[----:B------:R-:W2:Y:S01]  /*18df0*/  LDL.LU.64 R186, [R1+0xa00] ;  /* 0x000a000001ba7983 */ /* 0x000ea20000300a00 */
[----:B------:R-:W-:Y:S01]  /*18e00*/  IMAD.MOV.U32 R218, RZ, RZ, R180 ;  /* 0x000000ffffda7224 */ /* 0x000fe200078e00b4 */
[----:B------:R-:W1:Y:S01]  /*18e10*/  MUFU.EX2 R0, R0 ;  /* 0x0000000000007308 */ /* 0x000e620000000800 */
        /* <DEDUP_REMOVED lines=47> */
[----:B-1----:R-:W-:-:S03]  /*19110*/  FMUL R54, R0, R54 ;  /* 0x0000003600367220 */ /* 0x002fc60000400000 */
[----:B------:R-:W2:Y:S01]  /*19120*/  LDL.LU.64 R152, [R1+0x978] ;  /* 0x0009780001987983 */ /* 0x000ea20000300a00 */
[----:B------:R-:W-:-:S03]  /*19130*/  FMUL R4, R0, R4 ;  /* 0x0000000400047220 */ /* 0x000fc60000400000 */
[----:B------:R-:W2:Y:S01]  /*19140*/  LDL.LU.64 R150, [R1+0x970] ;  /* 0x0009700001967983 */ /* 0x000ea20000300a00 */
[C---:B------:R-:W-:Y:S01]  /*19150*/  FMUL R5, R0.reuse, R5 ;  /* 0x0000000500057220 */ /* 0x040fe20000400000 */
[C---:B------:R-:W-:Y:S02]  /*19160*/  FMUL R6, R0.reuse, R6 ;  /* 0x0000000600067220 */ /* 0x040fe40000400000 */
[----:B0-----:R-:W2:Y:S01]  /*19170*/  LDL.LU.64 R148, [R1+0x968] ;  /* 0x0009680001947983 */ /* 0x001ea20000300a00 */
[C---:B------:R-:W-:Y:S01]  /*19180*/  FMUL R7, R0.reuse, R7 ;  /* 0x0000000700077220 */ /* 0x040fe20000400000 */
[C---:B------:R-:W-:Y:S01]  /*19190*/  FMUL R8, R0.reuse, R8 ;  /* 0x0000000800087220 */ /* 0x040fe20000400000 */
[C---:B------:R-:W-:Y:S01]  /*191a0*/  FMUL R9, R0.reuse, R9 ;  /* 0x0000000900097220 */ /* 0x040fe20000400000 */
[----:B------:R-:W2:Y:S01]  /*191b0*/  LDL.LU.64 R146, [R1+0x960] ;  /* 0x0009600001927983 */ /* 0x000ea20000300a00 */
        /* <DEDUP_REMOVED lines=57> */
[----:B------:R-:W2:Y:S04]  /*19550*/  LDL.LU.64 R144, [R1+0x958] ;  /* 0x0009580001907983 */ /* 0x000ea80000300a00 */
[----:B------:R-:W2:Y:S04]  /*19560*/  LDL.LU.64 R142, [R1+0x950] ;  /* 0x00095000018e7983 */ /* 0x000ea80000300a00 */
[----:B------:R-:W2:Y:S04]  /*19570*/  LDL.LU.64 R140, [R1+0x948] ;  /* 0x00094800018c7983 */ /* 0x000ea80000300a00 */
[----:B------:R-:W2:Y:S04]  /*19580*/  LDL.LU.64 R138, [R1+0x940] ;  /* 0x00094000018a7983 */ /* 0x000ea80000300a00 */
[----:B------:R-:W2:Y:S01]  /*19590*/  LDL.LU.64 R136, [R1+0x938] ;  /* 0x0009380001887983 */ /* 0x000ea20000300a00 */
[----:B------:R0:W-:Y:S03]  /*195a0*/  STTM.x64 tmem[UR72], R4 ;  /* 0x00000004000079ed */ /* 0x0001e60008340048 */
[----:B0-----:R-:W2:Y:S04]  /*195b0*/  LDL.LU R54, [R1] ;  /* 0x0000000001367983 */ /* 0x001ea80000300800 */
[----:B------:R-:W3:Y:S04]  /*195c0*/  LDL.LU R55, [R1+0x4] ;  /* 0x0000040001377983 */ /* 0x000ee80000300800 */
        /* <DEDUP_REMOVED lines=12> */
[C---:B------:R-:W-:Y:S01]  /*19690*/  FMUL R18, R0.reuse, R206 ;  /* 0x000000ce00127220 */ /* 0x040fe20000400000 */
[C---:B------:R-:W-:Y:S01]  /*196a0*/  FMUL R19, R0.reuse, R207 ;  /* 0x000000cf00137220 */ /* 0x040fe20000400000 */
[C---:B------:R-:W-:Y:S01]  /*196b0*/  FMUL R20, R0.reuse, R214 ;  /* 0x000000d600147220 */ /* 0x040fe20000400000 */
[----:B------:R0:W5:Y:S01]  /*196c0*/  LDL.LU R206, [R1+0x930] ;  /* 0x0009300001ce7983 */ /* 0x0001620000300800 */
[C---:B------:R-:W-:Y:S01]  /*196d0*/  FMUL R21, R0.reuse, R215 ;  /* 0x000000d700157220 */ /* 0x040fe20000400000 */
[----:B------:R-:W-:-:S02]  /*196e0*/  FMUL R22, R0, R222 ;  /* 0x000000de00167220 */ /* 0x000fc40000400000 */
[----:B------:R0:W5:Y:S01]  /*196f0*/  LDL.LU R207, [R1+0x92c] ;  /* 0x00092c0001cf7983 */ /* 0x0001620000300800 */
[----:B------:R-:W-:-:S03]  /*19700*/  FMUL R23, R0, R223 ;  /* 0x000000df00177220 */ /* 0x000fc60000400000 */
        /* <DEDUP_REMOVED lines=60> */
[----:B------:R0:W5:Y:S04]  /*19ad0*/  LDL.LU R226, [R1+0x8b0] ;  /* 0x0008b00001e27983 */ /* 0x0001680000300800 */
[----:B------:R0:W5:Y:S04]  /*19ae0*/  LDL.LU R227, [R1+0x8ac] ;  /* 0x0008ac0001e37983 */ /* 0x0001680000300800 */
[----:B------:R0:W5:Y:S04]  /*19af0*/  LDL.LU R234, [R1+0x8a8] ;  /* 0x0008a80001ea7983 */ /* 0x0001680000300800 */
[----:B------:R0:W5:Y:S01]  /*19b00*/  LDL.LU R235, [R1+0x8a4] ;  /* 0x0008a40001eb7983 */ /* 0x0001620000300800 */
[C---:B--2---:R-:W-:Y:S01]  /*19b10*/  FMUL R4, R0.reuse, R54 ;  /* 0x0000003600047220 */ /* 0x044fe20000400000 */
[----:B------:R-:W-:-:S02]  /*19b20*/  FMUL R54, R0, R242 ;  /* 0x000000f200367220 */ /* 0x000fc40000400000 */
[----:B------:R0:W5:Y:S01]  /*19b30*/  LDL.LU R242, [R1+0x8a0] ;  /* 0x0008a00001f27983 */ /* 0x0001620000300800 */
[C---:B---3--:R-:W-:Y:S01]  /*19b40*/  FMUL R5, R0.reuse, R55 ;  /* 0x0000003700057220 */ /* 0x048fe20000400000 */
[C---:B------:R-:W-:Y:S02]  /*19b50*/  FMUL R55, R0.reuse, R243 ;  /* 0x000000f300377220 */ /* 0x040fe40000400000 */
[----:B------:R0:W5:Y:S01]  /*19b60*/  LDL.LU R243, [R1+0x89c] ;  /* 0x00089c0001f37983 */ /* 0x0001620000300800 */
[C---:B----4-:R-:W-:Y:S01]  /*19b70*/  FMUL R6, R0.reuse, R56 ;  /* 0x0000003800067220 */ /* 0x050fe20000400000 */
[C---:B------:R-:W-:Y:S02]  /*19b80*/  FMUL R56, R0.reuse, R250 ;  /* 0x000000fa00387220 */ /* 0x040fe40000400000 */
[----:B------:R0:W5:Y:S01]  /*19b90*/  LDL.LU R250, [R1+0x898] ;  /* 0x0008980001fa7983 */ /* 0x0001620000300800 */
[C---:B------:R-:W-:Y:S01]  /*19ba0*/  FMUL R7, R0.reuse, R57 ;  /* 0x0000003900077220 */ /* 0x040fe20000400000 */
[----:B------:R-:W-:-:S02]  /*19bb0*/  FMUL R57, R0, R251 ;  /* 0x000000fb00397220 */ /* 0x000fc40000400000 */
[----:B------:R0:W5:Y:S01]  /*19bc0*/  LDL.LU R251, [R1+0x894] ;  /* 0x0008940001fb7983 */ /* 0x0001620000300800 */
[C---:B------:R-:W-:Y:S01]  /*19bd0*/  FMUL R8, R0.reuse, R58 ;  /* 0x0000003a00087220 */ /* 0x040fe20000400000 */
[C---:B------:R-:W-:Y:S02]  /*19be0*/  FMUL R58, R0.reuse, R204 ;  /* 0x000000cc003a7220 */ /* 0x040fe40000400000 */
[----:B------:R0:W5:Y:S01]  /*19bf0*/  LDL.LU R204, [R1+0x890] ;  /* 0x0008900001cc7983 */ /* 0x0001620000300800 */
[C---:B------:R-:W-:Y:S01]  /*19c00*/  FMUL R9, R0.reuse, R59 ;  /* 0x0000003b00097220 */ /* 0x040fe20000400000 */
        /* <DEDUP_REMOVED lines=12> */
[C---:B------:R-:W-:Y:S01]  /*19cd0*/  FMUL R17, R0.reuse, R67 ;  /* 0x0000004300117220 */ /* 0x040fe20000400000 */
[----:B------:R-:W-:Y:S01]  /*19ce0*/  FMUL R67, R0, R3 ;  /* 0x0000000300437220 */ /* 0x000fe20000400000 */
[----:B------:R-:W-:-:S04]  /*19cf0*/  FADD R3, R237, R252 ;  /* 0x000000fced037221 */ /* 0x000fc80000000000 */
[----:B------:R-:W-:-:S04]  /*19d00*/  FADD R3, R244, R3 ;  /* 0x00000003f4037221 */ /* 0x000fc80000000000 */
[----:B------:R-:W-:Y:S01]  /*19d10*/  FADD R3, R245, R3 ;  /* 0x00000003f5037221 */ /* 0x000fe20000000000 */
[C---:B------:R-:W-:Y:S01]  /*19d20*/  FMUL R14, R0.reuse, R64 ;  /* 0x00000040000e7220 */ /* 0x040fe20000400000 */
[C---:B------:R-:W-:Y:S02]  /*19d30*/  FMUL R63, R0.reuse, R221 ;  /* 0x000000dd003f7220 */ /* 0x040fe40000400000 */
[----:B------:R-:W-:Y:S01]  /*19d40*/  FADD R3, R199, R3 ;  /* 0x00000003c7037221 */ /* 0x000fe20000000000 */
[C---:B------:R-:W-:Y:S01]  /*19d50*/  FMUL R15, R0.reuse, R65 ;  /* 0x00000041000f7220 */ /* 0x040fe20000400000 */
[----:B------:R0:W5:Y:S01]  /*19d60*/  LDL.LU R221, [R1+0x87c] ;  /* 0x00087c0001dd7983 */ /* 0x0001620000300800 */
[C---:B------:R-:W-:Y:S01]  /*19d70*/  FMUL R64, R0.reuse, R228 ;  /* 0x000000e400407220 */ /* 0x040fe20000400000 */
[C---:B------:R-:W-:Y:S01]  /*19d80*/  FMUL R16, R0.reuse, R66 ;  /* 0x0000004200107220 */ /* 0x040fe20000400000 */
[----:B------:R-:W-:Y:S01]  /*19d90*/  FMUL R65, R0, R229 ;  /* 0x000000e500417220 */ /* 0x000fe20000400000 */
[----:B------:R0:W5:Y:S01]  /*19da0*/  LDL.LU R228, [R1+0x878] ;  /* 0x0008780001e47983 */ /* 0x0001620000300800 */
[----:B------:R-:W-:Y:S01]  /*19db0*/  FADD R3, R198, R3 ;  /* 0x00000003c6037221 */ /* 0x000fe20000000000 */
[----:B------:R-:W-:-:S02]  /*19dc0*/  FMUL R66, R0, R236 ;  /* 0x000000ec00427220 */ /* 0x000fc40000400000 */
[----:B------:R0:W5:Y:S01]  /*19dd0*/  LDL.LU R229, [R1+0x874] ;  /* 0x0008740001e57983 */ /* 0x0001620000300800 */
[----:B------:R-:W-:-:S03]  /*19de0*/  FADD R3, R197, R3 ;  /* 0x00000003c5037221 */ /* 0x000fc60000000000 */
[----:B------:R0:W5:Y:S04]  /*19df0*/  LDL.LU R236, [R1+0x870] ;  /* 0x0008700001ec7983 */ /* 0x0001680000300800 */
[----:B------:R0:W5:Y:S04]  /*19e00*/  LDL.LU R237, [R1+0x86c] ;  /* 0x00086c0001ed7983 */ /* 0x0001680000300800 */
[----:B------:R0:W5:Y:S01]  /*19e10*/  LDL.LU R244, [R1+0x868] ;  /* 0x0008680001f47983 */ /* 0x0001620000300800 */
[----:B------:R-:W-:-:S03]  /*19e20*/  FADD R3, R196, R3 ;  /* 0x00000003c4037221 */ /* 0x000fc60000000000 */
[----:B------:R0:W5:Y:S04]  /*19e30*/  LDL.LU R245, [R1+0x864] ;  /* 0x0008640001f57983 */ /* 0x0001680000300800 */
[----:B------:R0:W5:Y:S04]  /*19e40*/  LDL.LU R199, [R1+0x860] ;  /* 0x0008600001c77983 */ /* 0x0001680000300800 */
[----:B------:R0:W5:Y:S04]  /*19e50*/  LDL.LU R198, [R1+0x85c] ;  /* 0x00085c0001c67983 */ /* 0x0001680000300800 */
[----:B------:R0:W5:Y:S04]  /*19e60*/  LDL.LU R197, [R1+0x858] ;  /* 0x0008580001c57983 */ /* 0x0001680000300800 */
[----:B------:R0:W5:Y:S01]  /*19e70*/  LDL.LU R196, [R1+0x854] ;  /* 0x0008540001c47983 */ /* 0x0001620000300800 */
        /* <DEDUP_REMOVED lines=128> */
[----:B------:R0:W-:Y:S03]  /*1a680*/  STTM.x64 tmem[UR72+0x40], R132 ;  /* 0x00004084000079ed */ /* 0x0001e60008340048 */
[----:B------:R0:W-:Y:S01]  /*1a690*/  STTM.x64 tmem[UR72+0x80], R68 ;  /* 0x00008044000079ed */ /* 0x0001e20008340048 */
[----:B------:R0:W-:Y:S01]  /*1a6a0*/  STTM.x64 tmem[UR72+0xc0], R4 ;  /* 0x0000c004000079ed */ /* 0x0001e20008340048 */
[----:B------:R-:W1:Y:S02]  /*1a6b0*/  FENCE.VIEW.ASYNC.T ;  /* 0x00000000000073c6 */ /* 0x000e640000000200 */
[----:B-1----:R-:W-:Y:S06]  /*1a6c0*/  BAR.SYNC.DEFER_BLOCKING 0x0 ;  /* 0x0000000000007b1d */ /* 0x002fec0000010000 */
[----:B------:R1:W-:Y:S06]  /*1a6d0*/  MEMBAR.ALL.CTA ;  /* 0x0000000000007992 */ /* 0x0003ec0000008000 */
[----:B-1----:R-:W1:Y:S01]  /*1a6e0*/  FENCE.VIEW.ASYNC.S ;  /* 0x00000000000073c6 */ /* 0x002e620000000000 */
[----:B------:R-:W-:Y:S01]  /*1a6f0*/  ULEA UR71, UR17, UR75, 0x3 ;  /* 0x0000004b11477291 */ /* 0x000fe2000f8e18ff */
[----:B------:R-:W-:-:S03]  /*1a700*/  UMOV UR60, UR8 ;  /* 0x00000008003c7c82 */ /* 0x000fc60008000000 */
[----:B------:R-:W-:Y:S01]  /*1a710*/  UIADD3 UR71, UPT, UPT, UR71, 0x16000, URZ ;  /* 0x0001600047477890 */ /* 0x000fe2000fffe0ff */
[----:B-1----:R-:W-:Y:S06]  /*1a720*/  BAR.SYNC.DEFER_BLOCKING 0x0 ;  /* 0x0000000000007b1d */ /* 0x002fec0000010000 */
[----:B------:R-:W-:Y:S05]  /*1a730*/  BRA.U UP2, `(.L_x_16) ;  /* 0x00000001023c7547 */ /* 0x000fea000b800000 */
[----:B------:R-:W-:Y:S01]  /*1a740*/  UMOV UR54, UR10 ;  /* 0x0000000a00367c82 */ /* 0x000fe20008000000 */
[----:B------:R-:W-:Y:S01]  /*1a750*/  UMOV UR55, 0x80004020 ;  /* 0x8000402000377882 */ /* 0x000fe20000000000 */
[----:B------:R-:W-:Y:S01]  /*1a760*/  UMOV UR58, UR4 ;  /* 0x00000004003a7c82 */ /* 0x000fe20008000000 */
[----:B------:R-:W-:Y:S01]  /*1a770*/  UMOV UR59, 0x80004020 ;  /* 0x80004020003b7882 */ /* 0x000fe20000000000 */
[----:B------:R-:W-:Y:S01]  /*1a780*/  UMOV UR52, 0x0 ;  /* 0x0000000000347882 */ /* 0x000fe20000000000 */
[----:B------:R-:W-:Y:S01]  /*1a790*/  UMOV UR53, 0x8400010 ;  /* 0x0840001000357882 */ /* 0x000fe20000000000 */
[----:B------:R-:W-:Y:S01]  /*1a7a0*/  UMOV UR56, UR71 ;  /* 0x0000004700387c82 */ /* 0x000fe20008000000 */
[----:B------:R-:W-:Y:S01]  /*1a7b0*/  UMOV UR57, URZ ;  /* 0x000000ff00397c82 */ /* 0x000fe20008000000 */
[----:B------:R-:W-:Y:S01]  /*1a7c0*/  UMOV UR6, 0x0 ;  /* 0x0000000000067882 */ /* 0x000fe20000000000 */
[----:B------:R-:W-:Y:S01]  /*1a7d0*/  UMOV UR7, 0x8400010 ;  /* 0x0840001000077882 */ /* 0x000fe20000000000 */
[----:B------:R1:W-:Y:S01]  /*1a7e0*/  UTCQMMA gdesc[UR54], gdesc[UR58], tmem[UR73], tmem[UR52], idesc[UR53], UPT ;  /* 0x00ff343a360075ea */ /* 0x0003e2000b800349 */
[----:B------:R-:W-:Y:S01]  /*1a7f0*/  UMOV UR8, UR56 ;  /* 0x0000003800087c82 */ /* 0x000fe20008000000 */
[----:B------:R1:W-:Y:S01]  /*1a800*/  UTCQMMA gdesc[UR38], gdesc[UR40], tmem[UR73], tmem[UR6], idesc[UR7], UPT ;  /* 0x00ff0628260075ea */ /* 0x0003e2000b800349 */
[----:B------:R1:W-:Y:S01]  /*1a810*/  UTCBAR [UR8], URZ ;  /* 0x000000ff080073e9 */ /* 0x0003e200080000ff */
[----:B------:R-:W-:-:S02]  /*1a820*/  NOP ;  /* 0x0000000000007918 */ /* 0x000fc40000000000 */
.L_x_16:
[----:B0-----:R-:W2:Y:S01]  /*1a830*/  LDL.LU R4, [R1+0x7f4] ;  /* 0x0007f40001047983 */ /* 0x001ea20000300800 */
[----:B------:R-:W-:Y:S01]  /*1a840*/  UIADD3 UR17, UPT, UPT, UR17, 0x1, URZ ;  /* 0x0000000111117890 */ /* 0x000fe2000fffe0ff */
[----:B------:R-:W-:Y:S01]  /*1a850*/  IMAD.U32 R68, RZ, RZ, UR60 ;  /* 0x0000003cff447e24 */ /* 0x000fe2000f8e00ff */
[----:B-1----:R-:W-:Y:S02]  /*1a860*/  UIADD3 UR52, UPT, UPT, UR15, -0x40, URZ ;  /* 0xffffffc00f347890 */ /* 0x002fe4000fffe0ff */
[----:B------:R-:W-:Y:S02]  /*1a870*/  UISETP.GT.AND UP1, UPT, UR17, 0x1, UPT ;  /* 0x000000011100788c */ /* 0x000fe4000bf24270 */
[----:B------:R-:W-:Y:S02]  /*1a880*/  UIADD3 UR9, UPT, UPT, UR9, 0x40, URZ ;  /* 0x0000004009097890 */ /* 0x000fe4000fffe0ff */
[----:B------:R-:W-:Y:S02]  /*1a890*/  USEL UR8, URZ, 0x1, !UP1 ;  /* 0x00000001ff087887 */ /* 0x000fe4000c800000 */
[----:B------:R-:W-:-:S02]  /*1a8a0*/  USEL UR17, UR17, URZ, !UP1 ;  /* 0x000000ff11117287 */ /* 0x000fc4000c800000 */
[----:B------:R-:W-:Y:S02]  /*1a8b0*/  UISETP.GE.AND UP1, UPT, UR9, UR52, UPT ;  /* 0x000000340900728c */ /* 0x000fe4000bf26270 */
[----:B------:R-:W-:Y:S02]  /*1a8c0*/  USHF.L.U32 UR6, UR13, 0x6, URZ ;  /* 0x000000060d067899 */ /* 0x000fe400080006ff */
[----:B------:R-:W-:Y:S02]  /*1a8d0*/  USHF.L.U32 UR7, UR16, 0x6, URZ ;  /* 0x0000000610077899 */ /* 0x000fe400080006ff */
[----:B------:R-:W-:Y:S02]  /*1a8e0*/  UIADD3 UR19, UPT, UPT, UR6, UR19, URZ ;  /* 0x0000001306137290 */ /* 0x000fe4000fffe0ff */
[----:B------:R-:W-:Y:S02]  /*1a8f0*/  UIADD3 UR18, UPT, UPT, UR7, UR18, URZ ;  /* 0x0000001207127290 */ /* 0x000fe4000fffe0ff */
[----:B------:R-:W-:Y:S01]  /*1a900*/  ULOP3.LUT UR8, UR60, UR8, URZ, 0x3c, !UPT ;  /* 0x000000083c087292 */ /* 0x000fe2000f8e3cff */
[----:B--2---:R-:W-:Y:S01]  /*1a910*/  FFMA R4, R0, R4, R3 ;  /* 0x0000000400047223 */ /* 0x004fe20000000003 */
[----:B------:R-:W-:-:S04]  /*1a920*/  IMAD.MOV.U32 R0, RZ, RZ, R2 ;  /* 0x000000ffff007224 */ /* 0x000fc800078e0002 */
[----:B------:R4:W-:Y:S01]  /*1a930*/  STL [R1+0x7f4], R4 ;  /* 0x0007f40401007387 */ /* 0x0009e20000100800 */
[----:B------:R-:W-:Y:S05]  /*1a940*/  BRA.U !UP1, `(.L_x_17) ;  /* 0xffffff6909c07547 */ /* 0x000fea000b83ffff */
.L_x_12:
[----:B--2---:R-:W2:Y:S01]  /*1a950*/  LDL.LU R3, [R1+0x7f4] ;  /* 0x0007f40001037983 */ /* 0x004ea20000300800 */
[----:B------:R-:W0:Y:S02]  /*1a960*/  LDCU UR4, c[0x0][0x3f0] ;  /* 0x00007e00ff0477ac */ /* 0x000e240008000800 */
[----:B0-----:R-:W-:Y:S01]  /*1a970*/  UISETP.GE.AND UP0, UPT, UR4, 0x1, UPT ;  /* 0x000000010400788c */ /* 0x001fe2000bf06270 */
[----:B--23--:R-:W-:-:S05]  /*1a980*/  IMAD.MOV.U32 R0, RZ, RZ, R3 ;  /* 0x000000ffff007224 */ /* 0x00cfca00078e0003 */
[----:B------:R-:W-:-:S03]  /*1a990*/  FSETP.GT.AND P3, PT, |R0|, 8.50705917302346158658e+37, PT ;  /* 0x7e8000000000780b */ /* 0x000fc60003f64200 */
[----:B------:R-:W-:Y:S10]  /*1a9a0*/  BRA.U !UP0, `(.L_x_18) ;  /* 0x0000000108107547 */ /* 0x000ff4000b800000 */
[----:B------:R-:W-:-:S06]  /*1a9b0*/  USHF.L.U32 UR60, UR60, 0x1f, URZ ;  /* 0x0000001f3c3c7899 */ /* 0x000fcc00080006ff */
[----:B------:R-:W-:-:S04]  /*1a9c0*/  IMAD.U32 R3, RZ, RZ, UR60 ;  /* 0x0000003cff037e24 */ /* 0x000fc8000f8e00ff */
[----:B------:R-:W0:Y:S02]  /*1a9d0*/  SYNCS.PHASECHK.TRANS64.TRYWAIT P2, [UR71], R3 ;  /* 0x00000003ff0075a7 */ /* 0x000e240008041147 */
[----:B0-----:R-:W-:Y:S05]  /*1a9e0*/  @!P2 BRA `(.L_x_19) ;  /* 0x000000940008a947 */ /* 0x001fea0003800000 */
.L_x_18:
[----:B------:R-:W-:Y:S01]  /*1a9f0*/  BAR.SYNC.DEFER_BLOCKING 0x0 ;  /* 0x0000000000007b1d */ /* 0x000fe20000010000 */
[C---:B------:R-:W-:Y:S01]  /*1aa00*/  FSETP.GEU.AND P4, PT, |R0|.reuse, 1.175494350822287508e-38, PT ;  /* 0x008000000000780b */ /* 0x040fe20003f8e200 */
[C---:B------:R-:W-:Y:S01]  /*1aa10*/  FMUL R3, R0.reuse, 8388608 ;  /* 0x4b00000000037820 */ /* 0x040fe20000400000 */
[----:B------:R-:W-:-:S03]  /*1aa20*/  FSETP.GEU.AND P2, PT, R0, 1.175494350822287508e-38, PT ;  /* 0x008000000000780b */ /* 0x000fc60003f4e000 */
[----:B------:R-:W0:Y:S01]  /*1aa30*/  LDCU.64 UR4, c[0x0][0x3e0] ;  /* 0x00007c00ff0477ac */ /* 0x000e220008000a00 */
[----:B------:R-:W-:Y:S01]  /*1aa40*/  FSEL R3, R3, R0, !P2 ;  /* 0x0000000003037208 */ /* 0x000fe20005000000 */
[----:B------:R-:W-:Y:S01]  /*1aa50*/  @P3 FMUL R0, R0, 0.25 ;  /* 0x3e80000000003820 */ /* 0x000fe20000400000 */
[----:B------:R-:W-:Y:S01]  /*1aa60*/  FSEL R69, RZ, -23, P2 ;  /* 0xc1b80000ff457808 */ /* 0x000fe20001000000 */
[----:B------:R-:W2:Y:S01]  /*1aa70*/  S2R R172, SR_TID.X ;  /* 0x0000000000ac7919 */ /* 0x000ea20000002100 */
[----:B-----5:R-:W3:Y:S01]  /*1aa80*/  LDC R231, c[0x0][0x3e8] ;  /* 0x0000fa00ffe77b82 */ /* 0x020ee20000000800 */
[C---:B------:R-:W-:Y:S01]  /*1aa90*/  VIADD R68, R3.reuse, 0xc0cafb0d ;  /* 0xc0cafb0d03447836 */ /* 0x040fe20000000000 */
[----:B------:R-:W-:Y:S01]  /*1aaa0*/  ISETP.GE.U32.AND P2, PT, R3, 0x7f800000, PT ;  /* 0x7f8000000300780c */ /* 0x000fe20003f46070 */
[----:B------:R-:W-:Y:S01]  /*1aab0*/  @!P4 FMUL R0, R0, 16777216 ;  /* 0x4b8000000000c820 */ /* 0x000fe20000400000 */
[----:B------:R-:W1:Y:S02]  /*1aac0*/  S2R R232, SR_CTAID.X ;  /* 0x0000000000e87919 */ /* 0x000e640000002500 */
[----:B------:R-:W-:-:S03]  /*1aad0*/  LOP3.LUT R68, R68, 0xff800000, RZ, 0xc0, !PT ;  /* 0xff80000044447812 */ /* 0x000fc600078ec0ff */
[----:B------:R-:W4:Y:S01]  /*1aae0*/  MUFU.RCP R0, R0 ;  /* 0x0000000000007308 */ /* 0x000f220000001000 */
[----:B------:R-:W-:Y:S01]  /*1aaf0*/  I2FP.F32.S32 R70, R68 ;  /* 0x0000004400467245 */ /* 0x000fe20000201400 */
[----:B------:R-:W0:Y:S02]  /*1ab00*/  @!P1 SYNCS.CCTL.IV [UR75+0x16000] ;  /* 0x01600000ff0099b1 */ /* 0x000e24000800004b */
[----:B0-----:R-:W-:Y:S02]  /*1ab10*/  BAR.SYNC.DEFER_BLOCKING 0x0 ;  /* 0x0000000000007b1d */ /* 0x001fe40000010000 */
[----:B------:R-:W-:Y:S01]  /*1ab20*/  FFMA.FTZ R69, R70, 1.1920928955078125e-07, R69 ;  /* 0x3400000046457823 */ /* 0x000fe20000010045 */
[----:B------:R-:W-:-:S03]  /*1ab30*/  UIMAD UR4, UR76, UR4, URZ ;  /* 0x000000044c0472a4 */ /* 0x000fc6000f8e02ff */
[----:B-1--4-:R-:W0:Y:S01]  /*1ab40*/  LDTM.x64 R4, tmem[UR72] ;  /* 0x00000048000479ee */ /* 0x012e220008340000 */
[C---:B---3--:R-:W-:Y:S02]  /*1ab50*/  IMAD R211, R231.reuse, 0xd3, RZ ;  /* 0x000000d3e7d37824 */ /* 0x048fe400078e02ff */
[C---:B------:R-:W-:Y:S02]  /*1ab60*/  IMAD R233, R231.reuse, 0xd4, RZ ;  /* 0x000000d4e7e97824 */ /* 0x040fe400078e02ff */
[C---:B------:R-:W-:Y:S02]  /*1ab70*/  IMAD R237, R231.reuse, 0xd6, RZ ;  /* 0x000000d6e7ed7824 */ /* 0x040fe400078e02ff */
[C---:B------:R-:W-:Y:S01]  /*1ab80*/  IMAD R235, R231.reuse, 0xd5, RZ ;  /* 0x000000d5e7eb7824 */ /* 0x040fe200078e02ff */
[----:B--2---:R-:W-:Y:S01]  /*1ab90*/  LOP3.LUT R234, R172, 0x7f, RZ, 0xc0, !PT ;  /* 0x0000007facea7812 */ /* 0x004fe200078ec0ff */
[C---:B------:R-:W-:Y:S02]  /*1aba0*/  IMAD R175, R231.reuse, 0xe8, RZ ;  /* 0x000000e8e7af7824 */ /* 0x040fe400078e02ff */
[----:B------:R-:W-:-:S02]  /*1abb0*/  IMAD R177, R231, 0xe9, RZ ;  /* 0x000000e9e7b17824 */ /* 0x000fc400078e02ff */
[----:B------:R-:W-:Y:S01]  /*1abc0*/  IMAD R232, R232, 0x80, R234 ;  /* 0x00000080e8e87824 */ /* 0x000fe200078e02ea */
[----:B------:R-:W1:Y:S01]  /*1abd0*/  @!P1 SYNCS.CCTL.IV [UR75+0x16008] ;  /* 0x01600800ff0099b1 */ /* 0x000e62000800004b */
[C---:B------:R-:W-:Y:S02]  /*1abe0*/  IMAD R179, R231.reuse, 0xea, RZ ;  /* 0x000000eae7b37824 */ /* 0x040fe400078e02ff */
[C---:B------:R-:W-:Y:S02]  /*1abf0*/  IMAD R181, R231.reuse, 0xeb, RZ ;  /* 0x000000ebe7b57824 */ /* 0x040fe400078e02ff */
[C---:B------:R-:W-:Y:S02]  /*1ac00*/  IMAD R183, R231.reuse, 0xec, RZ ;  /* 0x000000ece7b77824 */ /* 0x040fe400078e02ff */
[----:B------:R-:W-:Y:S02]  /*1ac10*/  IMAD R187, R231, 0xee, RZ ;  /* 0x000000eee7bb7824 */ /* 0x000fe400078e02ff */
[----:B0-----:R-:W-:Y:S01]  /*1ac20*/  @P3 FMUL R4, R4, 0.25 ;  /* 0x3e80000004043820 */ /* 0x001fe20000400000 */
[----:B------:R-:W-:Y:S01]  /*1ac30*/  @P3 FMUL R6, R6, 0.25 ;  /* 0x3e80000006063820 */ /* 0x000fe20000400000 */
        /* <DEDUP_REMOVED lines=16> */
[----:B------:R-:W-:Y:S01]  /*1ad40*/  @!P4 FMUL R4, R4, 16777216 ;  /* 0x4b8000000404c820 */ /* 0x000fe20000400000 */
[----:B------:R-:W-:Y:S01]  /*1ad50*/  @!P4 FMUL R6, R6, 16777216 ;  /* 0x4b8000000606c820 */ /* 0x000fe20000400000 */
[----:B------:R-:W-:Y:S01]  /*1ad60*/  @!P4 FMUL R8, R8, 16777216 ;  /* 0x4b8000000808c820 */ /* 0x000fe20000400000 */
[----:B------:R-:W-:Y:S01]  /*1ad70*/  @!P4 FMUL R10, R10, 16777216 ;  /* 0x4b8000000a0ac820 */ /* 0x000fe20000400000 */
        /* <DEDUP_REMOVED lines=60> */
[C---:B------:R-:W-:Y:S01]  /*1b140*/  FMUL R101, R0.reuse, R4 ;  /* 0x0000000400657220 */ /* 0x040fe20000400000 */
[C---:B------:R-:W-:Y:S01]  /*1b150*/  FMUL R70, R0.reuse, R6 ;  /* 0x0000000600467220 */ /* 0x040fe20000400000 */
[C---:B------:R-:W-:Y:S01]  /*1b160*/  FMUL R100, R0.reuse, R8 ;  /* 0x0000000800647220 */ /* 0x040fe20000400000 */
[----:B------:R-:W-:Y:S01]  /*1b170*/  FMUL R99, R0, R10 ;  /* 0x0000000a00637220 */ /* 0x000fe20000400000 */
        /* <DEDUP_REMOVED lines=106> */
[----:B------:R-:W-:Y:S01]  /*1b820*/  F2FP.SATFINITE.E4M3.F32.PACK_AB_MERGE_C R101, R4, R101, RZ ;  /* 0x000000650465723e */ /* 0x000fe200048070ff */
[----:B------:R-:W-:Y:S01]  /*1b830*/  IMAD R185, R231, 0xed, RZ ;  /* 0x000000ede7b97824 */ /* 0x000fe200078e02ff */
[----:B------:R-:W-:Y:S01]  /*1b840*/  F2FP.SATFINITE.E4M3.F32.PACK_AB_MERGE_C R70, R7, R70, RZ ;  /* 0x000000460746723e */ /* 0x000fe200048070ff */
[----:B------:R-:W-:Y:S01]  /*1b850*/  IMAD R189, R231, 0xef, RZ ;  /* 0x000000efe7bd7824 */ /* 0x000fe200078e02ff */
[----:B------:R-:W-:Y:S01]  /*1b860*/  F2FP.SATFINITE.E4M3.F32.PACK_AB_MERGE_C R100, R9, R100, RZ ;  /* 0x000000640964723e */ /* 0x000fe200048070ff */
[C---:B------:R-:W-:Y:S01]  /*1b870*/  IMAD R191, R231.reuse, 0xf0, RZ ;  /* 0x000000f0e7bf7824 */ /* 0x040fe200078e02ff */
        /* <DEDUP_REMOVED lines=12> */
[----:B------:R-:W0:Y:S01]  /*1b940*/  LDTM.x64 R4, tmem[UR72+0x40] ;  /* 0x00004048000479ee */ /* 0x000e220008340000 */
        /* <DEDUP_REMOVED lines=13> */
[----:B------:R-:W-:Y:S01]  /*1ba20*/  IMAD R219, R231, 0xfe, RZ ;  /* 0x000000fee7db7824 */ /* 0x000fe200078e02ff */
[----:B------:R-:W-:-:S02]  /*1ba30*/  F2FP.SATFINITE.E4M3.F32.PACK_AB_MERGE_C R87, R78, R87, RZ ;  /* 0x000000574e57723e */ /* 0x000fc400048070ff */
[----:B------:R-:W-:Y:S02]  /*1ba40*/  F2FP.SATFINITE.E4M3.F32.PACK_AB_MERGE_C R86, R77, R86, RZ ;  /* 0x000000564d56723e */ /* 0x000fe400048070ff */
[----:B------:R-:W-:Y:S02]  /*1ba50*/  F2FP.SATFINITE.E4M3.F32.PACK_AB_MERGE_C R85, R80, R85, RZ ;  /* 0x000000555055723e */ /* 0x000fe400048070ff */
[----:B------:R-:W-:Y:S02]  /*1ba60*/  F2FP.SATFINITE.E4M3.F32.PACK_AB_MERGE_C R84, R79, R84, RZ ;  /* 0x000000544f54723e */ /* 0x000fe400048070ff */
[----:B------:R-:W-:Y:S01]  /*1ba70*/  F2FP.SATFINITE.E4M3.F32.PACK_AB_MERGE_C R82, R102, R81, RZ ;  /* 0x000000516652723e */ /* 0x000fe200048070ff */
        /* <DEDUP_REMOVED lines=203> */
[----:B------:R-:W-:-:S02]  /*1c730*/  F2FP.SATFINITE.E4M3.F32.PACK_AB_MERGE_C R135, R4, R135, RZ ;  /* 0x000000870487723e */ /* 0x000fc400048070ff */
[----:B------:R-:W-:Y:S02]  /*1c740*/  F2FP.SATFINITE.E4M3.F32.PACK_AB_MERGE_C R134, R7, R134, RZ ;  /* 0x000000860786723e */ /* 0x000fe400048070ff */
[----:B------:R-:W-:Y:S02]  /*1c750*/  F2FP.SATFINITE.E4M3.F32.PACK_AB_MERGE_C R133, R6, R133, RZ ;  /* 0x000000850685723e */ /* 0x000fe400048070ff */
[----:B------:R-:W-:Y:S02]  /*1c760*/  F2FP.SATFINITE.E4M3.F32.PACK_AB_MERGE_C R132, R11, R132, RZ ;  /* 0x000000840b84723e */ /* 0x000fe400048070ff */
[----:B------:R-:W-:Y:S02]  /*1c770*/  F2FP.SATFINITE.E4M3.F32.PACK_AB_MERGE_C R131, R8, R131, RZ ;  /* 0x000000830883723e */ /* 0x000fe400048070ff */
[----:B------:R-:W-:Y:S02]  /*1c780*/  F2FP.SATFINITE.E4M3.F32.PACK_AB_MERGE_C R130, R15, R130, RZ ;  /* 0x000000820f82723e */ /* 0x000fe400048070ff */
[----:B------:R-:W-:-:S02]  /*1c790*/  F2FP.SATFINITE.E4M3.F32.PACK_AB_MERGE_C R129, R10, R129, RZ ;  /* 0x000000810a81723e */ /* 0x000fc400048070ff */
[----:B------:R-:W-:Y:S02]  /*1c7a0*/  F2FP.SATFINITE.E4M3.F32.PACK_AB_MERGE_C R128, R19, R128, RZ ;  /* 0x000000801380723e */ /* 0x000fe400048070ff */
[----:B------:R-:W-:Y:S02]  /*1c7b0*/  F2FP.SATFINITE.E4M3.F32.PACK_AB_MERGE_C R127, R12, R127, RZ ;  /* 0x0000007f0c7f723e */ /* 0x000fe400048070ff */
[----:B------:R-:W0:Y:S01]  /*1c7c0*/  LDTM.x64 R4, tmem[UR72+0x80] ;  /* 0x00008048000479ee */ /* 0x000e220008340000 */
[----:B------:R-:W-:Y:S02]  /*1c7d0*/  F2FP.SATFINITE.E4M3.F32.PACK_AB_MERGE_C R124, R105, R124, RZ ;  /* 0x0000007c697c723e */ /* 0x000fe400048070ff */
[----:B------:R-:W-:Y:S02]  /*1c7e0*/  F2FP.SATFINITE.E4M3.F32.PACK_AB_MERGE_C R122, R107, R122, RZ ;  /* 0x0000007a6b7a723e */ /* 0x000fe400048070ff */
[----:B------:R-:W-:Y:S02]  /*1c7f0*/  F2FP.SATFINITE.E4M3.F32.PACK_AB_MERGE_C R121, R106, R121, RZ ;  /* 0x000000796a79723e */ /* 0x000fe400048070ff */
        /* <DEDUP_REMOVED lines=101> */
[----:B------:R-:W-:Y:S01]  /*1ce50*/  F2FP.SATFINITE.E4M3.F32.PACK_AB_MERGE_C R105, R155, R152, RZ ;  /* 0x000000989b69723e */ /* 0x000fe200048070ff */
[C---:B------:R-:W-:Y:S01]  /*1ce60*/  FMUL R153, R0.reuse, R4 ;  /* 0x0000000400997220 */ /* 0x040fe20000400000 */
[----:B------:R-:W-:Y:S01]  /*1ce70*/  F2FP.SATFINITE.E4M3.F32.PACK_AB_MERGE_C R112, R141, R138, RZ ;  /* 0x0000008a8d70723e */ /* 0x000fe200048070ff */
[C---:B------:R-:W-:Y:S01]  /*1ce80*/  FMUL R152, R0.reuse, R6 ;  /* 0x0000000600987220 */ /* 0x040fe20000400000 */
[----:B------:R-:W-:Y:S01]  /*1ce90*/  F2FP.SATFINITE.E4M3.F32.PACK_AB_MERGE_C R111, R143, R140, RZ ;  /* 0x0000008c8f6f723e */ /* 0x000fe200048070ff */
[C---:B------:R-:W-:Y:S01]  /*1cea0*/  FMUL R151, R0.reuse, R8 ;  /* 0x0000000800977220 */ /* 0x040fe20000400000 */
[----:B------:R-:W-:Y:S01]  /*1ceb0*/  F2FP.SATFINITE.E4M3.F32.PACK_AB_MERGE_C R110, R145, R142, RZ ;  /* 0x0000008e916e723e */ /* 0x000fe200048070ff */
        /* <DEDUP_REMOVED lines=61> */
[----:B------:R-:W-:Y:S01]  /*1d290*/  F2FP.SATFINITE.E4M3.F32.PACK_AB_MERGE_C R116, R113, R116, RZ ;  /* 0x000000747174723e */ /* 0x000fe200048070ff */
[----:B------:R-:W-:Y:S01]  /*1d2a0*/  FMUL R138, R0, R34 ;  /* 0x00000022008a7220 */ /* 0x000fe20000400000 */
[----:B------:R-:W-:Y:S01]  /*1d2b0*/  F2FP.SATFINITE.E4M3.F32.PACK_AB_MERGE_C R123, R104, R123, RZ ;  /* 0x0000007b687b723e */ /* 0x000fe200048070ff */
[C---:B------:R-:W-:Y:S01]  /*1d2c0*/  FMUL R155, R0.reuse, R39 ;  /* 0x00000027009b7220 */ /* 0x040fe20000400000 */
[----:B------:R-:W-:Y:S01]  /*1d2d0*/  F2FP.SATFINITE.E4M3.F32.PACK_AB_MERGE_C R114, R137, R114, RZ ;  /* 0x000000728972723e */ /* 0x000fe200048070ff */
[C---:B------:R-:W-:Y:S01]  /*1d2e0*/  FMUL R137, R0.reuse, R36 ;  /* 0x0000002400897220 */ /* 0x040fe20000400000 */
[----:B------:R-:W-:Y:S01]  /*1d2f0*/  F2FP.SATFINITE.E4M3.F32.PACK_AB_MERGE_C R113, R139, R136, RZ ;  /* 0x000000888b71723e */ /* 0x000fe200048070ff */
[C---:B------:R-:W-:Y:S01]  /*1d300*/  FMUL R136, R0.reuse, R37 ;  /* 0x0000002500887220 */ /* 0x040fe20000400000 */
[----:B------:R-:W-:Y:S01]  /*1d310*/  F2FP.SATFINITE.E4M3.F32.PACK_AB_MERGE_C R126, R103, R126, RZ ;  /* 0x0000007e677e723e */ /* 0x000fe200048070ff */
[----:B------:R-:W-:Y:S01]  /*1d320*/  FMUL R139, R0, R32 ;  /* 0x00000020008b7220 */ /* 0x000fe20000400000 */
[----:B------:R-:W-:Y:S01]  /*1d330*/  F2FP.SATFINITE.E4M3.F32.PACK_AB_MERGE_C R125, R102, R125, RZ ;  /* 0x0000007d667d723e */ /* 0x000fe200048070ff */
[C---:B------:R-:W-:Y:S01]  /*1d340*/  FMUL R102, R0.reuse, R33 ;  /* 0x0000002100667220 */ /* 0x040fe20000400000 */
        /* <DEDUP_REMOVED lines=45> */
[----:B------:R-:W0:Y:S01]  /*1d620*/  LDTM.x64 R4, tmem[UR72+0xc0] ;  /* 0x0000c048000479ee */ /* 0x000e220008340000 */
[----:B------:R-:W-:Y:S01]  /*1d630*/  F2FP.SATFINITE.E4M3.F32.PACK_AB_MERGE_C R137, R136, R137, RZ ;  /* 0x000000898889723e */ /* 0x000fe200048070ff */
[----:B------:R-:W-:Y:S01]  /*1d640*/  NOP ;  /* 0x0000000000007918 */ /* 0x000fe20000000000 */
[----:B------:R-:W-:Y:S01]  /*1d650*/  F2FP.SATFINITE.E4M3.F32.PACK_AB_MERGE_C R136, R155, R154, RZ ;  /* 0x0000009a9b88723e */ /* 0x000fe200048070ff */
[----:B------:R-:W-:Y:S01]  /*1d660*/  IMAD.IADD R154, R3, 0x1, -R68 ;  /* 0x00000001039a7824 */ /* 0x000fe200078e0a44 */
[----:B------:R-:W-:Y:S01]  /*1d670*/  F2FP.SATFINITE.E4M3.F32.PACK_AB_MERGE_C R229, R158, R229, RZ ;  /* 0x000000e59ee5723e */ /* 0x000fe200048070ff */
[----:B------:R-:W-:Y:S01]  /*1d680*/  IMAD.MOV.U32 R155, RZ, RZ, 0x3dc6b27f ;  /* 0x3dc6b27fff9b7424 */ /* 0x000fe200078e00ff */
[----:B------:R-:W-:Y:S01]  /*1d690*/  F2FP.SATFINITE.E4M3.F32.PACK_AB_MERGE_C R230, R159, R230, RZ ;  /* 0x000000e69fe6723e */ /* 0x000fe200048070ff */
[----:B------:R-:W-:Y:S01]  /*1d6a0*/  FADD R154, R154, -1 ;  /* 0xbf8000009a9a7421 */ /* 0x000fe20000000000 */
[----:B------:R-:W-:-:S02]  /*1d6b0*/  F2FP.SATFINITE.E4M3.F32.PACK_AB_MERGE_C R228, R161, R228, RZ ;  /* 0x000000e4a1e4723e */ /* 0x000fc400048070ff */
[----:B------:R-:W-:Y:S01]  /*1d6c0*/  F2FP.SATFINITE.E4M3.F32.PACK_AB_MERGE_C R227, R160, R227, RZ ;  /* 0x000000e3a0e3723e */ /* 0x000fe200048070ff */
[----:B------:R-:W-:Y:S01]  /*1d6d0*/  FFMA.FTZ R155, R154, R155, -0.16845393180847167969 ;  /* 0xbe2c7f309a9b7423 */ /* 0x000fe2000001009b */
[----:B------:R-:W-:Y:S02]  /*1d6e0*/  F2FP.SATFINITE.E4M3.F32.PACK_AB_MERGE_C R225, R162, R225, RZ ;  /* 0x000000e1a2e1723e */ /* 0x000fe400048070ff */
[----:B------:R-:W-:Y:S01]  /*1d6f0*/  F2FP.SATFINITE.E4M3.F32.PACK_AB_MERGE_C R226, R163, R226, RZ ;  /* 0x000000e2a3e2723e */ /* 0x000fe200048070ff */
[----:B------:R-:W-:Y:S01]  /*1d700*/  FFMA.FTZ R155, R154, R155, 0.1716887056827545166 ;  /* 0x3e2fcf2a9a9b7423 */ /* 0x000fe2000001009b */
[----:B------:R-:W-:Y:S02]  /*1d710*/  F2FP.SATFINITE.E4M3.F32.PACK_AB_MERGE_C R139, R102, R139, RZ ;  /* 0x0000008b668b723e */ /* 0x000fe400048070ff */
[----:B------:R-:W-:Y:S01]  /*1d720*/  F2FP.SATFINITE.E4M3.F32.PACK_AB_MERGE_C R102, R157, R156, RZ ;  /* 0x0000009c9d66723e */ /* 0x000fe200048070ff */
[----:B------:R-:W-:Y:S01]  /*1d730*/  FFMA.FTZ R155, R154, R155, -0.17900948226451873779 ;  /* 0xbe374e439a9b7423 */ /* 0x000fe2000001009b */
[----:B------:R-:W-:-:S02]  /*1d740*/  F2FP.SATFINITE.E4M3.F32.PACK_AB_MERGE_C R138, R103, R138, RZ ;  /* 0x0000008a678a723e */ /* 0x000fc400048070ff */
[----:B------:R-:W-:Y:S01]  /*1d750*/  F2FP.SATFINITE.E4M3.F32.PACK_AB_MERGE_C R224, R165, R224, RZ ;  /* 0x000000e0a5e0723e */ /* 0x000fe200048070ff */
[----:B0-----:R-:W-:Y:S01]  /*1d760*/  @P3 FMUL R12, R12, 0.25 ;  /* 0x3e8000000c0c3820 */ /* 0x001fe20000400000 */
[----:B------:R-:W-:Y:S01]  /*1d770*/  @P3 FMUL R13, R13, 0.25 ;  /* 0x3e8000000d0d3820 */ /* 0x000fe20000400000 */
[----:B------:R-:W-:Y:S01]  /*1d780*/  @P3 FMUL R34, R34, 0.25 ;  /* 0x3e80000022223820 */ /* 0x000fe20000400000 */
[----:B------:R-:W-:Y:S01]  /*1d790*/  @P3 FMUL R35, R35, 0.25 ;  /* 0x3e80000023233820 */ /* 0x000fe20000400000 */
[----:B------:R-:W-:Y:S01]  /*1d7a0*/  FFMA.FTZ R155, R154, R155, 0.20512372255325317383 ;  /* 0x3e520bf49a9b7423 */ /* 0x000fe2000001009b */
[----:B------:R-:W-:Y:S01]  /*1d7b0*/  @P3 FMUL R24, R24, 0.25 ;  /* 0x3e80000018183820 */ /* 0x000fe20000400000 */
[----:B------:R-:W-:Y:S01]  /*1d7c0*/  @!P4 FMUL R12, R12, 16777216 ;  /* 0x4b8000000c0cc820 */ /* 0x000fe20000400000 */
[----:B------:R-:W-:Y:S01]  /*1d7d0*/  @!P4 FMUL R13, R13, 16777216 ;  /* 0x4b8000000d0dc820 */ /* 0x000fe20000400000 */
[----:B------:R-:W-:Y:S01]  /*1d7e0*/  @!P4 FMUL R34, R34, 16777216 ;  /* 0x4b8000002222c820 */ /* 0x000fe20000400000 */
[----:B------:R-:W-:Y:S01]  /*1d7f0*/  @!P4 FMUL R35, R35, 16777216 ;  /* 0x4b8000002323c820 */ /* 0x000fe20000400000 */
[----:B------:R-:W-:Y:S01]  /*1d800*/  FFMA.FTZ R155, R154, R155, -0.24046532809734344482 ;  /* 0xbe763c8b9a9b7423 */ /* 0x000fe2000001009b */
[----:B------:R-:W-:Y:S01]  /*1d810*/  @!P4 FMUL R24, R24, 16777216 ;  /* 0x4b8000001818c820 */ /* 0x000fe20000400000 */
[C---:B------:R-:W-:Y:S01]  /*1d820*/  FMUL R12, R0.reuse, R12 ;  /* 0x0000000c000c7220 */ /* 0x040fe20000400000 */
[C---:B------:R-:W-:Y:S01]  /*1d830*/  FMUL R13, R0.reuse, R13 ;  /* 0x0000000d000d7220 */ /* 0x040fe20000400000 */
[C---:B------:R-:W-:Y:S01]  /*1d840*/  FMUL R34, R0.reuse, R34 ;  /* 0x0000002200227220 */ /* 0x040fe20000400000 */
[----:B------:R-:W-:Y:S01]  /*1d850*/  FMUL R35, R0, R35 ;  /* 0x0000002300237220 */ /* 0x000fe20000400000 */
[----:B------:R-:W-:Y:S01]  /*1d860*/  FFMA.FTZ R155, R154, R155, 0.28857114911079406738 ;  /* 0x3e93bf999a9b7423 */ /* 0x000fe2000001009b */
[----:B------:R-:W-:Y:S01]  /*1d870*/  FMUL R158, R0, R24 ;  /* 0x00000018009e7220 */ /* 0x000fe20000400000 */
[----:B------:R-:W-:Y:S01]  /*1d880*/  F2FP.SATFINITE.E4M3.F32.PACK_AB_MERGE_C R24, R13, R12, RZ ;  /* 0x0000000c0d18723e */ /* 0x000fe200048070ff */
[----:B------:R-:W-:Y:S01]  /*1d890*/  @P3 FMUL R14, R14, 0.25 ;  /* 0x3e8000000e0e3820 */ /* 0x000fe20000400000 */
[C---:B------:R-:W-:Y:S01]  /*1d8a0*/  FFMA.FTZ R155, R154.reuse, R155, -0.36067417263984680176 ;  /* 0xbeb8aa499a9b7423 */ /* 0x040fe2000001009b */
[----:B------:R-:W-:Y:S01]  /*1d8b0*/  F2FP.SATFINITE.E4M3.F32.PACK_AB_MERGE_C R13, R35, R34, RZ ;  /* 0x00000022230d723e */ /* 0x000fe200048070ff */
[----:B------:R-:W-:Y:S01]  /*1d8c0*/  @P3 FMUL R15, R15, 0.25 ;  /* 0x3e8000000f0f3820 */ /* 0x000fe20000400000 */
[----:B------:R-:W0:Y:S01]  /*1d8d0*/  LDC.64 R34, c[0x0][0x398] ;  /* 0x0000e600ff227b82 */ /* 0x000e220000000a00 */
[----:B------:R-:W-:Y:S01]  /*1d8e0*/  FFMA.FTZ R155, R154, R155, 0.48089820146560668945 ;  /* 0x3ef6384a9a9b7423 */ /* 0x000fe2000001009b */
[----:B------:R-:W-:Y:S01]  /*1d8f0*/  @P3 FMUL R30, R30, 0.25 ;  /* 0x3e8000001e1e3820 */ /* 0x000fe20000400000 */
[----:B------:R-:W-:Y:S01]  /*1d900*/  @P3 FMUL R31, R31, 0.25 ;  /* 0x3e8000001f1f3820 */ /* 0x000fe20000400000 */
[----:B------:R-:W-:Y:S01]  /*1d910*/  @P3 FMUL R23, R23, 0.25 ;  /* 0x3e80000017173820 */ /* 0x000fe20000400000 */
[----:B------:R-:W-:Y:S01]  /*1d920*/  FFMA.FTZ R155, R154, R155, -0.72134751081466674805 ;  /* 0xbf38aa3b9a9b7423 */ /* 0x000fe2000001009b */
[----:B------:R-:W-:Y:S01]  /*1d930*/  @!P4 FMUL R14, R14, 16777216 ;  /* 0x4b8000000e0ec820 */ /* 0x000fe20000400000 */
[----:B------:R-:W-:Y:S01]  /*1d940*/  @!P4 FMUL R15, R15, 16777216 ;  /* 0x4b8000000f0fc820 */ /* 0x000fe20000400000 */
[----:B------:R-:W-:Y:S01]  /*1d950*/  @!P4 FMUL R30, R30, 16777216 ;  /* 0x4b8000001e1ec820 */ /* 0x000fe20000400000 */
[----:B------:R-:W-:Y:S01]  /*1d960*/  @!P4 FMUL R31, R31, 16777216 ;  /* 0x4b8000001f1fc820 */ /* 0x000fe20000400000 */
[----:B------:R-:W-:Y:S01]  /*1d970*/  @P3 FMUL R32, R32, 0.25 ;  /* 0x3e80000020203820 */ /* 0x000fe20000400000 */
[----:B------:R-:W-:Y:S01]  /*1d980*/  @P3 FMUL R33, R33, 0.25 ;  /* 0x3e80000021213820 */ /* 0x000fe20000400000 */
[----:B------:R-:W-:Y:S01]  /*1d990*/  FMUL R155, R154, R155 ;  /* 0x0000009b9a9b7220 */ /* 0x000fe20000400000 */
[----:B------:R-:W-:Y:S01]  /*1d9a0*/  @P3 FMUL R10, R10, 0.25 ;  /* 0x3e8000000a0a3820 */ /* 0x000fe20000400000 */
[----:B------:R-:W-:Y:S01]  /*1d9b0*/  @P3 FMUL R11, R11, 0.25 ;  /* 0x3e8000000b0b3820 */ /* 0x000fe20000400000 */
[----:B------:R-:W-:Y:S01]  /*1d9c0*/  @P3 FMUL R38, R38, 0.25 ;  /* 0x3e80000026263820 */ /* 0x000fe20000400000 */
[----:B------:R-:W-:Y:S01]  /*1d9d0*/  @P3 FMUL R39, R39, 0.25 ;  /* 0x3e80000027273820 */ /* 0x000fe20000400000 */
[----:B------:R-:W-:Y:S01]  /*1d9e0*/  @!P4 FMUL R23, R23, 16777216 ;  /* 0x4b8000001717c820 */ /* 0x000fe20000400000 */
[C---:B------:R-:W-:Y:S01]  /*1d9f0*/  FMUL R14, R0.reuse, R14 ;  /* 0x0000000e000e7220 */ /* 0x040fe20000400000 */
[----:B------:R-:W-:Y:S01]  /*1da00*/  FMUL R15, R0, R15 ;  /* 0x0000000f000f7220 */ /* 0x000fe20000400000 */
[----:B------:R-:W-:Y:S01]  /*1da10*/  @P3 FMUL R4, R4, 0.25 ;  /* 0x3e80000004043820 */ /* 0x000fe20000400000 */
[----:B------:R-:W-:Y:S01]  /*1da20*/  @P3 FMUL R5, R5, 0.25 ;  /* 0x3e80000005053820 */ /* 0x000fe20000400000 */
[----:B------:R-:W-:Y:S01]  /*1da30*/  @P3 FMUL R8, R8, 0.25 ;  /* 0x3e80000008083820 */ /* 0x000fe20000400000 */
[----:B------:R-:W-:Y:S01]  /*1da40*/  @P3 FMUL R9, R9, 0.25 ;  /* 0x3e80000009093820 */ /* 0x000fe20000400000 */
[----:B------:R-:W-:Y:S01]  /*1da50*/  @P3 FMUL R40, R40, 0.25 ;  /* 0x3e80000028283820 */ /* 0x000fe20000400000 */
[----:B------:R-:W-:Y:S01]  /*1da60*/  @P3 FMUL R41, R41, 0.25 ;  /* 0x3e80000029293820 */ /* 0x000fe20000400000 */
        /* <DEDUP_REMOVED lines=10> */
[----:B------:R-:W-:Y:S01]  /*1db10*/  FMUL R155, R154, R155 ;  /* 0x0000009b9a9b7220 */ /* 0x000fe20000400000 */
[----:B------:R-:W-:Y:S01]  /*1db20*/  @P3 FMUL R25, R25, 0.25 ;  /* 0x3e80000019193820 */ /* 0x000fe20000400000 */
[----:B------:R-:W-:Y:S01]  /*1db30*/  @!P4 FMUL R10, R10, 16777216 ;  /* 0x4b8000000a0ac820 */ /* 0x000fe20000400000 */
[----:B------:R-:W-:Y:S01]  /*1db40*/  @!P4 FMUL R11, R11, 16777216 ;  /* 0x4b8000000b0bc820 */ /* 0x000fe20000400000 */
[----:B------:R-:W-:Y:S01]  /*1db50*/  @!P4 FMUL R38, R38, 16777216 ;  /* 0x4b8000002626c820 */ /* 0x000fe20000400000 */
[----:B------:R-:W-:Y:S01]  /*1db60*/  @!P4 FMUL R39, R39, 16777216 ;  /* 0x4b8000002727c820 */ /* 0x000fe20000400000 */
[----:B------:R-:W-:Y:S01]  /*1db70*/  FMUL R159, R0, R23 ;  /* 0x00000017009f7220 */ /* 0x000fe20000400000 */
        /* <DEDUP_REMOVED lines=8> */
[----:B------:R-:W-:Y:S01]  /*1dc00*/  F2FP.SATFINITE.E4M3.F32.PACK_AB_MERGE_C R23, R15, R14, RZ ;  /* 0x0000000e0f17723e */ /* 0x000fe200048070ff */
        /* <DEDUP_REMOVED lines=8> */
[C---:B------:R-:W-:Y:S01]  /*1dc90*/  FMUL R32, R0.reuse, R32 ;  /* 0x0000002000207220 */ /* 0x040fe20000400000 */
[----:B------:R-:W-:Y:S01]  /*1dca0*/  FMUL R33, R0, R33 ;  /* 0x0000002100217220 */ /* 0x000fe20000400000 */
[----:B------:R-:W-:Y:S01]  /*1dcb0*/  F2FP.SATFINITE.E4M3.F32.PACK_AB_MERGE_C R15, R31, R30, RZ ;  /* 0x0000001e1f0f723e */ /* 0x000fe200048070ff */
[----:B------:R-:W-:Y:S01]  /*1dcc0*/  FFMA.FTZ R154, R154, 1.4426950216293334961, R155 ;  /* 0x3fb8aa3b9a9a7823 */ /* 0x000fe2000001009b */
        /* <DEDUP_REMOVED lines=32> */
[C---:B------:R-:W-:Y:S01]  /*1ded0*/  FMUL R10, R0.reuse, R10 ;  /* 0x0000000a000a7220 */ /* 0x040fe20000400000 */
[----:B------:R-:W-:Y:S01]  /*1dee0*/  FMUL R11, R0, R11 ;  /* 0x0000000b000b7220 */ /* 0x000fe20000400000 */
[----:B------:R-:W-:-:S02]  /*1def0*/  @P2 IMAD.MOV.U32 R30, RZ, RZ, 0x7f800000 ;  /* 0x7f800000ff1e2424 */ /* 0x000fc400078e00ff */
[----:B------:R-:W-:Y:S01]  /*1df00*/  FMUL R38, R0, R38 ;  /* 0x0000002600267220 */ /* 0x000fe20000400000 */
[----:B------:R-:W-:Y:S02]  /*1df10*/  IMAD R31, R232, UR5, RZ ;  /* 0x00000005e81f7c24 */ /* 0x000fe4000f8e02ff */
[----:B------:R-:W-:Y:S01]  /*1df20*/  FMUL R39, R0, R39 ;  /* 0x0000002700277220 */ /* 0x000fe20000400000 */
[----:B------:R-:W-:Y:S01]  /*1df30*/  @!P4 FMUL R26, R26, 16777216 ;  /* 0x4b8000001a1ac820 */ /* 0x000fe20000400000 */
[----:B------:R-:W-:Y:S01]  /*1df40*/  @!P4 FMUL R28, R28, 16777216 ;  /* 0x4b8000001c1cc820 */ /* 0x000fe20000400000 */
[C---:B------:R-:W-:Y:S01]  /*1df50*/  FMUL R4, R0.reuse, R4 ;  /* 0x0000000400047220 */ /* 0x040fe20000400000 */
[C---:B------:R-:W-:Y:S01]  /*1df60*/  FMUL R5, R0.reuse, R5 ;  /* 0x0000000500057220 */ /* 0x040fe20000400000 */
[C---:B------:R-:W-:Y:S01]  /*1df70*/  FMUL R8, R0.reuse, R8 ;  /* 0x0000000800087220 */ /* 0x040fe20000400000 */
[C---:B------:R-:W-:Y:S01]  /*1df80*/  FMUL R9, R0.reuse, R9 ;  /* 0x0000000900097220 */ /* 0x040fe20000400000 */
[C---:B------:R-:W-:Y:S01]  /*1df90*/  FMUL R40, R0.reuse, R40 ;  /* 0x0000002800287220 */ /* 0x040fe20000400000 */
        /* <DEDUP_REMOVED lines=9> */
[----:B------:R-:W-:Y:S01]  /*1e030*/  FADD R69, R69, R154 ;  /* 0x0000009a45457221 */ /* 0x000fe20000000000 */
[----:B------:R-:W-:Y:S01]  /*1e040*/  USHF.R.S32.HI UR5, URZ, 0x1f, UR4 ;  /* 0x0000001fff057899 */ /* 0x000fe20008011404 */
        /* <DEDUP_REMOVED lines=32> */
[----:B------:R-:W-:Y:S01]  /*1e250*/  F2FP.SATFINITE.E4M3.F32.PACK_AB_MERGE_C R14, R33, R32, RZ ;  /* 0x00000020210e723e */ /* 0x000fe200048070ff */
[----:B------:R-:W-:Y:S01]  /*1e260*/  @P2 FFMA.FTZ R69, R3, R30, +INF ;  /* 0x7f80000003452423 */ /* 0x000fe2000001001e */
[----:B------:R-:W-:Y:S01]  /*1e270*/  F2FP.SATFINITE.E4M3.F32.PACK_AB_MERGE_C R25, R11, R10, RZ ;  /* 0x0000000a0b19723e */ /* 0x000fe200048070ff */
[C---:B------:R-:W-:Y:S01]  /*1e280*/  FMUL R160, R0.reuse, R26 ;  /* 0x0000001a00a07220 */ /* 0x040fe20000400000 */
[----:B0-----:R-:W-:Y:S01]  /*1e290*/  IADD3 R34, P2, P4, R31, UR4, R34 ;  /* 0x000000041f227c10 */ /* 0x001fe2000fc5e022 */
[C---:B------:R-:W-:Y:S01]  /*1e2a0*/  FMUL R162, R0.reuse, R28 ;  /* 0x0000001c00a27220 */ /* 0x040fe20000400000 */
[----:B------:R-:W-:Y:S01]  /*1e2b0*/  SHF.R.S32.HI R32, RZ, 0x1f, R31 ;  /* 0x0000001fff207819 */ /* 0x000fe2000001141f */
[C---:B------:R-:W-:Y:S01]  /*1e2c0*/  FMUL R52, R0.reuse, R52 ;  /* 0x0000003400347220 */ /* 0x040fe20000400000 */
[----:B------:R-:W-:Y:S01]  /*1e2d0*/  F2FP.SATFINITE.E4M3.F32.PACK_AB_MERGE_C R11, R39, R38, RZ ;  /* 0x00000026270b723e */ /* 0x000fe200048070ff */
[C---:B------:R-:W-:Y:S01]  /*1e2e0*/  FMUL R53, R0.reuse, R53 ;  /* 0x0000003500357220 */ /* 0x040fe20000400000 */
[----:B------:R-:W-:Y:S01]  /*1e2f0*/  F2FP.SATFINITE.E4M3.F32.PACK_AB_MERGE_C R28, R5, R4, RZ ;  /* 0x00000004051c723e */ /* 0x000fe200048070ff */
[----:B------:R-:W-:Y:S01]  /*1e300*/  IMAD.SHL.U32 R39, R231, 0x2, RZ ;  /* 0x00000002e7277824 */ /* 0x000fe200078e00ff */
[----:B------:R-:W-:Y:S01]  /*1e310*/  F2FP.SATFINITE.E4M3.F32.PACK_AB_MERGE_C R26, R9, R8, RZ ;  /* 0x00000008091a723e */ /* 0x000fe200048070ff */
[C---:B------:R-:W-:Y:S01]  /*1e320*/  FMUL R44, R0.reuse, R44 ;  /* 0x0000002c002c7220 */ /* 0x040fe20000400000 */
[----:B------:R-:W-:Y:S01]  /*1e330*/  F2FP.SATFINITE.E4M3.F32.PACK_AB_MERGE_C R10, R41, R40, RZ ;  /* 0x00000028290a723e */ /* 0x000fe200048070ff */
[C---:B------:R-:W-:Y:S01]  /*1e340*/  FMUL R45, R0.reuse, R45 ;  /* 0x0000002d002d7220 */ /* 0x040fe20000400000 */
[----:B------:R-:W-:Y:S01]  /*1e350*/  F2FP.SATFINITE.E4M3.F32.PACK_AB_MERGE_C R12, R37, R36, RZ ;  /* 0x00000024250c723e */ /* 0x000fe200048070ff */
[----:B------:R-:W-:Y:S01]  /*1e360*/  IMAD R41, R231, 0x3, RZ ;  /* 0x00000003e7297824 */ /* 0x000fe200078e02ff */
[----:B------:R-:W-:Y:S01]  /*1e370*/  F2FP.SATFINITE.E4M3.F32.PACK_AB_MERGE_C R9, R43, R42, RZ ;  /* 0x0000002a2b09723e */ /* 0x000fe200048070ff */
[----:B------:R-:W-:Y:S01]  /*1e380*/  IMAD.SHL.U32 R43, R231, 0x4, RZ ;  /* 0x00000004e72b7824 */ /* 0x000fe200078e00ff */
[----:B------:R-:W-:Y:S01]  /*1e390*/  F2FP.SATFINITE.E4M3.F32.PACK_AB_MERGE_C R5, R51, R50, RZ ;  /* 0x000000323305723e */ /* 0x000fe200048070ff */
[C---:B------:R-:W-:Y:S01]  /*1e3a0*/  FMUL R6, R0.reuse, R6 ;  /* 0x0000000600067220 */ /* 0x040fe20000400000 */
[----:B------:R-:W-:Y:S01]  /*1e3b0*/  FSETP.NEU.AND P3, PT, R3, RZ, PT ;  /* 0x000000ff0300720b */ /* 0x000fe20003f6d000 */
[----:B------:R-:W-:Y:S01]  /*1e3c0*/  FMUL R7, R0, R7 ;  /* 0x0000000700077220 */ /* 0x000fe20000400000 */
[----:B------:R-:W-:Y:S01]  /*1e3d0*/  IADD3.X R35, PT, PT, R32, UR5, R35, P2, P4 ;  /* 0x0000000520237c10 */ /* 0x000fe200097e8423 */
[C---:B------:R-:W-:Y:S01]  /*1e3e0*/  FMUL R46, R0.reuse, R46 ;  /* 0x0000002e002e7220 */ /* 0x040fe20000400000 */
[----:B------:R-:W-:Y:S01]  /*1e3f0*/  PRMT R51, R101, 0x9910, RZ ;  /* 0x0000991065337816 */ /* 0x000fe200000000ff */
[----:B------:R-:W-:Y:S01]  /*1e400*/  FMUL R47, R0, R47 ;  /* 0x0000002f002f7220 */ /* 0x000fe20000400000 */
[----:B------:R-:W-:Y:S01]  /*1e410*/  IADD3 R36, P1, PT, R34, R231, RZ ;  /* 0x000000e722247210 */ /* 0x000fe20007f3e0ff */
[C---:B------:R-:W-:Y:S01]  /*1e420*/  FMUL R48, R0.reuse, R48 ;  /* 0x0000003000307220 */ /* 0x040fe20000400000 */
[----:B------:R-:W-:Y:S01]  /*1e430*/  F2FP.SATFINITE.E4M3.F32.PACK_AB_MERGE_C R4, R53, R52, RZ ;  /* 0x000000343504723e */ /* 0x000fe200048070ff */
[C---:B------:R-:W-:Y:S01]  /*1e440*/  FMUL R49, R0.reuse, R49 ;  /* 0x0000003100317220 */ /* 0x040fe20000400000 */
[----:B------:R-:W-:Y:S01]  /*1e450*/  FSEL R69, R69, -INF , P3 ;  /* 0xff80000045457808 */ /* 0x000fe20001800000 */
[C---:B------:R-:W-:Y:S01]  /*1e460*/  FMUL R163, R0.reuse, R27 ;  /* 0x0000001b00a37220 */ /* 0x040fe20000400000 */
[----:B------:R-:W-:Y:S01]  /*1e470*/  IADD3 R38, P2, PT, R39, R34, RZ ;  /* 0x0000002227267210 */ /* 0x000fe20007f5e0ff */
[----:B------:R-:W-:Y:S01]  /*1e480*/  STG.E.U8 desc[UR20][R34.64], R101 ;  /* 0x0000006522007986 */ /* 0x000fe2000c101114 */
[----:B------:R-:W-:Y:S01]  /*1e490*/  F2FP.SATFINITE.E4M3.F32.PACK_AB_MERGE_C R8, R45, R44, RZ ;  /* 0x0000002c2d08723e */ /* 0x000fe200048070ff */
[----:B------:R-:W-:Y:S01]  /*1e4a0*/  IMAD R45, R231, 0x5, RZ ;  /* 0x00000005e72d7824 */ /* 0x000fe200078e02ff */
[----:B------:R-:W-:Y:S01]  /*1e4b0*/  IADD3 R40, P3, PT, R41, R34, RZ ;  /* 0x0000002229287210 */ /* 0x000fe20007f7e0ff */
[C---:B------:R-:W-:Y:S01]  /*1e4c0*/  FMUL R54, R0.reuse, R54 ;  /* 0x0000003600367220 */ /* 0x040fe20000400000 */
[----:B------:R-:W-:Y:S01]  /*1e4d0*/  LEA.HI.X.SX32 R37, R231, R35, 0x1, P1 ;  /* 0x00000023e7257211 */ /* 0x000fe200008f0eff */
[----:B------:R-:W-:Y:S01]  /*1e4e0*/  FMUL R55, R0, R55 ;  /* 0x0000003700377220 */ /* 0x000fe20000400000 */
[----:B------:R-:W-:Y:S01]  /*1e4f0*/  PRMT R53, R70, 0x9910, RZ ;  /* 0x0000991046357816 */ /* 0x000fe200000000ff */
[C---:B------:R-:W-:Y:S01]  /*1e500*/  FMUL R16, R0.reuse, R16 ;  /* 0x0000001000107220 */ /* 0x040fe20000400000 */
[----:B------:R-:W-:Y:S01]  /*1e510*/  SHF.R.S32.HI R51, RZ, 0x8, R51 ;  /* 0x00000008ff337819 */ /* 0x000fe20000011433 */
[C---:B------:R-:W-:Y:S01]  /*1e520*/  FMUL R17, R0.reuse, R17 ;  /* 0x0000001100117220 */ /* 0x040fe20000400000 */
[----:B------:R-:W-:Y:S01]  /*1e530*/  IADD3 R42, P1, PT, R43, R34, RZ ;  /* 0x000000222b2a7210 */ /* 0x000fe20007f3e0ff */
[C---:B------:R-:W-:Y:S01]  /*1e540*/  FMUL R18, R0.reuse, R18 ;  /* 0x0000001200127220 */ /* 0x040fe20000400000 */
[----:B------:R-:W-:Y:S01]  /*1e550*/  LEA.HI.X.SX32 R39, R39, R35, 0x1, P2 ;  /* 0x0000002327277211 */ /* 0x000fe200010f0eff */
[----:B------:R0:W-:Y:S01]  /*1e560*/  STG.E.U8 desc[UR20][R36.64], R51 ;  /* 0x0000003324007986 */ /* 0x0001e2000c101114 */
[----:B------:R-:W-:Y:S01]  /*1e570*/  F2FP.SATFINITE.E4M3.F32.PACK_AB_MERGE_C R27, R7, R6, RZ ;  /* 0x00000006071b723e */ /* 0x000fe200048070ff */
[C---:B------:R-:W-:Y:S01]  /*1e580*/  FMUL R19, R0.reuse, R19 ;  /* 0x0000001300137220 */ /* 0x040fe20000400000 */
[-C--:B------:R-:W-:Y:S01]  /*1e590*/  LEA.HI.X.SX32 R41, R41, R35.reuse, 0x1, P3 ;  /* 0x0000002329297211 */ /* 0x080fe200018f0eff */
[----:B------:R-:W-:Y:S01]  /*1e5a0*/  STG.E.U8 desc[UR20][R38.64], R70 ;  /* 0x0000004626007986 */ /* 0x000fe2000c101114 */
[----:B------:R-:W-:Y:S01]  /*1e5b0*/  SHF.R.S32.HI R53, RZ, 0x8, R53 ;  /* 0x00000008ff357819 */ /* 0x000fe20000011435 */
[----:B------:R-:W-:Y:S01]  /*1e5c0*/  FMUL R20, R0, R20 ;  /* 0x0000001400147220 */ /* 0x000fe20000400000 */
[----:B------:R-:W-:Y:S01]  /*1e5d0*/  F2FP.SATFINITE.E4M3.F32.PACK_AB_MERGE_C R7, R47, R46, RZ ;  /* 0x0000002e2f07723e */ /* 0x000fe200048070ff */
[----:B------:R-:W-:Y:S01]  /*1e5e0*/  IMAD R47, R231, 0x6, RZ ;  /* 0x00000006e72f7824 */ /* 0x000fe200078e02ff */
[----:B------:R-:W-:Y:S01]  /*1e5f0*/  LEA.HI.X.SX32 R43, R43, R35, 0x1, P1 ;  /* 0x000000232b2b7211 */ /* 0x000fe200008f0eff */
[----:B------:R2:W-:Y:S01]  /*1e600*/  STG.E.U8 desc[UR20][R40.64], R53 ;  /* 0x0000003528007986 */ /* 0x0005e2000c101114 */
[----:B------:R-:W-:Y:S01]  /*1e610*/  F2FP.SATFINITE.E4M3.F32.PACK_AB_MERGE_C R6, R49, R48, RZ ;  /* 0x000000303106723e */ /* 0x000fe200048070ff */
[C---:B------:R-:W-:Y:S01]  /*1e620*/  IMAD R49, R231.reuse, 0x7, RZ ;  /* 0x00000007e7317824 */ /* 0x040fe200078e02ff */
[----:B------:R-:W-:Y:S01]  /*1e630*/  PRMT R46, R100, 0x9910, RZ ;  /* 0x00009910642e7816 */ /* 0x000fe200000000ff */
[----:B0-----:R-:W-:Y:S01]  /*1e640*/  IMAD.SHL.U32 R51, R231, 0x8, RZ ;  /* 0x00000008e7337824 */ /* 0x001fe200078e00ff */
[C---:B------:R-:W-:Y:S01]  /*1e650*/  IADD3 R36, P1, PT, R45.reuse, R34, RZ ;  /* 0x000000222d247210 */ /* 0x040fe20007f3e0ff */
        /* <DEDUP_REMOVED lines=15> */
[-C--:B------:R-:W-:Y:S01]  /*1e750*/  LEA.HI.X.SX32 R37, R45, R35.reuse, 0x1, P1 ;  /* 0x000000232d257211 */ /* 0x080fe200008f0eff */
[----:B------:R0:W-:Y:S01]  /*1e760*/  STG.E.U8 desc[UR20][R42.64], R100 ;  /* 0x000000642a007986 */ /* 0x0001e2000c101114 */
[----:B--2---:R-:W-:Y:S01]  /*1e770*/  SHF.R.S32.HI R53, RZ, 0x8, R46 ;  /* 0x00000008ff357819 */ /* 0x004fe2000001142e */
[----:B------:R-:W-:Y:S01]  /*1e780*/  IMAD R101, R231, 0xc0, RZ ;  /* 0x000000c0e7657824 */ /* 0x000fe200078e02ff */
[----:B------:R-:W-:Y:S01]  /*1e790*/  F2FP.SATFINITE.E4M3.F32.PACK_AB_MERGE_C R0, R55, R54, RZ ;  /* 0x000000363700723e */ /* 0x000fe200048070ff */
[----:B------:R-:W-:Y:S01]  /*1e7a0*/  IMAD R155, R231, 0xde, RZ ;  /* 0x000000dee79b7824 */ /* 0x000fe200078e02ff */
[-C--:B------:R-:W-:Y:S01]  /*1e7b0*/  IADD3 R44, P2, PT, R47, R34.reuse, RZ ;  /* 0x000000222f2c7210 */ /* 0x080fe20007f5e0ff */
[----:B------:R2:W-:Y:S01]  /*1e7c0*/  STG.E.U8 desc[UR20][R36.64], R53 ;  /* 0x0000003524007986 */ /* 0x0005e2000c101114 */
[----:B------:R-:W-:Y:S01]  /*1e7d0*/  PRMT R46, R98, 0x9910, RZ ;  /* 0x00009910622e7816 */ /* 0x000fe200000000ff */
[----:B------:R-:W-:Y:S01]  /*1e7e0*/  IMAD R165, R231, 0xe3, RZ ;  /* 0x000000e3e7a57824 */ /* 0x000fe200078e02ff */
[-C--:B------:R-:W-:Y:S01]  /*1e7f0*/  IADD3 R38, P3, PT, R49, R34.reuse, RZ ;  /* 0x0000002231267210 */ /* 0x080fe20007f7e0ff */
[----:B------:R-:W-:Y:S01]  /*1e800*/  FFMA R2, R69, 0.69314718246459960938, R2 ;  /* 0x3f31721845027823 */ /* 0x000fe20000000002 */
[----:B------:R-:W-:Y:S01]  /*1e810*/  PRMT R55, R99, 0x9910, RZ ;  /* 0x0000991063377816 */ /* 0x000fe200000000ff */
[----:B0-----:R-:W-:Y:S01]  /*1e820*/  IMAD R43, R231, 0x9, RZ ;  /* 0x00000009e72b7824 */ /* 0x001fe200078e02ff */
[-C--:B------:R-:W-:Y:S01]  /*1e830*/  IADD3 R40, P1, PT, R51, R34.reuse, RZ ;  /* 0x0000002233287210 */ /* 0x080fe20007f3e0ff */
[----:B------:R-:W-:Y:S01]  /*1e840*/  IMAD R69, R231, 0xfa, RZ ;  /* 0x000000fae7457824 */ /* 0x000fe200078e02ff */
[-C--:B------:R-:W-:Y:S01]  /*1e850*/  LEA.HI.X.SX32 R45, R47, R35.reuse, 0x1, P2 ;  /* 0x000000232f2d7211 */ /* 0x080fe200010f0eff */
[----:B------:R-:W-:Y:S01]  /*1e860*/  IMAD R47, R231, 0xa, RZ ;  /* 0x0000000ae72f7824 */ /* 0x000fe200078e02ff */
[-C--:B------:R-:W-:Y:S01]  /*1e870*/  LEA.HI.X.SX32 R39, R49, R35.reuse, 0x1, P3 ;  /* 0x0000002331277211 */ /* 0x080fe200018f0eff */
[----:B--2---:R-:W-:Y:S01]  /*1e880*/  IMAD.MOV.U32 R53, RZ, RZ, R46 ;  /* 0x000000ffff357224 */ /* 0x004fe200078e002e */
[----:B------:R-:W-:Y:S01]  /*1e890*/  SHF.R.S32.HI R55, RZ, 0x8, R55 ;  /* 0x00000008ff377819 */ /* 0x000fe20000011437 */
[----:B------:R-:W-:Y:S01]  /*1e8a0*/  IMAD R49, R231, 0xb, RZ ;  /* 0x0000000be7317824 */ /* 0x000fe200078e02ff */
[-C--:B------:R-:W-:Y:S01]  /*1e8b0*/  LEA.HI.X.SX32 R41, R51, R35.reuse, 0x1, P1 ;  /* 0x0000002333297211 */ /* 0x080fe200008f0eff */
[----:B------:R-:W-:Y:S01]  /*1e8c0*/  IMAD R51, R231, 0xc, RZ ;  /* 0x0000000ce7337824 */ /* 0x000fe200078e02ff */
[CC--:B------:R-:W-:Y:S01]  /*1e8d0*/  IADD3 R36, P1, PT, R43.reuse, R34.reuse, RZ ;  /* 0x000000222b247210 */ /* 0x0c0fe20007f3e0ff */
[----:B------:R0:W-:Y:S01]  /*1e8e0*/  STG.E.U8 desc[UR20][R44.64], R99 ;  /* 0x000000632c007986 */ /* 0x0001e2000c101114 */
[----:B------:R-:W-:Y:S01]  /*1e8f0*/  SHF.R.S32.HI R53, RZ, 0x8, R53 ;  /* 0x00000008ff357819 */ /* 0x000fe20000011435 */
[----:B------:R-:W2:Y:S01]  /*1e900*/  LDCU UR4, c[0x0][0x3ec] ;  /* 0x00007d80ff0477ac */ /* 0x000ea20008000800 */
[----:B------:R-:W-:Y:S01]  /*1e910*/  LEA.HI.X.SX32 R37, R43, R35, 0x1, P1 ;  /* 0x000000232b257211 */ /* 0x000fe200008f0eff */
[----:B------:R3:W-:Y:S01]  /*1e920*/  STG.E.U8 desc[UR20][R38.64], R55 ;  /* 0x0000003726007986 */ /* 0x0007e2000c101114 */
[----:B------:R-:W-:-:S02]  /*1e930*/  IADD3 R42, P2, PT, R47, R34, RZ ;  /* 0x000000222f2a7210 */ /* 0x000fc40007f5e0ff */
[----:B------:R-:W-:Y:S01]  /*1e940*/  PRMT R46, R96, 0x9910, RZ ;  /* 0x00009910602e7816 */ /* 0x000fe200000000ff */
[----:B------:R4:W-:Y:S01]  /*1e950*/  STG.E.U8 desc[UR20][R40.64], R98 ;  /* 0x0000006228007986 */ /* 0x0009e2000c101114 */
[----:B------:R-:W-:Y:S01]  /*1e960*/  LEA.HI.X.SX32 R43, R47, R35, 0x1, P2 ;  /* 0x000000232f2b7211 */ /* 0x000fe200010f0eff */
[----:B------:R-:W-:Y:S01]  /*1e970*/  IMAD R47, R231, 0xe, RZ ;  /* 0x0000000ee72f7824 */ /* 0x000fe200078e02ff */
[----:B------:R-:W-:Y:S01]  /*1e980*/  F2FP.SATFINITE.E4M3.F32.PACK_AB_MERGE_C R32, R63, R62, RZ ;  /* 0x0000003e3f20723e */ /* 0x000fe200048070ff */
[----:B------:R1:W-:Y:S01]  /*1e990*/  STG.E.U8 desc[UR20][R36.64], R53 ;  /* 0x0000003524007986 */ /* 0x0003e2000c101114 */
[----:B0-----:R-:W-:Y:S01]  /*1e9a0*/  IADD3 R44, P3, PT, R49, R34, RZ ;  /* 0x00000022312c7210 */ /* 0x001fe20007f7e0ff */
[----:B------:R-:W-:Y:S01]  /*1e9b0*/  IMAD R99, R231, 0xbf, RZ ;  /* 0x000000bfe7637824 */ /* 0x000fe200078e02ff */
[----:B------:R-:W-:Y:S01]  /*1e9c0*/  PRMT R63, R136, 0x9910, RZ ;  /* 0x00009910883f7816 */ /* 0x000fe200000000ff */
[----:B------:R0:W-:Y:S01]  /*1e9d0*/  STG.E.U8 desc[UR20][R42.64], R97 ;  /* 0x000000612a007986 */ /* 0x0001e2000c101114 */
[----:B---3--:R-:W-:-:S02]  /*1e9e0*/  PRMT R55, R97, 0x9910, RZ ;  /* 0x0000991061377816 */ /* 0x008fc400000000ff */
[-C--:B------:R-:W-:Y:S01]  /*1e9f0*/  IADD3 R38, P1, PT, R51, R34.reuse, RZ ;  /* 0x0000002233267210 */ /* 0x080fe20007f3e0ff */
[----:B----4-:R-:W-:Y:S01]  /*1ea00*/  IMAD R41, R231, 0xd, RZ ;  /* 0x0000000de7297824 */ /* 0x010fe200078e02ff */
[-C--:B------:R-:W-:Y:S01]  /*1ea10*/  LEA.HI.X.SX32 R45, R49, R35.reuse, 0x1, P3 ;  /* 0x00000023312d7211 */ /* 0x080fe200018f0eff */
[----:B------:R-:W-:Y:S01]  /*1ea20*/  IMAD R49, R231, 0xf, RZ ;  /* 0x0000000fe7317824 */ /* 0x000fe200078e02ff */
[----:B------:R-:W-:Y:S01]  /*1ea30*/  SHF.R.S32.HI R55, RZ, 0x8, R55 ;  /* 0x00000008ff377819 */ /* 0x000fe20000011437 */
[----:B-1----:R-:W-:Y:S01]  /*1ea40*/  IMAD.MOV.U32 R53, RZ, RZ, R46 ;  /* 0x000000ffff357224 */ /* 0x002fe200078e002e */
[-C--:B------:R-:W-:Y:S01]  /*1ea50*/  LEA.HI.X.SX32 R39, R51, R35.reuse, 0x1, P1 ;  /* 0x0000002333277211 */ /* 0x080fe200008f0eff */
[----:B------:R-:W-:Y:S01]  /*1ea60*/  IMAD.SHL.U32 R51, R231, 0x10, RZ ;  /* 0x00000010e7337824 */ /* 0x000fe200078e00ff */
[-C--:B------:R-:W-:Y:S01]  /*1ea70*/  IADD3 R36, P1, PT, R41, R34.reuse, RZ ;  /* 0x0000002229247210 */ /* 0x080fe20007f3e0ff */
[----:B------:R1:W-:Y:S01]  /*1ea80*/  STG.E.U8 desc[UR20][R44.64], R55 ;  /* 0x000000372c007986 */ /* 0x0003e2000c101114 */
[----:B------:R-:W-:Y:S01]  /*1ea90*/  SHF.R.S32.HI R53, RZ, 0x8, R53 ;  /* 0x00000008ff357819 */ /* 0x000fe20000011435 */
[----:B0-----:R-:W-:Y:S01]  /*1eaa0*/  IMAD R97, R231, 0xbe, RZ ;  /* 0x000000bee7617824 */ /* 0x001fe200078e02ff */
[-C--:B------:R-:W-:Y:S01]  /*1eab0*/  LEA.HI.X.SX32 R37, R41, R35.reuse, 0x1, P1 ;  /* 0x0000002329257211 */ /* 0x080fe200008f0eff */
[----:B------:R0:W-:Y:S01]  /*1eac0*/  STG.E.U8 desc[UR20][R38.64], R96 ;  /* 0x0000006026007986 */ /* 0x0001e2000c101114 */
[-C--:B------:R-:W-:Y:S01]  /*1ead0*/  IADD3 R40, P2, PT, R47, R34.reuse, RZ ;  /* 0x000000222f287210 */ /* 0x080fe20007f5e0ff */
[----:B--2---:R-:W-:Y:S01]  /*1eae0*/  UIMAD UR4, UR76, UR4, URZ ;  /* 0x000000044c0472a4 */ /* 0x004fe2000f8e02ff */
[----:B------:R-:W-:Y:S01]  /*1eaf0*/  PRMT R46, R94, 0x9910, RZ ;  /* 0x000099105e2e7816 */ /* 0x000fe200000000ff */
[----:B------:R2:W-:Y:S01]  /*1eb00*/  STG.E.U8 desc[UR20][R36.64], R53 ;  /* 0x0000003524007986 */ /* 0x0005e2000c101114 */
[-C--:B------:R-:W-:Y:S01]  /*1eb10*/  IADD3 R42, P3, PT, R49, R34.reuse, RZ ;  /* 0x00000022312a7210 */ /* 0x080fe20007f7e0ff */
[----:B------:R-:W-:Y:S01]  /*1eb20*/  USHF.L.U32 UR6, UR4, 0x2, URZ ;  /* 0x0000000204067899 */ /* 0x000fe200080006ff */
[-C--:B------:R-:W-:Y:S01]  /*1eb30*/  LEA.HI.X.SX32 R41, R47, R35.reuse, 0x1, P2 ;  /* 0x000000232f297211 */ /* 0x080fe200010f0eff */
[----:B-1----:R-:W-:Y:S01]  /*1eb40*/  IMAD R45, R231, 0x11, RZ ;  /* 0x00000011e72d7824 */ /* 0x002fe200078e02ff */
[----:B------:R-:W-:Y:S01]  /*1eb50*/  PRMT R55, R95, 0x9910, RZ ;  /* 0x000099105f377816 */ /* 0x000fe200000000ff */
[----:B------:R-:W-:Y:S01]  /*1eb60*/  IMAD R47, R231, 0x12, RZ ;  /* 0x00000012e72f7824 */ /* 0x000fe200078e02ff */
[-C--:B------:R-:W-:Y:S01]  /*1eb70*/  LEA.HI.X.SX32 R43, R49, R35.reuse, 0x1, P3 ;  /* 0x00000023312b7211 */ /* 0x080fe200018f0eff */
[----:B------:R-:W-:Y:S01]  /*1eb80*/  IMAD R49, R231, 0x13, RZ ;  /* 0x00000013e7317824 */ /* 0x000fe200078e02ff */
[CC--:B0-----:R-:W-:Y:S01]  /*1eb90*/  IADD3 R38, P1, PT, R51.reuse, R34.reuse, RZ ;  /* 0x0000002233267210 */ /* 0x0c1fe20007f3e0ff */
[----:B------:R0:W-:Y:S01]  /*1eba0*/  STG.E.U8 desc[UR20][R40.64], R95 ;  /* 0x0000005f28007986 */ /* 0x0001e2000c101114 */
[----:B------:R-:W-:Y:S01]  /*1ebb0*/  SHF.R.S32.HI R55, RZ, 0x8, R55 ;  /* 0x00000008ff377819 */ /* 0x000fe20000011437 */
[----:B--2---:R-:W-:Y:S01]  /*1ebc0*/  IMAD.MOV.U32 R53, RZ, RZ, R46 ;  /* 0x000000ffff357224 */ /* 0x004fe200078e002e */
[-C--:B------:R-:W-:Y:S01]  /*1ebd0*/  LEA.HI.X.SX32 R39, R51, R35.reuse, 0x1, P1 ;  /* 0x0000002333277211 */ /* 0x080fe200008f0eff */
[----:B------:R-:W-:Y:S01]  /*1ebe0*/  IMAD R51, R231, 0x14, RZ ;  /* 0x00000014e7337824 */ /* 0x000fe200078e02ff */
[CC--:B------:R-:W-:Y:S01]  /*1ebf0*/  IADD3 R36, P1, PT, R45.reuse, R34.reuse, RZ ;  /* 0x000000222d247210 */ /* 0x0c0fe20007f3e0ff */
[----:B------:R1:W-:Y:S01]  /*1ec00*/  STG.E.U8 desc[UR20][R42.64], R55 ;  /* 0x000000372a007986 */ /* 0x0003e2000c101114 */
[----:B------:R-:W-:Y:S01]  /*1ec10*/  SHF.R.S32.HI R53, RZ, 0x8, R53 ;  /* 0x00000008ff357819 */ /* 0x000fe20000011435 */
[----:B------:R-:W-:Y:S01]  /*1ec20*/  UIMAD.WIDE UR4, UR4, 0x4, URZ ;  /* 0x00000004040478a5 */ /* 0x000fe2000f8e02ff */
[----:B------:R-:W-:Y:S01]  /*1ec30*/  LEA.HI.X.SX32 R37, R45, R35, 0x1, P1 ;  /* 0x000000232d257211 */ /* 0x000fe200008f0eff */
[----:B------:R2:W-:Y:S01]  /*1ec40*/  STG.E.U8 desc[UR20][R38.64], R94 ;  /* 0x0000005e26007986 */ /* 0x0005e2000c101114 */
[-C--:B------:R-:W-:Y:S01]  /*1ec50*/  IADD3 R44, P2, PT, R47, R34.reuse, RZ ;  /* 0x000000222f2c7210 */ /* 0x080fe20007f5e0ff */
[----:B0-----:R-:W-:Y:S01]  /*1ec60*/  IMAD R95, R231, 0xbd, RZ ;  /* 0x000000bde75f7824 */ /* 0x001fe200078e02ff */
[----:B------:R-:W-:Y:S01]  /*1ec70*/  PRMT R46, R92, 0x9910, RZ ;  /* 0x000099105c2e7816 */ /* 0x000fe200000000ff */
[----:B------:R0:W-:Y:S01]  /*1ec80*/  STG.E.U8 desc[UR20][R36.64], R53 ;  /* 0x0000003524007986 */ /* 0x0001e2000c101114 */
[----:B------:R-:W-:-:S02]  /*1ec90*/  IADD3 R40, P3, PT, R49, R34, RZ ;  /* 0x0000002231287210 */ /* 0x000fc40007f7e0ff */
[-C--:B------:R-:W-:Y:S01]  /*1eca0*/  LEA.HI.X.SX32 R45, R47, R35.reuse, 0x1, P2 ;  /* 0x000000232f2d7211 */ /* 0x080fe200010f0eff */
[----:B-1----:R-:W-:Y:S01]  /*1ecb0*/  IMAD R43, R231, 0x15, RZ ;  /* 0x00000015e72b7824 */ /* 0x002fe200078e02ff */
[----:B------:R-:W-:Y:S01]  /*1ecc0*/  PRMT R55, R93, 0x9910, RZ ;  /* 0x000099105d377816 */ /* 0x000fe200000000ff */
[----:B------:R-:W-:Y:S01]  /*1ecd0*/  IMAD R47, R231, 0x16, RZ ;  /* 0x00000016e72f7824 */ /* 0x000fe200078e02ff */
[-C--:B------:R-:W-:Y:S01]  /*1ece0*/  LEA.HI.X.SX32 R41, R49, R35.reuse, 0x1, P3 ;  /* 0x0000002331297211 */ /* 0x080fe200018f0eff */
[----:B------:R-:W-:Y:S01]  /*1ecf0*/  IMAD R49, R231, 0x17, RZ ;  /* 0x00000017e7317824 */ /* 0x000fe200078e02ff */
[CC--:B--2---:R-:W-:Y:S01]  /*1ed00*/  IADD3 R38, P1, PT, R51.reuse, R34.reuse, RZ ;  /* 0x0000002233267210 */ /* 0x0c4fe20007f3e0ff */
[----:B------:R1:W-:Y:S01]  /*1ed10*/  STG.E.U8 desc[UR20][R44.64], R93 ;  /* 0x0000005d2c007986 */ /* 0x0003e2000c101114 */
[----:B------:R-:W-:Y:S01]  /*1ed20*/  SHF.R.S32.HI R55, RZ, 0x8, R55 ;  /* 0x00000008ff377819 */ /* 0x000fe20000011437 */
[----:B0-----:R-:W-:Y:S01]  /*1ed30*/  IMAD.MOV.U32 R53, RZ, RZ, R46 ;  /* 0x000000ffff357224 */ /* 0x001fe200078e002e */
[----:B------:R-:W-:Y:S01]  /*1ed40*/  LEA.HI.X.SX32 R39, R51, R35, 0x1, P1 ;  /* 0x0000002333277211 */ /* 0x000fe200008f0eff */
[----:B------:R-:W-:Y:S01]  /*1ed50*/  IMAD R51, R231, 0x18, RZ ;  /* 0x00000018e7337824 */ /* 0x000fe200078e02ff */
[----:B------:R-:W-:Y:S01]  /*1ed60*/  IADD3 R36, P1, PT, R43, R34, RZ ;  /* 0x000000222b247210 */ /* 0x000fe20007f3e0ff */
[----:B------:R0:W-:Y:S01]  /*1ed70*/  STG.E.U8 desc[UR20][R40.64], R55 ;  /* 0x0000003728007986 */ /* 0x0001e2000c101114 */
[----:B------:R-:W-:-:S02]  /*1ed80*/  SHF.R.S32.HI R53, RZ, 0x8, R53 ;  /* 0x00000008ff357819 */ /* 0x000fc40000011435 */
[-C--:B------:R-:W-:Y:S01]  /*1ed90*/  LEA.HI.X.SX32 R37, R43, R35.reuse, 0x1, P1 ;  /* 0x000000232b257211 */ /* 0x080fe200008f0eff */
[----:B------:R2:W-:Y:S01]  /*1eda0*/  STG.E.U8 desc[UR20][R38.64], R92 ;  /* 0x0000005c26007986 */ /* 0x0005e2000c101114 */
[-C--:B------:R-:W-:Y:S01]  /*1edb0*/  IADD3 R42, P2, PT, R47, R34.reuse, RZ ;  /* 0x000000222f2a7210 */ /* 0x080fe20007f5e0ff */
[----:B-1----:R-:W-:Y:S01]  /*1edc0*/  IMAD R93, R231, 0xbc, RZ ;  /* 0x000000bce75d7824 */ /* 0x002fe200078e02ff */
[----:B------:R-:W-:Y:S01]  /*1edd0*/  PRMT R46, R90, 0x9910, RZ ;  /* 0x000099105a2e7816 */ /* 0x000fe200000000ff */
[----:B------:R1:W-:Y:S01]  /*1ede0*/  STG.E.U8 desc[UR20][R36.64], R53 ;  /* 0x0000003524007986 */ /* 0x0003e2000c101114 */
[-C--:B------:R-:W-:Y:S02]  /*1edf0*/  IADD3 R44, P3, PT, R49, R34.reuse, RZ ;  /* 0x00000022312c7210 */ /* 0x080fe40007f7e0ff */
[-C--:B------:R-:W-:Y:S01]  /*1ee00*/  LEA.HI.X.SX32 R43, R47, R35.reuse, 0x1, P2 ;  /* 0x000000232f2b7211 */ /* 0x080fe200010f0eff */
[----:B0-----:R-:W-:Y:S01]  /*1ee10*/  IMAD R41, R231, 0x19, RZ ;  /* 0x00000019e7297824 */ /* 0x001fe200078e02ff */
[----:B------:R-:W-:Y:S01]  /*1ee20*/  PRMT R55, R91, 0x9910, RZ ;  /* 0x000099105b377816 */ /* 0x000fe200000000ff */
[----:B------:R-:W-:Y:S01]  /*1ee30*/  IMAD R47, R231, 0x1a, RZ ;  /* 0x0000001ae72f7824 */ /* 0x000fe200078e02ff */
[-C--:B------:R-:W-:Y:S01]  /*1ee40*/  LEA.HI.X.SX32 R45, R49, R35.reuse, 0x1, P3 ;  /* 0x00000023312d7211 */ /* 0x080fe200018f0eff */
[----:B------:R-:W-:Y:S01]  /*1ee50*/  IMAD R49, R231, 0x1b, RZ ;  /* 0x0000001be7317824 */ /* 0x000fe200078e02ff */
[CC--:B--2---:R-:W-:Y:S01]  /*1ee60*/  IADD3 R38, P1, PT, R51.reuse, R34.reuse, RZ ;  /* 0x0000002233267210 */ /* 0x0c4fe20007f3e0ff */
[----:B------:R0:W-:Y:S01]  /*1ee70*/  STG.E.U8 desc[UR20][R42.64], R91 ;  /* 0x0000005b2a007986 */ /* 0x0001e2000c101114 */
[----:B------:R-:W-:Y:S01]  /*1ee80*/  SHF.R.S32.HI R55, RZ, 0x8, R55 ;  /* 0x00000008ff377819 */ /* 0x000fe20000011437 */
[----:B-1----:R-:W-:Y:S01]  /*1ee90*/  IMAD.MOV.U32 R53, RZ, RZ, R46 ;  /* 0x000000ffff357224 */ /* 0x002fe200078e002e */
        /* <DEDUP_REMOVED lines=8> */
[----:B0-----:R-:W-:Y:S01]  /*1ef20*/  IMAD R91, R231, 0xbb, RZ ;  /* 0x000000bbe75b7824 */ /* 0x001fe200078e02ff */
[----:B------:R-:W-:Y:S01]  /*1ef30*/  PRMT R46, R88, 0x9910, RZ ;  /* 0x00009910582e7816 */ /* 0x000fe200000000ff */
[----:B------:R0:W-:Y:S01]  /*1ef40*/  STG.E.U8 desc[UR20][R36.64], R53 ;  /* 0x0000003524007986 */ /* 0x0001e2000c101114 */
[-C--:B------:R-:W-:Y:S02]  /*1ef50*/  IADD3 R42, P3, PT, R49, R34.reuse, RZ ;  /* 0x00000022312a7210 */ /* 0x080fe40007f7e0ff */
        /* <DEDUP_REMOVED lines=11> */
[----:B------:R-:W-:Y:S01]  /*1f010*/  IMAD.SHL.U32 R51, R231, 0x20, RZ ;  /* 0x00000020e7337824 */ /* 0x000fe200078e00ff */
        /* <DEDUP_REMOVED lines=53> */
[----:B------:R-:W-:Y:S02]  /*1f370*/  IADD3 R42, P3, PT, R49, R34, RZ ;  /* 0x00000022312a7210 */ /* 0x000fe40007f7e0ff */
[----:B------:R-:W-:Y:S01]  /*1f380*/  LEA.HI.X.SX32 R41, R47, R35, 0x1, P2 ;  /* 0x000000232f297211 */ /* 0x000fe200010f0eff */
[----:B------:R-:W-:Y:S01]  /*1f390*/  IMAD R47, R231, 0x2a, RZ ;  /* 0x0000002ae72f7824 */ /* 0x000fe200078e02ff */
[----:B0-----:R-:W-:-:S02]  /*1f3a0*/  PRMT R55, R83, 0x9910, RZ ;  /* 0x0000991053377816 */ /* 0x001fc400000000ff */
[-C--:B------:R-:W-:Y:S01]  /*1f3b0*/  IADD3 R36, P1, PT, R51, R34.reuse, RZ ;  /* 0x0000002233247210 */ /* 0x080fe20007f3e0ff */
[----:B--2---:R-:W-:Y:S01]  /*1f3c0*/  IMAD R39, R231, 0x29, RZ ;  /* 0x00000029e7277824 */ /* 0x004fe200078e02ff */
[-C--:B------:R-:W-:Y:S01]  /*1f3d0*/  LEA.HI.X.SX32 R43, R49, R35.reuse, 0x1, P3 ;  /* 0x00000023312b7211 */ /* 0x080fe200018f0eff */
[----:B------:R-:W-:Y:S01]  /*1f3e0*/  IMAD R49, R231, 0x2b, RZ ;  /* 0x0000002be7317824 */ /* 0x000fe200078e02ff */
        /* <DEDUP_REMOVED lines=9> */
[CC--:B------:R-:W-:Y:S02]  /*1f480*/  IADD3 R44, P2, PT, R47.reuse, R34.reuse, RZ ;  /* 0x000000222f2c7210 */ /* 0x0c0fe40007f5e0ff */
[----:B------:R-:W-:Y:S01]  /*1f490*/  PRMT R46, R80, 0x9910, RZ ;  /* 0x00009910502e7816 */ /* 0x000fe200000000ff */
[----:B------:R2:W-:Y:S01]  /*1f4a0*/  STG.E.U8 desc[UR20][R36.64], R82 ;  /* 0x0000005224007986 */ /* 0x0005e2000c101114 */
[-C--:B------:R-:W-:Y:S01]  /*1f4b0*/  LEA.HI.X.SX32 R45, R47, R35.reuse, 0x1, P2 ;  /* 0x000000232f2d7211 */ /* 0x080fe200010f0eff */
[----:B------:R-:W-:Y:S01]  /*1f4c0*/  IMAD R47, R231, 0x2e, RZ ;  /* 0x0000002ee72f7824 */ /* 0x000fe200078e02ff */
[----:B------:R-:W-:Y:S01]  /*1f4d0*/  SHF.R.S32.HI R63, RZ, 0x8, R63 ;  /* 0x00000008ff3f7819 */ /* 0x000fe2000001143f */
[----:B------:R3:W-:Y:S01]  /*1f4e0*/  STG.E.U8 desc[UR20][R38.64], R53 ;  /* 0x0000003526007986 */ /* 0x0007e2000c101114 */
[----:B0-----:R-:W-:Y:S01]  /*1f4f0*/  IADD3 R40, P3, PT, R49, R34, RZ ;  /* 0x0000002231287210 */ /* 0x001fe20007f7e0ff */
[----:B------:R-:W-:Y:S01]  /*1f500*/  IMAD R83, R231, 0xb7, RZ ;  /* 0x000000b7e7537824 */ /* 0x000fe200078e02ff */
[----:B------:R-:W-:Y:S01]  /*1f510*/  F2FP.SATFINITE.E4M3.F32.PACK_AB_MERGE_C R22, R17, R16, RZ ;  /* 0x000000101116723e */ /* 0x000fe200048070ff */
[----:B-1----:R-:W-:Y:S01]  /*1f520*/  IMAD R43, R231, 0x2d, RZ ;  /* 0x0000002de72b7824 */ /* 0x002fe200078e02ff */
[----:B------:R-:W-:Y:S01]  /*1f530*/  PRMT R55, R81, 0x9910, RZ ;  /* 0x0000991051377816 */ /* 0x000fe200000000ff */
[----:B------:R0:W-:Y:S01]  /*1f540*/  STG.E.U8 desc[UR20][R44.64], R81 ;  /* 0x000000512c007986 */ /* 0x0001e2000c101114 */
[----:B------:R-:W-:Y:S01]  /*1f550*/  LEA.HI.X.SX32 R41, R49, R35, 0x1, P3 ;  /* 0x0000002331297211 */ /* 0x000fe200018f0eff */
[----:B------:R-:W-:Y:S01]  /*1f560*/  IMAD R49, R231, 0x2f, RZ ;  /* 0x0000002fe7317824 */ /* 0x000fe200078e02ff */
[----:B--2---:R-:W-:-:S02]  /*1f570*/  IADD3 R36, P1, PT, R51, R34, RZ ;  /* 0x0000002233247210 */ /* 0x004fc40007f3e0ff */
[----:B------:R-:W-:Y:S01]  /*1f580*/  SHF.R.S32.HI R55, RZ, 0x8, R55 ;  /* 0x00000008ff377819 */ /* 0x000fe20000011437 */
[----:B---3--:R-:W-:Y:S01]  /*1f590*/  IMAD.MOV.U32 R53, RZ, RZ, R46 ;  /* 0x000000ffff357224 */ /* 0x008fe200078e002e */
[-C--:B------:R-:W-:Y:S01]  /*1f5a0*/  LEA.HI.X.SX32 R37, R51, R35.reuse, 0x1, P1 ;  /* 0x0000002333257211 */ /* 0x080fe200008f0eff */
[----:B------:R-:W-:Y:S01]  /*1f5b0*/  IMAD R51, R231, 0x30, RZ ;  /* 0x00000030e7337824 */ /* 0x000fe200078e02ff */
[-C--:B------:R-:W-:Y:S01]  /*1f5c0*/  IADD3 R38, P1, PT, R43, R34.reuse, RZ ;  /* 0x000000222b267210 */ /* 0x080fe20007f3e0ff */
[----:B------:R1:W-:Y:S01]  /*1f5d0*/  STG.E.U8 desc[UR20][R40.64], R55 ;  /* 0x0000003728007986 */ /* 0x0003e2000c101114 */
[----:B------:R-:W-:Y:S01]  /*1f5e0*/  SHF.R.S32.HI R53, RZ, 0x8, R53 ;  /* 0x00000008ff357819 */ /* 0x000fe20000011435 */
[----:B0-----:R-:W-:Y:S01]  /*1f5f0*/  IMAD R81, R231, 0xb6, RZ ;  /* 0x000000b6e7517824 */ /* 0x001fe200078e02ff */
[----:B------:R-:W-:Y:S01]  /*1f600*/  LEA.HI.X.SX32 R39, R43, R35, 0x1, P1 ;  /* 0x000000232b277211 */ /* 0x000fe200008f0eff */
[----:B------:R0:W-:Y:S01]  /*1f610*/  STG.E.U8 desc[UR20][R36.64], R80 ;  /* 0x0000005024007986 */ /* 0x0001e2000c101114 */
[----:B------:R-:W-:-:S02]  /*1f620*/  IADD3 R42, P2, PT, R47, R34, RZ ;  /* 0x000000222f2a7210 */ /* 0x000fc40007f5e0ff */
        /* <DEDUP_REMOVED lines=114> */
[C---:B-1----:R-:W-:Y:S01]  /*1fd50*/  IMAD R43, R231.reuse, 0x45, RZ ;  /* 0x00000045e72b7824 */ /* 0x042fe200078e02ff */
        /* <DEDUP_REMOVED lines=8> */
[-C--:B------:R-:W-:Y:S01]  /*1fde0*/  LEA.HI.X.SX32 R37, R51, R35.reuse, 0x1, P1 ;  /* 0x0000002333257211 */ /* 0x080fe200008f0eff */
[----:B------:R-:W-:Y:S01]  /*1fdf0*/  IMAD R51, R231, 0x48, RZ ;  /* 0x00000048e7337824 */ /* 0x000fe200078e02ff */
[-C--:B------:R-:W-:Y:S01]  /*1fe00*/  IADD3 R38, P1, PT, R43, R34.reuse, RZ ;  /* 0x000000222b267210 */ /* 0x080fe20007f3e0ff */
[----:B------:R0:W-:Y:S01]  /*1fe10*/  STG.E.U8 desc[UR20][R40.64], R55 ;  /* 0x0000003728007986 */ /* 0x0001e2000c101114 */
[----:B------:R-:W-:Y:S01]  /*1fe20*/  SHF.R.S32.HI R53, RZ, 0x8, R53 ;  /* 0x00000008ff357819 */ /* 0x000fe20000011435 */
[----:B------:R-:W-:Y:S01]  /*1fe30*/  IMAD R135, R231, 0xd0, RZ ;  /* 0x000000d0e7877824 */ /* 0x000fe200078e02ff */
[----:B------:R-:W-:Y:S01]  /*1fe40*/  LEA.HI.X.SX32 R39, R43, R35, 0x1, P1 ;  /* 0x000000232b277211 */ /* 0x000fe200008f0eff */
[----:B------:R2:W-:Y:S01]  /*1fe50*/  STG.E.U8 desc[UR20][R36.64], R133 ;  /* 0x0000008524007986 */ /* 0x0005e2000c101114 */
[----:B------:R-:W-:-:S02]  /*1fe60*/  IADD3 R42, P2, PT, R47, R34, RZ ;  /* 0x000000222f2a7210 */ /* 0x000fc40007f5e0ff */
[----:B------:R-:W-:Y:S01]  /*1fe70*/  PRMT R46, R131, 0x9910, RZ ;  /* 0x00009910832e7816 */ /* 0x000fe200000000ff */
[----:B------:R3:W-:Y:S01]  /*1fe80*/  STG.E.U8 desc[UR20][R38.64], R53 ;  /* 0x0000003526007986 */ /* 0x0007e2000c101114 */
[-C--:B-1----:R-:W-:Y:S02]  /*1fe90*/  IADD3 R44, P3, PT, R49, R34.reuse, RZ ;  /* 0x00000022312c7210 */ /* 0x082fe40007f7e0ff */
[-C--:B------:R-:W-:Y:S01]  /*1fea0*/  LEA.HI.X.SX32 R43, R47, R35.reuse, 0x1, P2 ;  /* 0x000000232f2b7211 */ /* 0x080fe200010f0eff */
[C---:B0-----:R-:W-:Y:S01]  /*1feb0*/  IMAD R41, R231.reuse, 0x49, RZ ;  /* 0x00000049e7297824 */ /* 0x041fe200078e02ff */
[----:B------:R-:W-:Y:S01]  /*1fec0*/  PRMT R55, R132, 0x9910, RZ ;  /* 0x0000991084377816 */ /* 0x000fe200000000ff */
[----:B------:R-:W-:Y:S01]  /*1fed0*/  IMAD R47, R231, 0x4a, RZ ;  /* 0x0000004ae72f7824 */ /* 0x000fe200078e02ff */
[-C--:B------:R-:W-:Y:S01]  /*1fee0*/  LEA.HI.X.SX32 R45, R49, R35.reuse, 0x1, P3 ;  /* 0x00000023312d7211 */ /* 0x080fe200018f0eff */
[----:B------:R-:W-:Y:S01]  /*1fef0*/  IMAD R49, R231, 0x4b, RZ ;  /* 0x0000004be7317824 */ /* 0x000fe200078e02ff */
[CC--:B--2---:R-:W-:Y:S01]  /*1ff00*/  IADD3 R36, P1, PT, R51.reuse, R34.reuse, RZ ;  /* 0x0000002233247210 */ /* 0x0c4fe20007f3e0ff */
[----:B------:R0:W-:Y:S01]  /*1ff10*/  STG.E.U8 desc[UR20][R42.64], R132 ;  /* 0x000000842a007986 */ /* 0x0001e2000c101114 */
[----:B------:R-:W-:Y:S01]  /*1ff20*/  SHF.R.S32.HI R55, RZ, 0x8, R55 ;  /* 0x00000008ff377819 */ /* 0x000fe20000011437 */
[----:B---3--:R-:W-:Y:S01]  /*1ff30*/  IMAD.MOV.U32 R53, RZ, RZ, R46 ;  /* 0x000000ffff357224 */ /* 0x008fe200078e002e */
        /* <DEDUP_REMOVED lines=11> */
[-C--:B0-----:R-:W-:Y:S02]  /*1fff0*/  IADD3 R42, P3, PT, R49, R34.reuse, RZ ;  /* 0x00000022312a7210 */ /* 0x081fe40007f7e0ff */
        /* <DEDUP_REMOVED lines=275> */
[----:B------:R-:W-:Y:S01]  /*21130*/  IMAD.SHL.U32 R51, R231, 0x80, RZ ;  /* 0x00000080e7337824 */ /* 0x000fe200078e00ff */
        /* <DEDUP_REMOVED lines=156> */
[----:B------:R-:W-:Y:S01]  /*21b00*/  IADD3 R42, P2, PT, R47, R34, RZ ;  /* 0x000000222f2a7210 */ /* 0x000fe20007f5e0ff */
[----:B------:R-:W-:Y:S01]  /*21b10*/  IMAD R143, R231, 0xd8, RZ ;  /* 0x000000d8e78f7824 */ /* 0x000fe200078e02ff */
[----:B------:R-:W-:Y:S01]  /*21b20*/  LEA.HI.X.SX32 R39, R43, R35, 0x1, P1 ;  /* 0x000000232b277211 */ /* 0x000fe200008f0eff */
[----:B------:R2:W-:Y:S01]  /*21b30*/  STG.E.U8 desc[UR20][R36.64], R141 ;  /* 0x0000008d24007986 */ /* 0x0005e2000c101114 */
[----:B------:R-:W-:-:S02]  /*21b40*/  SHF.R.S32.HI R53, RZ, 0x8, R53 ;  /* 0x00000008ff357819 */ /* 0x000fc40000011435 */
[-C--:B0-----:R-:W-:Y:S02]  /*21b50*/  IADD3 R44, P3, PT, R49, R34.reuse, RZ ;  /* 0x00000022312c7210 */ /* 0x081fe40007f7e0ff */
[----:B------:R-:W-:Y:S01]  /*21b60*/  PRMT R46, R139, 0x9910, RZ ;  /* 0x000099108b2e7816 */ /* 0x000fe200000000ff */
[----:B------:R0:W-:Y:S01]  /*21b70*/  STG.E.U8 desc[UR20][R38.64], R53 ;  /* 0x0000003526007986 */ /* 0x0001e2000c101114 */
[-C--:B------:R-:W-:Y:S01]  /*21b80*/  LEA.HI.X.SX32 R43, R47, R35.reuse, 0x1, P2 ;  /* 0x000000232f2b7211 */ /* 0x080fe200010f0eff */
[C---:B-1----:R-:W-:Y:S01]  /*21b90*/  IMAD R41, R231.reuse, 0x9d, RZ ;  /* 0x0000009de7297824 */ /* 0x042fe200078e02ff */
[----:B------:R-:W-:Y:S01]  /*21ba0*/  PRMT R55, R140, 0x9910, RZ ;  /* 0x000099108c377816 */ /* 0x000fe200000000ff */
[----:B------:R-:W-:Y:S01]  /*21bb0*/  IMAD R47, R231, 0x9e, RZ ;  /* 0x0000009ee72f7824 */ /* 0x000fe200078e02ff */
[-C--:B------:R-:W-:Y:S01]  /*21bc0*/  LEA.HI.X.SX32 R45, R49, R35.reuse, 0x1, P3 ;  /* 0x00000023312d7211 */ /* 0x080fe200018f0eff */
[----:B------:R-:W-:Y:S01]  /*21bd0*/  IMAD R49, R231, 0x9f, RZ ;  /* 0x0000009fe7317824 */ /* 0x000fe200078e02ff */
[-C--:B--2---:R-:W-:Y:S01]  /*21be0*/  IADD3 R36, P1, PT, R51, R34.reuse, RZ ;  /* 0x0000002233247210 */ /* 0x084fe20007f3e0ff */
[----:B------:R1:W-:Y:S01]  /*21bf0*/  STG.E.U8 desc[UR20][R42.64], R140 ;  /* 0x0000008c2a007986 */ /* 0x0003e2000c101114 */
[----:B------:R-:W-:Y:S01]  /*21c00*/  SHF.R.S32.HI R55, RZ, 0x8, R55 ;  /* 0x00000008ff377819 */ /* 0x000fe20000011437 */
[----:B------:R-:W-:Y:S01]  /*21c10*/  IMAD R141, R231, 0xd7, RZ ;  /* 0x000000d7e78d7824 */ /* 0x000fe200078e02ff */
[----:B------:R-:W-:Y:S01]  /*21c20*/  LEA.HI.X.SX32 R37, R51, R35, 0x1, P1 ;  /* 0x0000002333257211 */ /* 0x000fe200008f0eff */
[----:B0-----:R-:W-:Y:S01]  /*21c30*/  IMAD.MOV.U32 R53, RZ, RZ, R46 ;  /* 0x000000ffff357224 */ /* 0x001fe200078e002e */
[-C--:B------:R-:W-:Y:S01]  /*21c40*/  IADD3 R38, P1, PT, R41, R34.reuse, RZ ;  /* 0x0000002229267210 */ /* 0x080fe20007f3e0ff */
[----:B------:R-:W-:Y:S01]  /*21c50*/  IMAD R51, R231, 0xa0, RZ ;  /* 0x000000a0e7337824 */ /* 0x000fe200078e02ff */
[----:B------:R0:W-:Y:S01]  /*21c60*/  STG.E.U8 desc[UR20][R44.64], R55 ;  /* 0x000000372c007986 */ /* 0x0001e2000c101114 */
[----:B------:R-:W-:-:S02]  /*21c70*/  IADD3 R40, P2, PT, R47, R34, RZ ;  /* 0x000000222f287210 */ /* 0x000fc40007f5e0ff */
[-C--:B------:R-:W-:Y:S01]  /*21c80*/  LEA.HI.X.SX32 R39, R41, R35.reuse, 0x1, P1 ;  /* 0x0000002329277211 */ /* 0x080fe200008f0eff */
[----:B------:R2:W-:Y:S01]  /*21c90*/  STG.E.U8 desc[UR20][R36.64], R139 ;  /* 0x0000008b24007986 */ /* 0x0005e2000c101114 */
[-C--:B-1----:R-:W-:Y:S02]  /*21ca0*/  IADD3 R42, P3, PT, R49, R34.reuse, RZ ;  /* 0x00000022312a7210 */ /* 0x082fe40007f7e0ff */
[----:B------:R-:W-:Y:S02]  /*21cb0*/  SHF.R.S32.HI R53, RZ, 0x8, R53 ;  /* 0x00000008ff357819 */ /* 0x000fe40000011435 */
[----:B------:R-:W-:Y:S02]  /*21cc0*/  PRMT R46, R137, 0x9910, RZ ;  /* 0x00009910892e7816 */ /* 0x000fe400000000ff */
[-C--:B------:R-:W-:Y:S01]  /*21cd0*/  LEA.HI.X.SX32 R41, R47, R35.reuse, 0x1, P2 ;  /* 0x000000232f297211 */ /* 0x080fe200010f0eff */
[C---:B0-----:R-:W-:Y:S01]  /*21ce0*/  IMAD R45, R231.reuse, 0xa1, RZ ;  /* 0x000000a1e72d7824 */ /* 0x041fe200078e02ff */
[----:B------:R-:W-:Y:S01]  /*21cf0*/  PRMT R55, R138, 0x9910, RZ ;  /* 0x000099108a377816 */ /* 0x000fe200000000ff */
[----:B------:R-:W-:Y:S01]  /*21d00*/  IMAD R47, R231, 0xa2, RZ ;  /* 0x000000a2e72f7824 */ /* 0x000fe200078e02ff */
[-C--:B------:R-:W-:Y:S01]  /*21d10*/  LEA.HI.X.SX32 R43, R49, R35.reuse, 0x1, P3 ;  /* 0x00000023312b7211 */ /* 0x080fe200018f0eff */
[----:B------:R0:W-:Y:S01]  /*21d20*/  STG.E.U8 desc[UR20][R38.64], R53 ;  /* 0x0000003526007986 */ /* 0x0001e2000c101114 */
[-C--:B--2---:R-:W-:Y:S01]  /*21d30*/  IADD3 R36, P1, PT, R51, R34.reuse, RZ ;  /* 0x0000002233247210 */ /* 0x084fe20007f3e0ff */
[----:B------:R-:W-:Y:S01]  /*21d40*/  IMAD R49, R231, 0xa3, RZ ;  /* 0x000000a3e7317824 */ /* 0x000fe200078e02ff */
[----:B------:R-:W-:Y:S01]  /*21d50*/  SHF.R.S32.HI R55, RZ, 0x8, R55 ;  /* 0x00000008ff377819 */ /* 0x000fe20000011437 */
[----:B------:R1:W-:Y:S01]  /*21d60*/  STG.E.U8 desc[UR20][R40.64], R138 ;  /* 0x0000008a28007986 */ /* 0x0003e2000c101114 */
[-C--:B------:R-:W-:Y:S01]  /*21d70*/  LEA.HI.X.SX32 R37, R51, R35.reuse, 0x1, P1 ;  /* 0x0000002333257211 */ /* 0x080fe200008f0eff */
[----:B------:R-:W-:Y:S01]  /*21d80*/  IMAD R51, R231, 0xa4, RZ ;  /* 0x000000a4e7337824 */ /* 0x000fe200078e02ff */
[----:B------:R-:W-:Y:S01]  /*21d90*/  IADD3 R44, P2, PT, R47, R34, RZ ;  /* 0x000000222f2c7210 */ /* 0x000fe20007f5e0ff */
[----:B------:R2:W-:Y:S01]  /*21da0*/  STG.E.U8 desc[UR20][R42.64], R55 ;  /* 0x000000372a007986 */ /* 0x0005e2000c101114 */
[----:B------:R-:W-:Y:S01]  /*21db0*/  F2FP.SATFINITE.E4M3.F32.PACK_AB_MERGE_C R16, R29, R162, RZ ;  /* 0x000000a21d10723e */ /* 0x000fe200048070ff */
[----:B------:R-:W-:Y:S01]  /*21dc0*/  IMAD R139, R231, 0xd2, RZ ;  /* 0x000000d2e78b7824 */ /* 0x000fe200078e02ff */
[----:B------:R-:W-:Y:S01]  /*21dd0*/  F2FP.SATFINITE.E4M3.F32.PACK_AB_MERGE_C R33, R59, R58, RZ ;  /* 0x0000003a3b21723e */ /* 0x000fe200048070ff */
[----:B0-----:R-:W-:Y:S01]  /*21de0*/  IMAD.MOV.U32 R53, RZ, RZ, R46 ;  /* 0x000000ffff357224 */ /* 0x001fe200078e002e */
[----:B------:R-:W-:Y:S01]  /*21df0*/  IADD3 R38, P1, PT, R45, R34, RZ ;  /* 0x000000222d267210 */ /* 0x000fe20007f3e0ff */
[----:B------:R0:W-:Y:S01]  /*21e00*/  STG.E.U8 desc[UR20][R36.64], R137 ;  /* 0x0000008924007986 */ /* 0x0001e2000c101114 */
[----:B------:R-:W-:Y:S01]  /*21e10*/  F2FP.SATFINITE.E4M3.F32.PACK_AB_MERGE_C R29, R57, R56, RZ ;  /* 0x00000038391d723e */ /* 0x000fe200048070ff */
[----:B------:R-:W-:Y:S01]  /*21e20*/  IMAD R59, R231, 0xac, RZ ;  /* 0x000000ace73b7824 */ /* 0x000fe200078e02ff */
[-C--:B-1----:R-:W-:Y:S01]  /*21e30*/  IADD3 R40, P3, PT, R49, R34.reuse, RZ ;  /* 0x0000002231287210 */ /* 0x082fe20007f7e0ff */
[----:B------:R-:W-:Y:S01]  /*21e40*/  IMAD R57, R231, 0xab, RZ ;  /* 0x000000abe7397824 */ /* 0x000fe200078e02ff */
[-C--:B------:R-:W-:Y:S01]  /*21e50*/  LEA.HI.X.SX32 R39, R45, R35.reuse, 0x1, P1 ;  /* 0x000000232d277211 */ /* 0x080fe200008f0eff */
[C---:B--2---:R-:W-:Y:S01]  /*21e60*/  IMAD R43, R231.reuse, 0xa5, RZ ;  /* 0x000000a5e72b7824 */ /* 0x044fe200078e02ff */
[----:B------:R-:W-:Y:S01]  /*21e70*/  SHF.R.S32.HI R53, RZ, 0x8, R53 ;  /* 0x00000008ff357819 */ /* 0x000fe20000011435 */
[----:B------:R-:W-:Y:S01]  /*21e80*/  IMAD R55, R231, 0xaa, RZ ;  /* 0x000000aae7377824 */ /* 0x000fe200078e02ff */
[-C--:B------:R-:W-:Y:S01]  /*21e90*/  LEA.HI.X.SX32 R45, R47, R35.reuse, 0x1, P2 ;  /* 0x000000232f2d7211 */ /* 0x080fe200010f0eff */
[----:B------:R-:W-:Y:S01]  /*21ea0*/  IMAD R47, R231, 0xa6, RZ ;  /* 0x000000a6e72f7824 */ /* 0x000fe200078e02ff */
[-C--:B------:R-:W-:Y:S01]  /*21eb0*/  LEA.HI.X.SX32 R41, R49, R35.reuse, 0x1, P3 ;  /* 0x0000002331297211 */ /* 0x080fe200018f0eff */
[----:B------:R1:W-:Y:S01]  /*21ec0*/  STG.E.U8 desc[UR20][R38.64], R53 ;  /* 0x0000003526007986 */ /* 0x0003e2000c101114 */
[----:B0-----:R-:W-:Y:S01]  /*21ed0*/  IADD3 R36, P1, PT, R51, R34, RZ ;  /* 0x0000002233247210 */ /* 0x001fe20007f3e0ff */
[----:B------:R-:W-:Y:S01]  /*21ee0*/  IMAD R49, R231, 0xa7, RZ ;  /* 0x000000a7e7317824 */ /* 0x000fe200078e02ff */
[----:B------:R-:W-:Y:S01]  /*21ef0*/  F2FP.SATFINITE.E4M3.F32.PACK_AB_MERGE_C R30, R61, R60, RZ ;  /* 0x0000003c3d1e723e */ /* 0x000fe200048070ff */
[----:B------:R-:W-:Y:S01]  /*21f00*/  STG.E.U8 desc[UR20][R44.64], R136 ;  /* 0x000000882c007986 */ /* 0x000fe2000c101114 */
[-C--:B------:R-:W-:Y:S01]  /*21f10*/  LEA.HI.X.SX32 R37, R51, R35.reuse, 0x1, P1 ;  /* 0x0000002333257211 */ /* 0x080fe200008f0eff */
[----:B------:R-:W-:Y:S01]  /*21f20*/  IMAD R51, R231, 0xa8, RZ ;  /* 0x000000a8e7337824 */ /* 0x000fe200078e02ff */
[----:B------:R-:W-:Y:S01]  /*21f30*/  F2FP.SATFINITE.E4M3.F32.PACK_AB_MERGE_C R31, R65, R64, RZ ;  /* 0x00000040411f723e */ /* 0x000fe200048070ff */
[----:B------:R0:W-:Y:S01]  /*21f40*/  STG.E.U8 desc[UR20][R40.64], R63 ;  /* 0x0000003f28007986 */ /* 0x0001e2000c101114 */
[----:B------:R-:W-:Y:S01]  /*21f50*/  F2FP.SATFINITE.E4M3.F32.PACK_AB_MERGE_C R3, R67, R66, RZ ;  /* 0x000000424303723e */ /* 0x000fe200048070ff */
[----:B------:R-:W-:Y:S01]  /*21f60*/  IMAD R61, R231, 0xad, RZ ;  /* 0x000000ade73d7824 */ /* 0x000fe200078e02ff */
[-C--:B------:R-:W-:Y:S01]  /*21f70*/  IADD3 R42, P1, PT, R51, R34.reuse, RZ ;  /* 0x00000022332a7210 */ /* 0x080fe20007f3e0ff */
[----:B------:R2:W-:Y:S01]  /*21f80*/  STG.E.U8 desc[UR20][R36.64], R102 ;  /* 0x0000006624007986 */ /* 0x0005e2000c101114 */
[----:B-1----:R-:W-:Y:S01]  /*21f90*/  IMAD R53, R231, 0xa9, RZ ;  /* 0x000000a9e7357824 */ /* 0x002fe200078e02ff */
[-C--:B------:R-:W-:Y:S01]  /*21fa0*/  IADD3 R38, P5, PT, R47, R34.reuse, RZ ;  /* 0x000000222f267210 */ /* 0x080fe20007fbe0ff */
[----:B------:R-:W-:Y:S01]  /*21fb0*/  IMAD R65, R231, 0xaf, RZ ;  /* 0x000000afe7417824 */ /* 0x000fe200078e02ff */
[-C--:B------:R-:W-:Y:S01]  /*21fc0*/  IADD3 R46, P3, PT, R55, R34.reuse, RZ ;  /* 0x00000022372e7210 */ /* 0x080fe20007f7e0ff */
[----:B------:R-:W-:Y:S01]  /*21fd0*/  IMAD R67, R231, 0xb0, RZ ;  /* 0x000000b0e7437824 */ /* 0x000fe200078e02ff */
[----:B------:R-:W-:Y:S01]  /*21fe0*/  LEA.HI.X.SX32 R39, R47, R35, 0x1, P5 ;  /* 0x000000232f277211 */ /* 0x000fe200028f0eff */
[----:B------:R-:W-:Y:S01]  /*21ff0*/  IMAD R137, R231, 0xd1, RZ ;  /* 0x000000d1e7897824 */ /* 0x000fe200078e02ff */
[-C--:B0-----:R-:W-:Y:S01]  /*22000*/  IADD3 R40, P2, PT, R49, R34.reuse, RZ ;  /* 0x0000002231287210 */ /* 0x081fe20007f5e0ff */
[----:B------:R-:W-:Y:S01]  /*22010*/  IMAD R63, R231, 0xae, RZ ;  /* 0x000000aee73f7824 */ /* 0x000fe200078e02ff */
[----:B------:R-:W-:-:S02]  /*22020*/  IADD3 R44, P4, PT, R53, R34, RZ ;  /* 0x00000022352c7210 */ /* 0x000fc40007f9e0ff */
[-C--:B--2---:R-:W-:Y:S02]  /*22030*/  IADD3 R36, P6, PT, R43, R34.reuse, RZ ;  /* 0x000000222b247210 */ /* 0x084fe40007fde0ff */
[-C--:B------:R-:W-:Y:S02]  /*22040*/  IADD3 R50, P5, PT, R59, R34.reuse, RZ ;  /* 0x000000223b327210 */ /* 0x080fe40007fbe0ff */
[-C--:B------:R-:W-:Y:S02]  /*22050*/  LEA.HI.X.SX32 R37, R43, R35.reuse, 0x1, P6 ;  /* 0x000000232b257211 */ /* 0x080fe400030f0eff */
[----:B------:R-:W-:Y:S02]  /*22060*/  IADD3 R48, P6, PT, R57, R34, RZ ;  /* 0x0000002239307210 */ /* 0x000fe40007fde0ff */
[-C--:B------:R-:W-:Y:S02]  /*22070*/  LEA.HI.X.SX32 R43, R51, R35.reuse, 0x1, P1 ;  /* 0x00000023332b7211 */ /* 0x080fe400008f0eff */
[----:B------:R-:W-:-:S02]  /*22080*/  LEA.HI.X.SX32 R41, R49, R35, 0x1, P2 ;  /* 0x0000002331297211 */ /* 0x000fc400010f0eff */
[-C--:B------:R-:W-:Y:S02]  /*22090*/  IADD3 R54, P1, PT, R63, R34.reuse, RZ ;  /* 0x000000223f367210 */ /* 0x080fe40007f3e0ff */
[-C--:B------:R-:W-:Y:S02]  /*220a0*/  LEA.HI.X.SX32 R45, R53, R35.reuse, 0x1, P4 ;  /* 0x00000023352d7211 */ /* 0x080fe400020f0eff */
[-C--:B------:R-:W-:Y:S02]  /*220b0*/  LEA.HI.X.SX32 R47, R55, R35.reuse, 0x1, P3 ;  /* 0x00000023372f7211 */ /* 0x080fe400018f0eff */
[----:B------:R-:W-:Y:S02]  /*220c0*/  LEA.HI.X.SX32 R51, R59, R35, 0x1, P5 ;  /* 0x000000233b337211 */ /* 0x000fe400028f0eff */
[-C--:B------:R-:W-:Y:S02]  /*220d0*/  IADD3 R52, P2, PT, R61, R34.reuse, RZ ;  /* 0x000000223d347210 */ /* 0x080fe40007f5e0ff */
[----:B------:R-:W-:-:S02]  /*220e0*/  IADD3 R56, P4, PT, R65, R34, RZ ;  /* 0x0000002241387210 */ /* 0x000fc40007f9e0ff */
[-C--:B------:R-:W-:Y:S02]  /*220f0*/  IADD3 R58, P3, PT, R67, R34.reuse, RZ ;  /* 0x00000022433a7210 */ /* 0x080fe40007f7e0ff */
[-C--:B------:R-:W-:Y:S02]  /*22100*/  LEA.HI.X.SX32 R49, R57, R35.reuse, 0x1, P6 ;  /* 0x0000002339317211 */ /* 0x080fe400030f0eff */
[-C--:B------:R-:W-:Y:S02]  /*22110*/  IADD3 R62, P5, PT, R73, R34.reuse, RZ ;  /* 0x00000022493e7210 */ /* 0x080fe40007fbe0ff */
        /* <DEDUP_REMOVED lines=73> */
[----:B------:R-:W-:Y:S02]  /*225b0*/  F2FP.SATFINITE.E4M3.F32.PACK_AB_MERGE_C R21, R19, R18, RZ ;  /* 0x000000121315723e */ /* 0x000fe400048070ff */
[----:B------:R-:W-:-:S02]  /*225c0*/  LEA.HI.X.SX32 R131, R139, R35, 0x1, P1 ;  /* 0x000000238b837211 */ /* 0x000fc400008f0eff */
[----:B------:R-:W-:Y:S01]  /*225d0*/  F2FP.SATFINITE.E4M3.F32.PACK_AB_MERGE_C R20, R157, R20, RZ ;  /* 0x000000149d14723e */ /* 0x000fe200048070ff */
[----:B------:R-:W-:Y:S01]  /*225e0*/  IMAD R157, R231, 0xdf, RZ ;  /* 0x000000dfe79d7824 */ /* 0x000fe200078e02ff */
[----:B------:R-:W-:Y:S01]  /*225f0*/  F2FP.SATFINITE.E4M3.F32.PACK_AB_MERGE_C R19, R159, R156, RZ ;  /* 0x0000009c9f13723e */ /* 0x000fe200048070ff */
[----:B------:R-:W-:Y:S01]  /*22600*/  IMAD R159, R231, 0xe0, RZ ;  /* 0x000000e0e79f7824 */ /* 0x000fe200078e02ff */
[----:B------:R-:W-:Y:S01]  /*22610*/  F2FP.SATFINITE.E4M3.F32.PACK_AB_MERGE_C R17, R163, R160, RZ ;  /* 0x000000a0a311723e */ /* 0x000fe200048070ff */
[----:B------:R-:W-:Y:S01]  /*22620*/  IMAD R163, R231, 0xe2, RZ ;  /* 0x000000e2e7a37824 */ /* 0x000fe200078e02ff */
[-C--:B------:R-:W-:Y:S02]  /*22630*/  LEA.HI.X.SX32 R129, R137, R35.reuse, 0x1, P2 ;  /* 0x0000002389817211 */ /* 0x080fe400010f0eff */
[-C--:B------:R-:W-:Y:S02]  /*22640*/  LEA.HI.X.SX32 R133, R211, R35.reuse, 0x1, P4 ;  /* 0x00000023d3857211 */ /* 0x080fe400020f0eff */
[----:B------:R-:W-:-:S02]  /*22650*/  LEA.HI.X.SX32 R135, R233, R35, 0x1, P3 ;  /* 0x00000023e9877211 */ /* 0x000fc400018f0eff */
[----:B------:R-:W-:Y:S02]  /*22660*/  LEA.HI.X.SX32 R139, R237, R35, 0x1, P5 ;  /* 0x00000023ed8b7211 */ /* 0x000fe400028f0eff */
[----:B------:R-:W-:Y:S01]  /*22670*/  F2FP.SATFINITE.E4M3.F32.PACK_AB_MERGE_C R18, R161, R158, RZ ;  /* 0x0000009ea112723e */ /* 0x000fe200048070ff */
[----:B------:R-:W-:Y:S01]  /*22680*/  IMAD R161, R231, 0xe1, RZ ;  /* 0x000000e1e7a17824 */ /* 0x000fe200078e02ff */
[-C--:B------:R-:W-:Y:S02]  /*22690*/  IADD3 R140, P2, PT, R141, R34.reuse, RZ ;  /* 0x000000228d8c7210 */ /* 0x080fe40007f5e0ff */
[-C--:B------:R-:W-:Y:S02]  /*226a0*/  IADD3 R142, P1, PT, R143, R34.reuse, RZ ;  /* 0x000000228f8e7210 */ /* 0x080fe40007f3e0ff */
[-C--:B------:R-:W-:Y:S02]  /*226b0*/  IADD3 R144, P4, PT, R145, R34.reuse, RZ ;  /* 0x0000002291907210 */ /* 0x080fe40007f9e0ff */
[----:B------:R-:W-:-:S02]  /*226c0*/  IADD3 R146, P3, PT, R147, R34, RZ ;  /* 0x0000002293927210 */ /* 0x000fc40007f7e0ff */
[-C--:B------:R-:W-:Y:S02]  /*226d0*/  LEA.HI.X.SX32 R137, R235, R35.reuse, 0x1, P6 ;  /* 0x00000023eb897211 */ /* 0x080fe400030f0eff */
[-C--:B------:R-:W-:Y:S02]  /*226e0*/  IADD3 R150, P5, PT, R151, R34.reuse, RZ ;  /* 0x0000002297967210 */ /* 0x080fe40007fbe0ff */
[----:B------:R-:W-:Y:S02]  /*226f0*/  IADD3 R148, P6, PT, R149, R34, RZ ;  /* 0x0000002295947210 */ /* 0x000fe40007fde0ff */
[----:B------:R-:W-:Y:S01]  /*22700*/  F2FP.SATFINITE.E4M3.F32.PACK_AB_MERGE_C R222, R167, R222, RZ ;  /* 0x000000dea7de723e */ /* 0x000fe200048070ff */
[----:B------:R-:W-:Y:S01]  /*22710*/  IMAD R167, R231, 0xe4, RZ ;  /* 0x000000e4e7a77824 */ /* 0x000fe200078e02ff */
[----:B------:R-:W-:Y:S01]  /*22720*/  F2FP.SATFINITE.E4M3.F32.PACK_AB_MERGE_C R220, R169, R220, RZ ;  /* 0x000000dca9dc723e */ /* 0x000fe200048070ff */
[----:B------:R-:W-:Y:S01]  /*22730*/  IMAD R169, R231, 0xe5, RZ ;  /* 0x000000e5e7a97824 */ /* 0x000fe200078e02ff */
[----:B------:R-:W-:Y:S01]  /*22740*/  F2FP.SATFINITE.E4M3.F32.PACK_AB_MERGE_C R103, R171, R168, RZ ;  /* 0x000000a8ab67723e */ /* 0x000fe200048070ff */
[----:B------:R-:W-:Y:S01]  /*22750*/  IMAD R171, R231, 0xe6, RZ ;  /* 0x000000e6e7ab7824 */ /* 0x000fe200078e02ff */
[----:B------:R-:W-:-:S02]  /*22760*/  LEA.HI.X.SX32 R141, R141, R35, 0x1, P2 ;  /* 0x000000238d8d7211 */ /* 0x000fc400010f0eff */
[-C--:B------:R-:W-:Y:S02]  /*22770*/  LEA.HI.X.SX32 R143, R143, R35.reuse, 0x1, P1 ;  /* 0x000000238f8f7211 */ /* 0x080fe400008f0eff */
[-C--:B------:R-:W-:Y:S02]  /*22780*/  LEA.HI.X.SX32 R145, R145, R35.reuse, 0x1, P4 ;  /* 0x0000002391917211 */ /* 0x080fe400020f0eff */
[-C--:B------:R-:W-:Y:S02]  /*22790*/  LEA.HI.X.SX32 R147, R147, R35.reuse, 0x1, P3 ;  /* 0x0000002393937211 */ /* 0x080fe400018f0eff */
[----:B------:R-:W-:Y:S02]  /*227a0*/  LEA.HI.X.SX32 R151, R151, R35, 0x1, P5 ;  /* 0x0000002397977211 */ /* 0x000fe400028f0eff */
[----:B------:R-:W-:Y:S01]  /*227b0*/  F2FP.SATFINITE.E4M3.F32.PACK_AB_MERGE_C R68, R173, R170, RZ ;  /* 0x000000aaad44723e */ /* 0x000fe200048070ff */
[----:B------:R-:W-:Y:S01]  /*227c0*/  IMAD R173, R231, 0xe7, RZ ;  /* 0x000000e7e7ad7824 */ /* 0x000fe200078e02ff */
[-C--:B------:R-:W-:Y:S01]  /*227d0*/  IADD3 R152, P2, PT, R153, R34.reuse, RZ ;  /* 0x0000002299987210 */ /* 0x080fe20007f5e0ff */
[----:B------:R-:W-:Y:S01]  /*227e0*/  IMAD R231, R231, 0xff, RZ ;  /* 0x000000ffe7e77824 */ /* 0x000fe200078e02ff */
[----:B------:R-:W-:-:S02]  /*227f0*/  IADD3 R154, P1, PT, R155, R34, RZ ;  /* 0x000000229b9a7210 */ /* 0x000fc40007f3e0ff */
[-C--:B------:R-:W-:Y:S02]  /*22800*/  IADD3 R156, P4, PT, R157, R34.reuse, RZ ;  /* 0x000000229d9c7210 */ /* 0x080fe40007f9e0ff */
[-C--:B------:R-:W-:Y:S02]  /*22810*/  IADD3 R158, P3, PT, R159, R34.reuse, RZ ;  /* 0x000000229f9e7210 */ /* 0x080fe40007f7e0ff */
[----:B------:R-:W-:Y:S02]  /*22820*/  LEA.HI.X.SX32 R149, R149, R35, 0x1, P6 ;  /* 0x0000002395957211 */ /* 0x000fe400030f0eff */
[-C--:B------:R-:W-:Y:S02]  /*22830*/  IADD3 R162, P5, PT, R163, R34.reuse, RZ ;  /* 0x00000022a3a27210 */ /* 0x080fe40007fbe0ff */
[----:B------:R-:W-:Y:S02]  /*22840*/  IADD3 R160, P6, PT, R161, R34, RZ ;  /* 0x00000022a1a07210 */ /* 0x000fe40007fde0ff */
[----:B------:R-:W-:-:S02]  /*22850*/  F2FP.SATFINITE.E4M3.F32.PACK_AB_MERGE_C R223, R164, R223, RZ ;  /* 0x000000dfa4df723e */ /* 0x000fc400048070ff */
[----:B------:R-:W-:Y:S02]  /*22860*/  F2FP.SATFINITE.E4M3.F32.PACK_AB_MERGE_C R221, R166, R221, RZ ;  /* 0x000000dda6dd723e */ /* 0x000fe400048070ff */
[-C--:B------:R-:W-:Y:S02]  /*22870*/  LEA.HI.X.SX32 R153, R153, R35.reuse, 0x1, P2 ;  /* 0x0000002399997211 */ /* 0x080fe400010f0eff */
[-C--:B------:R-:W-:Y:S02]  /*22880*/  LEA.HI.X.SX32 R155, R155, R35.reuse, 0x1, P1 ;  /* 0x000000239b9b7211 */ /* 0x080fe400008f0eff */
[-C--:B------:R-:W-:Y:S02]  /*22890*/  LEA.HI.X.SX32 R157, R157, R35.reuse, 0x1, P4 ;  /* 0x000000239d9d7211 */ /* 0x080fe400020f0eff */
[-C--:B------:R-:W-:Y:S02]  /*228a0*/  LEA.HI.X.SX32 R159, R159, R35.reuse, 0x1, P3 ;  /* 0x000000239f9f7211 */ /* 0x080fe400018f0eff */
[----:B------:R-:W-:-:S02]  /*228b0*/  LEA.HI.X.SX32 R163, R163, R35, 0x1, P5 ;  /* 0x00000023a3a37211 */ /* 0x000fc400028f0eff */
[-C--:B------:R-:W-:Y:S02]  /*228c0*/  IADD3 R164, P2, PT, R165, R34.reuse, RZ ;  /* 0x00000022a5a47210 */ /* 0x080fe40007f5e0ff */
[-C--:B------:R-:W-:Y:S02]  /*228d0*/  IADD3 R166, P1, PT, R167, R34.reuse, RZ ;  /* 0x00000022a7a67210 */ /* 0x080fe40007f3e0ff */
[-C--:B------:R-:W-:Y:S02]  /*228e0*/  IADD3 R168, P4, PT, R169, R34.reuse, RZ ;  /* 0x00000022a9a87210 */ /* 0x080fe40007f9e0ff */
[-C--:B------:R-:W-:Y:S02]  /*228f0*/  IADD3 R170, P3, PT, R171, R34.reuse, RZ ;  /* 0x00000022abaa7210 */ /* 0x080fe40007f7e0ff */
[----:B------:R-:W-:Y:S02]  /*22900*/  LEA.HI.X.SX32 R161, R161, R35, 0x1, P6 ;  /* 0x00000023a1a17211 */ /* 0x000fe400030f0eff */
[----:B------:R-:W-:-:S02]  /*22910*/  IADD3 R174, P5, PT, R175, R34, RZ ;  /* 0x00000022afae7210 */ /* 0x000fc40007fbe0ff */
[----:B------:R-:W-:Y:S02]  /*22920*/  IADD3 R172, P6, PT, R173, R34, RZ ;  /* 0x00000022adac7210 */ /* 0x000fe40007fde0ff */
        /* <DEDUP_REMOVED lines=35> */
[----:B------:R-:W-:Y:S02]  /*22b60*/  PRMT R102, R102, 0x9910, RZ ;  /* 0x0000991066667816 */ /* 0x000fe400000000ff */
[----:B------:R-:W-:Y:S02]  /*22b70*/  IADD3 R208, P6, PT, R209, R34, RZ ;  /* 0x00000022d1d07210 */ /* 0x000fe40007fde0ff */
[-C--:B------:R-:W-:Y:S02]  /*22b80*/  LEA.HI.X.SX32 R201, R201, R35.reuse, 0x1, P2 ;  /* 0x00000023c9c97211 */ /* 0x080fe400010f0eff */
[-C--:B------:R-:W-:Y:S02]  /*22b90*/  LEA.HI.X.SX32 R203, R203, R35.reuse, 0x1, P1 ;  /* 0x00000023cbcb7211 */ /* 0x080fe400008f0eff */
[-C--:B------:R-:W-:Y:S02]  /*22ba0*/  LEA.HI.X.SX32 R205, R205, R35.reuse, 0x1, P4 ;  /* 0x00000023cdcd7211 */ /* 0x080fe400020f0eff */
[----:B------:R-:W-:-:S02]  /*22bb0*/  LEA.HI.X.SX32 R207, R207, R35, 0x1, P3 ;  /* 0x00000023cfcf7211 */ /* 0x000fc400018f0eff */
[-C--:B------:R-:W-:Y:S01]  /*22bc0*/  LEA.HI.X.SX32 R211, R69, R35.reuse, 0x1, P5 ;  /* 0x0000002345d37211 */ /* 0x080fe200028f0eff */
[----:B------:R-:W-:Y:S01]  /*22bd0*/  IMAD.MOV.U32 R69, RZ, RZ, R102 ;  /* 0x000000ffff457224 */ /* 0x000fe200078e0066 */
[-C--:B------:R-:W-:Y:S02]  /*22be0*/  IADD3 R212, P2, PT, R213, R34.reuse, RZ ;  /* 0x00000022d5d47210 */ /* 0x080fe40007f5e0ff */
[-C--:B------:R-:W-:Y:S02]  /*22bf0*/  IADD3 R214, P1, PT, R215, R34.reuse, RZ ;  /* 0x00000022d7d67210 */ /* 0x080fe40007f3e0ff */
[-C--:B------:R-:W-:Y:S02]  /*22c00*/  IADD3 R216, P4, PT, R217, R34.reuse, RZ ;  /* 0x00000022d9d87210 */ /* 0x080fe40007f9e0ff */
[----:B------:R-:W-:Y:S02]  /*22c10*/  IADD3 R218, P3, PT, R219, R34, RZ ;  /* 0x00000022dbda7210 */ /* 0x000fe40007f7e0ff */
[----:B------:R-:W-:-:S02]  /*22c20*/  LEA.HI.X.SX32 R209, R209, R35, 0x1, P6 ;  /* 0x00000023d1d17211 */ /* 0x000fc400030f0eff */
[----:B------:R-:W-:Y:S02]  /*22c30*/  IADD3 R34, P6, PT, R231, R34, RZ ;  /* 0x00000022e7227210 */ /* 0x000fe40007fde0ff */
[----:B------:R-:W-:Y:S02]  /*22c40*/  PRMT R102, R230, 0x9910, RZ ;  /* 0x00009910e6667816 */ /* 0x000fe400000000ff */
[-C--:B------:R-:W-:Y:S02]  /*22c50*/  LEA.HI.X.SX32 R213, R213, R35.reuse, 0x1, P2 ;  /* 0x00000023d5d57211 */ /* 0x080fe400010f0eff */
[-C--:B------:R-:W-:Y:S02]  /*22c60*/  LEA.HI.X.SX32 R215, R215, R35.reuse, 0x1, P1 ;  /* 0x00000023d7d77211 */ /* 0x080fe400008f0eff */
[-C--:B------:R-:W-:Y:S02]  /*22c70*/  LEA.HI.X.SX32 R217, R217, R35.reuse, 0x1, P4 ;  /* 0x00000023d9d97211 */ /* 0x080fe400020f0eff */
[----:B------:R-:W-:-:S02]  /*22c80*/  LEA.HI.X.SX32 R219, R219, R35, 0x1, P3 ;  /* 0x00000023dbdb7211 */ /* 0x000fc400018f0eff */
[----:B------:R-:W-:Y:S02]  /*22c90*/  SHF.R.S32.HI R69, RZ, 0x8, R69 ;  /* 0x00000008ff457819 */ /* 0x000fe40000011445 */
[----:B------:R-:W-:Y:S01]  /*22ca0*/  LEA.HI.X.SX32 R35, R231, R35, 0x1, P6 ;  /* 0x00000023e7237211 */ /* 0x000fe200030f0eff */
[----:B------:R-:W-:Y:S01]  /*22cb0*/  IMAD.MOV.U32 R231, RZ, RZ, R102 ;  /* 0x000000ffffe77224 */ /* 0x000fe200078e0066 */
[----:B------:R-:W-:Y:S01]  /*22cc0*/  PRMT R233, R229, 0x9910, RZ ;  /* 0x00009910e5e97816 */ /* 0x000fe200000000ff */
[----:B------:R0:W-:Y:S01]  /*22cd0*/  STG.E.U8 desc[UR20][R36.64], R69 ;  /* 0x0000004524007986 */ /* 0x0001e2000c101114 */
[----:B------:R-:W-:Y:S02]  /*22ce0*/  PRMT R102, R228, 0x9910, RZ ;  /* 0x00009910e4667816 */ /* 0x000fe400000000ff */
[----:B------:R-:W-:Y:S01]  /*22cf0*/  SHF.R.S32.HI R231, RZ, 0x8, R231 ;  /* 0x00000008ffe77819 */ /* 0x000fe200000114e7 */
[----:B------:R1:W-:Y:S01]  /*22d00*/  STG.E.U8 desc[UR20][R38.64], R230 ;  /* 0x000000e626007986 */ /* 0x0003e2000c101114 */
[----:B------:R-:W-:-:S03]  /*22d10*/  SHF.R.S32.HI R233, RZ, 0x8, R233 ;  /* 0x00000008ffe97819 */ /* 0x000fc600000114e9 */
[----:B------:R2:W-:Y:S01]  /*22d20*/  STG.E.U8 desc[UR20][R40.64], R231 ;  /* 0x000000e728007986 */ /* 0x0005e2000c101114 */
[----:B0-----:R-:W-:-:S03]  /*22d30*/  PRMT R36, R227, 0x9910, RZ ;  /* 0x00009910e3247816 */ /* 0x001fc600000000ff */
[----:B------:R-:W-:Y:S01]  /*22d40*/  STG.E.U8 desc[UR20][R42.64], R229 ;  /* 0x000000e52a007986 */ /* 0x000fe2000c101114 */
[----:B------:R-:W-:Y:S02]  /*22d50*/  SHF.R.S32.HI R37, RZ, 0x8, R102 ;  /* 0x00000008ff257819 */ /* 0x000fe40000011466 */
[----:B-1----:R-:W-:Y:S01]  /*22d60*/  PRMT R38, R224, 0x9910, RZ ;  /* 0x00009910e0267816 */ /* 0x002fe200000000ff */
[----:B------:R-:W-:Y:S01]  /*22d70*/  IMAD.MOV.U32 R39, RZ, RZ, R36 ;  /* 0x000000ffff277224 */ /* 0x000fe200078e0024 */
[----:B------:R-:W-:Y:S01]  /*22d80*/  PRMT R36, R225, 0x9910, RZ ;  /* 0x00009910e1247816 */ /* 0x000fe200000000ff */
[----:B------:R-:W-:Y:S01]  /*22d90*/  STG.E.U8 desc[UR20][R44.64], R233 ;  /* 0x000000e92c007986 */ /* 0x000fe2000c101114 */
[----:B--2---:R-:W-:Y:S02]  /*22da0*/  PRMT R41, R226, 0x9910, RZ ;  /* 0x00009910e2297816 */ /* 0x004fe400000000ff */
[----:B------:R-:W-:Y:S01]  /*22db0*/  SHF.R.S32.HI R39, RZ, 0x8, R39 ;  /* 0x00000008ff277819 */ /* 0x000fe20000011427 */
[----:B------:R-:W-:Y:S01]  /*22dc0*/  STG.E.U8 desc[UR20][R46.64], R228 ;  /* 0x000000e42e007986 */ /* 0x000fe2000c101114 */
[----:B------:R-:W-:-:S03]  /*22dd0*/  SHF.R.S32.HI R41, RZ, 0x8, R41 ;  /* 0x00000008ff297819 */ /* 0x000fc60000011429 */
[----:B------:R0:W-:Y:S04]  /*22de0*/  STG.E.U8 desc[UR20][R48.64], R37 ;  /* 0x0000002530007986 */ /* 0x0001e8000c101114 */
[----:B------:R-:W-:Y:S04]  /*22df0*/  STG.E.U8 desc[UR20][R50.64], R227 ;  /* 0x000000e332007986 */ /* 0x000fe8000c101114 */
[----:B------:R1:W-:Y:S01]  /*22e00*/  STG.E.U8 desc[UR20][R52.64], R39 ;  /* 0x0000002734007986 */ /* 0x0003e2000c101114 */
[----:B0-----:R-:W-:Y:S01]  /*22e10*/  SHF.R.S32.HI R37, RZ, 0x8, R36 ;  /* 0x00000008ff257819 */ /* 0x001fe20000011424 */
[----:B------:R-:W-:Y:S01]  /*22e20*/  IMAD.MOV.U32 R36, RZ, RZ, R38 ;  /* 0x000000ffff247224 */ /* 0x000fe200078e0026 */
[----:B------:R-:W-:Y:S01]  /*22e30*/  PRMT R38, R223, 0x9910, RZ ;  /* 0x00009910df267816 */ /* 0x000fe200000000ff */
[----:B------:R-:W-:Y:S04]  /*22e40*/  STG.E.U8 desc[UR20][R54.64], R226 ;  /* 0x000000e236007986 */ /* 0x000fe8000c101114 */
[----:B------:R0:W-:Y:S01]  /*22e50*/  STG.E.U8 desc[UR20][R56.64], R41 ;  /* 0x0000002938007986 */ /* 0x0001e2000c101114 */
[----:B-1----:R-:W-:Y:S01]  /*22e60*/  SHF.R.S32.HI R39, RZ, 0x8, R36 ;  /* 0x00000008ff277819 */ /* 0x002fe20000011424 */
[----:B------:R-:W-:Y:S01]  /*22e70*/  IMAD.MOV.U32 R36, RZ, RZ, R38 ;  /* 0x000000ffff247224 */ /* 0x000fe200078e0026 */
[----:B------:R-:W-:Y:S01]  /*22e80*/  PRMT R38, R222, 0x9910, RZ ;  /* 0x00009910de267816 */ /* 0x000fe200000000ff */
        /* <DEDUP_REMOVED lines=40> */
[----:B------:R1:W-:Y:S04]  /*23110*/  STG.E.U8 desc[UR20][R92.64], R28 ;  /* 0x0000001c5c007986 */ /* 0x0003e8000c101114 */
[----:B------:R2:W-:Y:S04]  /*23120*/  STG.E.U8 desc[UR20][R94.64], R41 ;  /* 0x000000295e007986 */ /* 0x0005e8000c101114 */
[----:B------:R3:W-:Y:S01]  /*23130*/  STG.E.U8 desc[UR20][R96.64], R27 ;  /* 0x0000001b60007986 */ /* 0x0007e2000c101114 */
[----:B0-----:R-:W-:-:S02]  /*23140*/  SHF.R.S32.HI R39, RZ, 0x8, R36 ;  /* 0x00000008ff277819 */ /* 0x001fc40000011424 */
[----:B------:R-:W-:Y:S01]  /*23150*/  PRMT R36, R24, 0x9910, RZ ;  /* 0x0000991018247816 */ /* 0x000fe200000000ff */
[----:B------:R0:W-:Y:S01]  /*23160*/  STG.E.U8 desc[UR20][R98.64], R37 ;  /* 0x0000002562007986 */ /* 0x0001e2000c101114 */
[----:B-1----:R-:W-:-:S03]  /*23170*/  IMAD.MOV.U32 R28, RZ, RZ, R38 ;  /* 0x000000ffff1c7224 */ /* 0x002fc600078e0026 */
[----:B------:R1:W-:Y:S02]  /*23180*/  STG.E.U8 desc[UR20][R100.64], R26 ;  /* 0x0000001a64007986 */ /* 0x0003e4000c101114 */
[----:B--2---:R-:W-:Y:S02]  /*23190*/  SHF.R.S32.HI R41, RZ, 0x8, R28 ;  /* 0x00000008ff297819 */ /* 0x004fe4000001141c */
[----:B------:R-:W-:Y:S01]  /*231a0*/  STG.E.U8 desc[UR20][R104.64], R39 ;  /* 0x0000002768007986 */ /* 0x000fe2000c101114 */
[----:B---3--:R-:W-:-:S03]  /*231b0*/  IMAD.MOV.U32 R27, RZ, RZ, R36 ;  /* 0x000000ffff1b7224 */ /* 0x008fc600078e0024 */
[----:B------:R2:W-:Y:S01]  /*231c0*/  STG.E.U8 desc[UR20][R106.64], R25 ;  /* 0x000000196a007986 */ /* 0x0005e2000c101114 */
[----:B0-----:R-:W-:Y:S02]  /*231d0*/  PRMT R37, R23, 0x9910, RZ ;  /* 0x0000991017257816 */ /* 0x001fe400000000ff */
[----:B------:R-:W-:Y:S01]  /*231e0*/  SHF.R.S32.HI R27, RZ, 0x8, R27 ;  /* 0x00000008ff1b7819 */ /* 0x000fe2000001141b */
[----:B------:R-:W-:Y:S01]  /*231f0*/  STG.E.U8 desc[UR20][R108.64], R41 ;  /* 0x000000296c007986 */ /* 0x000fe2000c101114 */
[----:B-1----:R-:W-:Y:S02]  /*23200*/  PRMT R26, R22, 0x9910, RZ ;  /* 0x00009910161a7816 */ /* 0x002fe400000000ff */
[----:B------:R-:W-:Y:S01]  /*23210*/  SHF.R.S32.HI R37, RZ, 0x8, R37 ;  /* 0x00000008ff257819 */ /* 0x000fe20000011425 */
[----:B------:R0:W-:Y:S02]  /*23220*/  STG.E.U8 desc[UR20][R110.64], R24 ;  /* 0x000000186e007986 */ /* 0x0001e4000c101114 */
[----:B--2---:R-:W-:Y:S01]  /*23230*/  IMAD.MOV.U32 R25, RZ, RZ, R26 ;  /* 0x000000ffff197224 */ /* 0x004fe200078e001a */
[----:B------:R-:W-:Y:S01]  /*23240*/  PRMT R26, R21, 0x9910, RZ ;  /* 0x00009910151a7816 */ /* 0x000fe200000000ff */
[----:B------:R1:W-:Y:S03]  /*23250*/  STG.E.U8 desc[UR20][R112.64], R27 ;  /* 0x0000001b70007986 */ /* 0x0003e6000c101114 */
[----:B------:R-:W-:Y:S01]  /*23260*/  SHF.R.S32.HI R25, RZ, 0x8, R25 ;  /* 0x00000008ff197819 */ /* 0x000fe20000011419 */
[----:B------:R2:W-:Y:S01]  /*23270*/  STG.E.U8 desc[UR20][R114.64], R23 ;  /* 0x0000001772007986 */ /* 0x0005e2000c101114 */
[----:B0-----:R-:W-:Y:S01]  /*23280*/  IMAD.MOV.U32 R24, RZ, RZ, R26 ;  /* 0x000000ffff187224 */ /* 0x001fe200078e001a */
[----:B------:R-:W-:-:S02]  /*23290*/  PRMT R26, R20, 0x9910, RZ ;  /* 0x00009910141a7816 */ /* 0x000fc400000000ff */
[----:B------:R-:W-:Y:S02]  /*232a0*/  STG.E.U8 desc[UR20][R116.64], R37 ;  /* 0x0000002574007986 */ /* 0x000fe4000c101114 */
[----:B-1----:R-:W-:Y:S02]  /*232b0*/  SHF.R.S32.HI R27, RZ, 0x8, R24 ;  /* 0x00000008ff1b7819 */ /* 0x002fe40000011418 */
[----:B------:R0:W-:Y:S01]  /*232c0*/  STG.E.U8 desc[UR20][R118.64], R22 ;  /* 0x0000001676007986 */ /* 0x0001e2000c101114 */
[----:B------:R-:W-:Y:S01]  /*232d0*/  PRMT R24, R19, 0x9910, RZ ;  /* 0x0000991013187816 */ /* 0x000fe200000000ff */
[----:B--2---:R-:W-:Y:S02]  /*232e0*/  IMAD.MOV.U32 R23, RZ, RZ, R26 ;  /* 0x000000ffff177224 */ /* 0x004fe400078e001a */
[----:B------:R1:W-:Y:S04]  /*232f0*/  STG.E.U8 desc[UR20][R120.64], R25 ;  /* 0x0000001978007986 */ /* 0x0003e8000c101114 */
[----:B------:R2:W-:Y:S01]  /*23300*/  STG.E.U8 desc[UR20][R122.64], R21 ;  /* 0x000000157a007986 */ /* 0x0005e2000c101114 */
[----:B------:R-:W-:Y:S01]  /*23310*/  SHF.R.S32.HI R23, RZ, 0x8, R23 ;  /* 0x00000008ff177819 */ /* 0x000fe20000011417 */
[----:B0-----:R-:W-:-:S02]  /*23320*/  IMAD.MOV.U32 R22, RZ, RZ, R24 ;  /* 0x000000ffff167224 */ /* 0x001fc400078e0018 */
[----:B------:R-:W-:Y:S01]  /*23330*/  STG.E.U8 desc[UR20][R124.64], R27 ;  /* 0x0000001b7c007986 */ /* 0x000fe2000c101114 */
[----:B------:R-:W-:Y:S02]  /*23340*/  PRMT R24, R18, 0x9910, RZ ;  /* 0x0000991012187816 */ /* 0x000fe400000000ff */
[----:B-1----:R-:W-:Y:S01]  /*23350*/  SHF.R.S32.HI R25, RZ, 0x8, R22 ;  /* 0x00000008ff197819 */ /* 0x002fe20000011416 */
[----:B------:R0:W-:Y:S01]  /*23360*/  STG.E.U8 desc[UR20][R126.64], R20 ;  /* 0x000000147e007986 */ /* 0x0001e2000c101114 */
[----:B------:R-:W-:Y:S01]  /*23370*/  PRMT R22, R17, 0x9910, RZ ;  /* 0x0000991011167816 */ /* 0x000fe200000000ff */
[----:B--2---:R-:W-:Y:S02]  /*23380*/  IMAD.MOV.U32 R21, RZ, RZ, R24 ;  /* 0x000000ffff157224 */ /* 0x004fe400078e0018 */
[----:B------:R1:W-:Y:S03]  /*23390*/  STG.E.U8 desc[UR20][R128.64], R23 ;  /* 0x0000001780007986 */ /* 0x0003e6000c101114 */
[----:B------:R-:W-:Y:S01]  /*233a0*/  SHF.R.S32.HI R21, RZ, 0x8, R21 ;  /* 0x00000008ff157819 */ /* 0x000fe20000011415 */
[----:B------:R2:W-:Y:S01]  /*233b0*/  STG.E.U8 desc[UR20][R130.64], R19 ;  /* 0x0000001382007986 */ /* 0x0005e2000c101114 */
[----:B0-----:R-:W-:-:S03]  /*233c0*/  IMAD.MOV.U32 R20, RZ, RZ, R22 ;  /* 0x000000ffff147224 */ /* 0x001fc600078e0016 */
        /* <DEDUP_REMOVED lines=60> */
[----:B------:R0:W-:Y:S01]  /*23790*/  STG.E.U8 desc[UR20][R180.64], R13 ;  /* 0x0000000db4007986 */ /* 0x0001e2000c101114 */
[----:B------:R-:W-:Y:S02]  /*237a0*/  PRMT R10, R4, 0x9910, RZ ;  /* 0x00009910040a7816 */ /* 0x000fe400000000ff */
[----:B-1----:R-:W-:Y:S01]  /*237b0*/  SHF.R.S32.HI R11, RZ, 0x8, R8 ;  /* 0x00000008ff0b7819 */ /* 0x002fe20000011408 */
[----:B------:R1:W-:Y:S01]  /*237c0*/  STG.E.U8 desc[UR20][R182.64], R6 ;  /* 0x00000006b6007986 */ /* 0x0003e2000c101114 */
[----:B------:R-:W-:Y:S01]  /*237d0*/  PRMT R8, R0, 0x9910, RZ ;  /* 0x0000991000087816 */ /* 0x000fe200000000ff */
[----:B--2---:R-:W-:Y:S02]  /*237e0*/  IMAD.MOV.U32 R7, RZ, RZ, R10 ;  /* 0x000000ffff077224 */ /* 0x004fe400078e000a */
[----:B------:R2:W-:Y:S01]  /*237f0*/  STG.E.U8 desc[UR20][R184.64], R9 ;  /* 0x00000009b8007986 */ /* 0x0005e2000c101114 */
[----:B0-----:R-:W0:Y:S03]  /*23800*/  LDC.64 R12, c[0x0][0x3a0] ;  /* 0x0000e800ff0c7b82 */ /* 0x001e260000000a00 */
[----:B------:R3:W-:Y:S01]  /*23810*/  STG.E.U8 desc[UR20][R186.64], R5 ;  /* 0x00000005ba007986 */ /* 0x0007e2000c101114 */
[----:B------:R-:W-:Y:S01]  /*23820*/  SHF.R.S32.HI R7, RZ, 0x8, R7 ;  /* 0x00000008ff077819 */ /* 0x000fe20000011407 */
[----:B-1----:R-:W-:Y:S01]  /*23830*/  IMAD.MOV.U32 R6, RZ, RZ, R8 ;  /* 0x000000ffff067224 */ /* 0x002fe200078e0008 */
[----:B------:R-:W-:Y:S01]  /*23840*/  PRMT R8, R29, 0x9910, RZ ;  /* 0x000099101d087816 */ /* 0x000fe200000000ff */
[----:B------:R1:W-:Y:S03]  /*23850*/  STG.E.U8 desc[UR20][R188.64], R11 ;  /* 0x0000000bbc007986 */ /* 0x0003e6000c101114 */
[----:B--2---:R-:W-:Y:S01]  /*23860*/  SHF.R.S32.HI R9, RZ, 0x8, R6 ;  /* 0x00000008ff097819 */ /* 0x004fe20000011406 */
[----:B------:R-:W-:Y:S01]  /*23870*/  IMAD.MOV.U32 R6, RZ, RZ, R8 ;  /* 0x000000ffff067224 */ /* 0x000fe200078e0008 */
[----:B------:R2:W-:Y:S04]  /*23880*/  STG.E.U8 desc[UR20][R190.64], R4 ;  /* 0x00000004be007986 */ /* 0x0005e8000c101114 */
[----:B---3--:R-:W-:Y:S01]  /*23890*/  SHF.R.S32.HI R5, RZ, 0x8, R6 ;  /* 0x00000008ff057819 */ /* 0x008fe20000011406 */
[----:B------:R3:W-:Y:S01]  /*238a0*/  STG.E.U8 desc[UR20][R192.64], R7 ;  /* 0x00000007c0007986 */ /* 0x0007e2000c101114 */
[----:B------:R-:W-:Y:S01]  /*238b0*/  PRMT R6, R33, 0x9910, RZ ;  /* 0x0000991021067816 */ /* 0x000fe200000000ff */
[----:B-1----:R-:W-:-:S02]  /*238c0*/  IMAD.SHL.U32 R11, R232, 0x4, RZ ;  /* 0x00000004e80b7824 */ /* 0x002fc400078e00ff */
[----:B------:R1:W-:Y:S02]  /*238d0*/  STG.E.U8 desc[UR20][R194.64], R0 ;  /* 0x00000000c2007986 */ /* 0x0003e4000c101114 */
[----:B--2---:R-:W-:Y:S01]  /*238e0*/  IMAD.MOV.U32 R4, RZ, RZ, R6 ;  /* 0x000000ffff047224 */ /* 0x004fe200078e0006 */
[----:B------:R-:W-:Y:S01]  /*238f0*/  PRMT R6, R30, 0x9910, RZ ;  /* 0x000099101e067816 */ /* 0x000fe200000000ff */
[----:B------:R2:W-:Y:S03]  /*23900*/  STG.E.U8 desc[UR20][R196.64], R9 ;  /* 0x00000009c4007986 */ /* 0x0005e6000c101114 */
[----:B---3--:R-:W-:Y:S01]  /*23910*/  SHF.R.S32.HI R7, RZ, 0x8, R4 ;  /* 0x00000008ff077819 */ /* 0x008fe20000011404 */
[----:B------:R-:W-:Y:S01]  /*23920*/  STG.E.U8 desc[UR20][R198.64], R29 ;  /* 0x0000001dc6007986 */ /* 0x000fe2000c101114 */
[----:B0-----:R-:W-:Y:S01]  /*23930*/  IADD3 R4, P1, P2, R11, UR6, R12 ;  /* 0x000000060b047c10 */ /* 0x001fe2000fa3e00c */
[----:B-1----:R-:W-:-:S02]  /*23940*/  IMAD.MOV.U32 R0, RZ, RZ, R6 ;  /* 0x000000ffff007224 */ /* 0x002fc400078e0006 */
[----:B------:R0:W-:Y:S01]  /*23950*/  STG.E.U8 desc[UR20][R200.64], R5 ;  /* 0x00000005c8007986 */ /* 0x0001e2000c101114 */
[----:B------:R-:W-:Y:S02]  /*23960*/  PRMT R6, R3, 0x9910, RZ ;  /* 0x0000991003067816 */ /* 0x000fe400000000ff */
[----:B--2---:R-:W-:Y:S01]  /*23970*/  PRMT R9, R32, 0x9910, RZ ;  /* 0x0000991020097816 */ /* 0x004fe200000000ff */
[----:B------:R-:W-:Y:S03]  /*23980*/  STG.E.U8 desc[UR20][R202.64], R33 ;  /* 0x00000021ca007986 */ /* 0x000fe6000c101114 */
[----:B------:R-:W-:Y:S01]  /*23990*/  SHF.R.S32.HI R9, RZ, 0x8, R9 ;  /* 0x00000008ff097819 */ /* 0x000fe20000011409 */
[----:B------:R1:W-:Y:S01]  /*239a0*/  STG.E.U8 desc[UR20][R204.64], R7 ;  /* 0x00000007cc007986 */ /* 0x0003e2000c101114 */
[----:B0-----:R-:W-:-:S03]  /*239b0*/  SHF.R.S32.HI R5, RZ, 0x8, R0 ;  /* 0x00000008ff057819 */ /* 0x001fc60000011400 */
[----:B------:R-:W-:Y:S01]  /*239c0*/  STG.E.U8 desc[UR20][R206.64], R30 ;  /* 0x0000001ece007986 */ /* 0x000fe2000c101114 */
[----:B------:R-:W-:-:S03]  /*239d0*/  PRMT R0, R31, 0x9910, RZ ;  /* 0x000099101f007816 */ /* 0x000fc600000000ff */
[----:B------:R0:W-:Y:S04]  /*239e0*/  STG.E.U8 desc[UR20][R208.64], R5 ;  /* 0x00000005d0007986 */ /* 0x0001e8000c101114 */
[----:B------:R-:W-:Y:S01]  /*239f0*/  STG.E.U8 desc[UR20][R210.64], R32 ;  /* 0x00000020d2007986 */ /* 0x000fe2000c101114 */
[----:B-1----:R-:W-:Y:S02]  /*23a00*/  IMAD.MOV.U32 R7, RZ, RZ, R0 ;  /* 0x000000ffff077224 */ /* 0x002fe400078e0000 */
[----:B------:R-:W-:Y:S01]  /*23a10*/  IMAD.HI R0, R232, 0x4, RZ ;  /* 0x00000004e8007827 */ /* 0x000fe200078e02ff */
[----:B------:R1:W-:Y:S02]  /*23a20*/  STG.E.U8 desc[UR20][R212.64], R9 ;  /* 0x00000009d4007986 */ /* 0x0003e4000c101114 */
[----:B------:R-:W-:-:S02]  /*23a30*/  SHF.R.S32.HI R7, RZ, 0x8, R7 ;  /* 0x00000008ff077819 */ /* 0x000fc40000011407 */
[----:B0-----:R-:W-:Y:S01]  /*23a40*/  IADD3.X R5, PT, PT, R0, UR5, R13, P1, P2 ;  /* 0x0000000500057c10 */ /* 0x001fe20008fe440d */
[----:B------:R0:W-:Y:S04]  /*23a50*/  STG.E.U8 desc[UR20][R214.64], R31 ;  /* 0x0000001fd6007986 */ /* 0x0001e8000c101114 */
[----:B------:R0:W-:Y:S01]  /*23a60*/  STG.E.U8 desc[UR20][R216.64], R7 ;  /* 0x00000007d8007986 */ /* 0x0001e2000c101114 */
[----:B-1----:R-:W-:-:S03]  /*23a70*/  IMAD.MOV.U32 R9, RZ, RZ, R6 ;  /* 0x000000ffff097224 */ /* 0x002fc600078e0006 */
[----:B------:R0:W-:Y:S02]  /*23a80*/  STG.E.U8 desc[UR20][R218.64], R3 ;  /* 0x00000003da007986 */ /* 0x0001e4000c101114 */
[----:B------:R-:W-:-:S05]  /*23a90*/  SHF.R.S32.HI R9, RZ, 0x8, R9 ;  /* 0x00000008ff097819 */ /* 0x000fca0000011409 */
[----:B------:R0:W-:Y:S04]  /*23aa0*/  STG.E.U8 desc[UR20][R34.64], R9 ;  /* 0x0000000922007986 */ /* 0x0001e8000c101114 */
[----:B------:R0:W-:Y:S01]  /*23ab0*/  STG.E desc[UR20][R4.64], R2 ;  /* 0x0000000204007986 */ /* 0x0001e2000c101914 */
[----:B------:R-:W-:Y:S06]  /*23ac0*/  BAR.SYNC.DEFER_BLOCKING 0x0 ;  /* 0x0000000000007b1d */ /* 0x000fec0000010000 */
[----:B------:R-:W-:Y:S05]  /*23ad0*/  @P0 BRA `(.L_x_20) ;  /* 0x0000000000a00947 */ /* 0x000fea0003800000 */
[----:B------:R-:W1:Y:S01]  /*23ae0*/  S2UR UR5, SR_CgaCtaId ;  /* 0x00000000000579c3 */ /* 0x000e620000008800 */
[----:B------:R-:W-:Y:S01]  /*23af0*/  NOP ;  /* 0x0000000000007918 */ /* 0x000fe20000000000 */
[----:B------:R-:W-:Y:S01]  /*23b00*/  UMOV UR4, 0x50 ;  /* 0x0000005000047882 */ /* 0x000fe20000000000 */
[----:B------:R-:W-:Y:S02]  /*23b10*/  IMAD.U32 R0, RZ, RZ, UR73 ;  /* 0x00000049ff007e24 */ /* 0x000fe4000f8e00ff */
[----:B0-----:R-:W-:Y:S02]  /*23b20*/  IMAD.MOV.U32 R3, RZ, RZ, 0xffff ;  /* 0x0000ffffff037424 */ /* 0x001fe400078e00ff */
[----:B------:R-:W-:Y:S01]  /*23b30*/  IMAD.MOV.U32 R7, RZ, RZ, 0x1 ;  /* 0x00000001ff077424 */ /* 0x000fe200078e00ff */
[----:B------:R-:W-:-:S04]  /*23b40*/  LOP3.LUT R0, R0, 0xffff, RZ, 0xc0, !PT ;  /* 0x0000ffff00007812 */ /* 0x000fc800078ec0ff */
[----:B------:R-:W-:-:S05]  /*23b50*/  SHF.R.U32.HI R0, RZ, 0x5, R0 ;  /* 0x00000005ff007819 */ /* 0x000fca0000011600 */
[----:B------:R-:W-:Y:S01]  /*23b60*/  VIADD R2, R0, 0x10 ;  /* 0x0000001000027836 */ /* 0x000fe20000000000 */
[----:B------:R-:W-:Y:S01]  /*23b70*/  SHF.L.U32 R0, R3, R0, RZ ;  /* 0x0000000003007219 */ /* 0x000fe200000006ff */
[----:B-1----:R-:W-:-:S03]  /*23b80*/  ULEA UR6, UR5, UR4, 0x18 ;  /* 0x0000000405067291 */ /* 0x002fc6000f8ec0ff */
[----:B------:R-:W-:-:S04]  /*23b90*/  SHF.L.U32 R3, R7, R2, RZ ;  /* 0x0000000207037219 */ /* 0x000fc800000006ff */
[----:B------:R-:W-:Y:S02]  /*23ba0*/  LOP3.LUT R0, R3, R0, RZ, 0xfc, !PT ;  /* 0x0000000003007212 */ /* 0x000fe400078efcff */
[----:B------:R-:W0:Y:S02]  /*23bb0*/  LDS R5, [UR6] ;  /* 0x00000006ff057984 */ /* 0x000e240008000800 */
[C---:B------:R-:W-:Y:S02]  /*23bc0*/  LOP3.LUT R2, R0.reuse, 0xffff, RZ, 0xc0, !PT ;  /* 0x0000ffff00027812 */ /* 0x040fe400078ec0ff */
[----:B0-----:R-:W-:-:S04]  /*23bd0*/  LOP3.LUT R3, R0, 0xffff, R5, 0x80, !PT ;  /* 0x0000ffff00037812 */ /* 0x001fc800078e8005 */
[----:B------:R-:W-:-:S13]  /*23be0*/  ISETP.NE.AND P0, PT, R3, R2, PT ;  /* 0x000000020300720c */ /* 0x000fda0003f05270 */
[----:B------:R-:W-:Y:S05]  /*23bf0*/  @P0 BRA `(.L_x_21) ;  /* 0x0000000000500947 */ /* 0x000fea0003800000 */
[----:B------:R-:W-:Y:S02]  /*23c00*/  SHF.R.U32.HI R5, RZ, 0x10, R5 ;  /* 0x00000010ff057819 */ /* 0x000fe40000011605 */
[----:B------:R-:W-:-:S04]  /*23c10*/  SHF.R.U32.HI R2, RZ, 0x10, R0 ;  /* 0x00000010ff027819 */ /* 0x000fc80000011600 */
[----:B------:R-:W-:-:S04]  /*23c20*/  LOP3.LUT R5, R5, R2, RZ, 0xc0, !PT ;  /* 0x0000000205057212 */ /* 0x000fc800078ec0ff */
[----:B------:R-:W-:-:S13]  /*23c30*/  ISETP.NE.AND P0, PT, R5, R2, PT ;  /* 0x000000020500720c */ /* 0x000fda0003f05270 */
[----:B------:R-:W-:Y:S05]  /*23c40*/  @P0 BRA `(.L_x_22) ;  /* 0x0000000000300947 */ /* 0x000fea0003800000 */
[----:B------:R-:W-:Y:S01]  /*23c50*/  R2UR UR4, R0 ;  /* 0x00000000000472ca */ /* 0x000fe200000e0000 */
[----:B------:R-:W-:Y:S01]  /*23c60*/  VOTEU.ANY UR5, UPT, PT ;  /* 0x0000000000057886 */ /* 0x000fe200038e0100 */
[----:B------:R-:W0:Y:S01]  /*23c70*/  S2R R0, SR_LANEID ;  /* 0x0000000000007919 */ /* 0x000e220000000000 */
[----:B------:R-:W-:-:S10]  /*23c80*/  UFLO.U32 UR5, UR5 ;  /* 0x00000005000572bd */ /* 0x000fd400080e0000 */
[----:B------:R-:W-:-:S06]  /*23c90*/  ULOP3.LUT UR4, URZ, UR4, URZ, 0x33, !UPT ;  /* 0x00000004ff047292 */ /* 0x000fcc000f8e33ff */
[----:B------:R-:W-:-:S04]  /*23ca0*/  IMAD.U32 R2, RZ, RZ, UR4 ;  /* 0x00000004ff027e24 */ /* 0x000fc8000f8e00ff */
[----:B------:R-:W1:Y:S02]  /*23cb0*/  REDUX UR7, R2 ;  /* 0x00000000020773c4 */ /* 0x000e640000000000 */
[----:B------:R2:W-:Y:S01]  /*23cc0*/  UTCATOMSWS.AND URZ, UR4 ;  /* 0x0000000400ff79e3 */ /* 0x0005e20008000000 */
[----:B0-----:R-:W-:Y:S01]  /*23cd0*/  ISETP.EQ.U32.AND P0, PT, R0, UR5, PT ;  /* 0x0000000500007c0c */ /* 0x001fe2000bf02070 */
[----:B-1----:R-:W-:-:S12]  /*23ce0*/  IMAD.U32 R0, RZ, RZ, UR7 ;  /* 0x00000007ff007e24 */ /* 0x002fd8000f8e00ff */
[----:B------:R2:W-:Y:S01]  /*23cf0*/  @P0 ATOMS.AND RZ, [UR6], R0 ;  /* 0x00000000ffff098c */ /* 0x0005e2000a800006 */
[----:B------:R-:W-:Y:S05]  /*23d00*/  BRA `(.L_x_20) ;  /* 0x0000000000147947 */ /* 0x000fea0003800000 */
.L_x_22:
[----:B------:R-:W-:-:S07]  /*23d10*/  MOV R2, 0x23d30 ;  /* 0x00023d3000027802 */ /* 0x000fce0000000f00 */
[----:B------:R-:W-:Y:S05]  /*23d20*/  CALL.REL.NOINC `($__internal_0_$__cuda_sm10x_tcgen05_guardrail_trap_col_being_dealloced_not_returned_by_alloc) ;  /* 0x0000000000447944 */ /* 0x000fea0003c00000 */
[----:B------:R-:W-:Y:S05]  /*23d30*/  BRA `(.L_x_20) ;  /* 0x0000000000087947 */ /* 0x000fea0003800000 */
.L_x_21:
[----:B------:R-:W-:-:S07]  /*23d40*/  MOV R2, 0x23d60 ;  /* 0x00023d6000027802 */ /* 0x000fce0000000f00 */
[----:B------:R-:W-:Y:S05]  /*23d50*/  CALL.REL.NOINC `($__internal_2_$__cuda_sm10x_tcgen05_guardrail_trap_unallocated_columns_being_dealloced) ;  /* 0x0000000000507944 */ /* 0x000fea0003c00000 */
.L_x_20:
[----:B------:R-:W-:Y:S01]  /*23d60*/  NOP ;  /* 0x0000000000007918 */ /* 0x000fe20000000000 */
[----:B--2---:R-:W-:Y:S05]  /*23d70*/  EXIT ;  /* 0x000000000000794d */ /* 0x004fea0003800000 */
.L_x_8:
[----:B------:R-:W1:Y:S02]  /*23d80*/  SYNCS.PHASECHK.TRANS64.TRYWAIT P4, [UR75+0xc000], RZ ;  /* 0x00c000ffff0075a7 */ /* 0x000e64000808114b */
[----:B-1----:R-:W-:Y:S05]  /*23d90*/  @!P4 BRA `(.L_x_8) ;  /* 0xfffffffc00f8c947 */ /* 0x002fea000383ffff */
[----:B------:R-:W-:Y:S05]  /*23da0*/  BRA `(.L_x_7) ;  /* 0xfffffe5c00407947 */ /* 0x000fea000383ffff */
.L_x_14:
[----:B------:R-:W0:Y:S02]  /*23db0*/  SYNCS.PHASECHK.TRANS64.TRYWAIT P2, [UR75+0x16010], RZ ;  /* 0x016010ffff0075a7 */ /* 0x000e24000804114b */
[----:B0-----:R-:W-:Y:S05]  /*23dc0*/  @!P2 BRA `(.L_x_14) ;  /* 0xfffffffc00f8a947 */ /* 0x001fea000383ffff */
[----:B------:R-:W-:Y:S05]  /*23dd0*/  BRA `(.L_x_23) ;  /* 0xffffff0400107947 */ /* 0x000fea000383ffff */
.L_x_15:
[----:B------:R-:W0:Y:S02]  /*23de0*/  SYNCS.PHASECHK.TRANS64.TRYWAIT P2, [UR71], R2 ;  /* 0x00000002ff0075a7 */ /* 0x000e240008041147 */
[----:B0-----:R-:W-:Y:S05]  /*23df0*/  @!P2 BRA `(.L_x_15) ;  /* 0xfffffffc00f8a947 */ /* 0x001fea000383ffff */
[----:B------:R-:W-:Y:S05]  /*23e00*/  BRA `(.L_x_24) ;  /* 0xffffff0400707947 */ /* 0x000fea000383ffff */
.L_x_19:
[----:B------:R-:W0:Y:S02]  /*23e10*/  SYNCS.PHASECHK.TRANS64.TRYWAIT P2, [UR71], R3 ;  /* 0x00000003ff0075a7 */ /* 0x000e240008041147 */
[----:B0-----:R-:W-:Y:S05]  /*23e20*/  @!P2 BRA `(.L_x_19) ;  /* 0xfffffffc00f8a947 */ /* 0x001fea000383ffff */
[----:B------:R-:W-:Y:S05]  /*23e30*/  BRA `(.L_x_18) ;  /* 0xffffff6800ec7947 */ /* 0x000fea000383ffff */
        .weak           $__internal_0_$__cuda_sm10x_tcgen05_guardrail_trap_col_being_dealloced_not_returned_by_alloc
        .type           $__internal_0_$__cuda_sm10x_tcgen05_guardrail_trap_col_being_dealloced_not_returned_by_alloc,@function
        .size           $__internal_0_$__cuda_sm10x_tcgen05_guardrail_trap_col_being_dealloced_not_returned_by_alloc,($__internal_1_$__cuda_sm10x_tcgen05_guardrail_trap_phase_invalid_during_alloc - $__internal_0_$__cuda_sm10x_tcgen05_guardrail_trap_col_being_dealloced_not_returned_by_alloc)
$__internal_0_$__cuda_sm10x_tcgen05_guardrail_trap_col_being_dealloced_not_returned_by_alloc:
[----:B------:R-:W-:Y:S05]  /*23e40*/  BPT.TRAP 0x1 ;  /* 0x000000040000795c */ /* 0x000fea0000300000 */
[----:B------:R-:W-:-:S04]  /*23e50*/  IMAD.MOV.U32 R3, RZ, RZ, 0x0 ;  /* 0x00000000ff037424 */ /* 0x000fc800078e00ff */
[----:B------:R-:W-:Y:S05]  /*23e60*/  RET.REL.NODEC R2 `(attn_fwd) ;  /* 0xfffffdc002647950 */ /* 0x000fea0003c3ffff */
        .weak           $__internal_1_$__cuda_sm10x_tcgen05_guardrail_trap_phase_invalid_during_alloc
        .type           $__internal_1_$__cuda_sm10x_tcgen05_guardrail_trap_phase_invalid_during_alloc,@function
        .size           $__internal_1_$__cuda_sm10x_tcgen05_guardrail_trap_phase_invalid_during_alloc,($__internal_2_$__cuda_sm10x_tcgen05_guardrail_trap_unallocated_columns_being_dealloced - $__internal_1_$__cuda_sm10x_tcgen05_guardrail_trap_phase_invalid_during_alloc)
$__internal_1_$__cuda_sm10x_tcgen05_guardrail_trap_phase_invalid_during_alloc:
[----:B------:R-:W-:Y:S05]  /*23e70*/  BPT.TRAP 0x1 ;  /* 0x000000040000795c */ /* 0x000fea0000300000 */
[----:B------:R-:W-:-:S04]  /*23e80*/  IMAD.MOV.U32 R3, RZ, RZ, 0x0 ;  /* 0x00000000ff037424 */ /* 0x000fc800078e00ff */
[----:B------:R-:W-:Y:S05]  /*23e90*/  RET.REL.NODEC R2 `(attn_fwd) ;  /* 0xfffffdc002587950 */ /* 0x000fea0003c3ffff */
        .weak           $__internal_2_$__cuda_sm10x_tcgen05_guardrail_trap_unallocated_columns_being_dealloced
        .type           $__internal_2_$__cuda_sm10x_tcgen05_guardrail_trap_unallocated_columns_being_dealloced,@function
        .size           $__internal_2_$__cuda_sm10x_tcgen05_guardrail_trap_unallocated_columns_being_dealloced,(.L_x_28 - $__internal_2_$__cuda_sm10x_tcgen05_guardrail_trap_unallocated_columns_being_dealloced)
$__internal_2_$__cuda_sm10x_tcgen05_guardrail_trap_unallocated_columns_being_dealloced:
[----:B------:R-:W-:Y:S05]  /*23ea0*/  BPT.TRAP 0x1 ;  /* 0x000000040000795c */ /* 0x000fea0000300000 */
[----:B------:R-:W-:-:S04]  /*23eb0*/  IMAD.MOV.U32 R3, RZ, RZ, 0x0 ;  /* 0x00000000ff037424 */ /* 0x000fc800078e00ff */
[----:B------:R-:W-:Y:S05]  /*23ec0*/  RET.REL.NODEC R2 `(attn_fwd) ;  /* 0xfffffdc0024c7950 */ /* 0x000fea0003c3ffff */
.L_x_25:
[----:B------:R-:W-:-:S00]  /*23ed0*/  BRA `(.L_x_25) ;  /* 0xfffffffc00fc7947 */ /* 0x000fc0000383ffff */
[----:B------:R-:W-:-:S00]  /*23ee0*/  NOP ;  /* 0x0000000000007918 */ /* 0x000fc00000000000 */
        /* <DEDUP_REMOVED lines=9> */
.L_x_28:


//--------------------- .nv.global.init           --------------------------
	.section	.nv.global.init,"aw",@progbits
.nv.global.init:
	.type		_$_str,@object
	.size		_$_str,(.L_3 - _$_str)
_$_str:
        /*0000*/ 	.byte	0x5f, 0x5f, 0x43, 0x55, 0x44, 0x41, 0x5f, 0x46, 0x54, 0x5a, 0x00
.L_3:


//--------------------- .nv.shared.attn_fwd       --------------------------
	.section	.nv.shared.attn_fwd,"aw",@nobits
	.sectionflags	@""
	.align	16
	.zero		1024


//--------------------- .nv.shared.reserved.0     --------------------------
	.section	.nv.shared.reserved.0,"aw",@nobits
	.align	8
	.weak		__nv_reservedSMEM_offset_0_alias
	.size		__nv_reservedSMEM_offset_0_alias, 0, 64
	.other		__nv_reservedSMEM_offset_0_alias,@"STO_CUDA_RESERVED_SHARED STV_DEFAULT"
__nv_reservedSMEM_offset_0_alias:
	.zero		0
.nv.shared.reserved.0:
	.zero		64
	.weak		__nv_reservedSMEM_allocation_phase
	.type		__nv_reservedSMEM_allocation_phase,@object
	.size		__nv_reservedSMEM_allocation_phase,(.L_0 - __nv_reservedSMEM_allocation_phase)
__nv_reservedSMEM_allocation_phase:
	.zero		1
.L_0:
	.zero		7
	.weak		__nv_reservedSMEM_devtool_atexit_pc
	.type		__nv_reservedSMEM_devtool_atexit_pc,@object
	.size		__nv_reservedSMEM_devtool_atexit_pc,(__nv_reservedSMEM_allocation_mask - __nv_reservedSMEM_devtool_atexit_pc)
__nv_reservedSMEM_devtool_atexit_pc:
	.zero		8
	.weak		__nv_reservedSMEM_allocation_mask
	.type		__nv_reservedSMEM_allocation_mask,@object
	.size		__nv_reservedSMEM_allocation_mask,(.L_2 - __nv_reservedSMEM_allocation_mask)
__nv_reservedSMEM_allocation_mask:
	.zero		4
.L_2:


//--------------------- .nv.constant0.attn_fwd    --------------------------
	.section	.nv.constant0.attn_fwd,"a",@progbits
	.sectionflags	@""
	.align	4
.nv.constant0.attn_fwd:
	.zero		1032


//--------------------- SYMBOLS --------------------------

	.type		.nv.reservedSmem.offset0,@object
	.size		.nv.reservedSmem.offset0,0x4
	.type		.nv.reservedSmem.cap,@object
	.size		.nv.reservedSmem.cap,0x4
